def matmul_kernel(
    a_ptr,
    b_ptr,
    c_ptr,
    M,
    N,
    K,
    stride_am,
    stride_ak,
    stride_bk,
    stride_bn,
    stride_cm,
    stride_cn,
    BLOCK_M: tl.constexpr,
    BLOCK_N: tl.constexpr,
    BLOCK_K: tl.constexpr,
    GROUP_M: tl.constexpr,
):
    pid = tl.program_id(axis=0)
    num_pid_m = tl.cdiv(M, BLOCK_M)
    num_pid_n = tl.cdiv(N, BLOCK_N)
    num_pid_in_group = GROUP_M * num_pid_n
    group_id = pid // num_pid_in_group
    first_pid_m = group_id * GROUP_M
    group_size_m = min(num_pid_m - first_pid_m, GROUP_M)
    pid_m = first_pid_m + ((pid % num_pid_in_group) % group_size_m)
    pid_n = (pid % num_pid_in_group) // group_size_m

    offs_am = (pid_m * BLOCK_M + tl.arange(0, BLOCK_M)) % M
    offs_bn = (pid_n * BLOCK_N + tl.arange(0, BLOCK_N)) % N
    offs_k = tl.arange(0, BLOCK_K)
    a_ptrs = a_ptr + offs_am[:, None] * stride_am + offs_k[None, :] * stride_ak
    b_ptrs = b_ptr + offs_k[:, None] * stride_bk + offs_bn[None, :] * stride_bn

    acc = tl.zeros((BLOCK_M, BLOCK_N), dtype=tl.float32)
    for kk in range(0, tl.cdiv(K, BLOCK_K)):
        a = tl.load(a_ptrs, mask=offs_k[None, :] < K - kk * BLOCK_K, other=0.0)
        b = tl.load(b_ptrs, mask=offs_k[:, None] < K - kk * BLOCK_K, other=0.0)
        acc = tl.dot(a, b, acc)
        a_ptrs += BLOCK_K * stride_ak
        b_ptrs += BLOCK_K * stride_bk

    c = acc.to(c_ptr.dtype.element_ty)
    offs_cm = pid_m * BLOCK_M + tl.arange(0, BLOCK_M)
    offs_cn = pid_n * BLOCK_N + tl.arange(0, BLOCK_N)
    c_ptrs = c_ptr + offs_cm[:, None] * stride_cm + offs_cn[None, :] * stride_cn
    mask = (offs_cm[:, None] < M) & (offs_cn[None, :] < N)
    tl.store(c_ptrs, c, mask=mask)

# config = {"BLOCK_K": 64, "BLOCK_M": 256, "BLOCK_N": 64, "GROUP_M": 8, "arch": "sm_100", "dtype": "fp32", "num_ctas": 1, "num_stages": 7, "num_warps": 4}
# arch = sm_100


// ===== COMPILED SASS (sm_100a) =====

	.target	sm_100a

	.elftype	@"ET_EXEC"


//--------------------- .note.nv.tkinfo           --------------------------
	.section	.note.nv.tkinfo,"",@"SHT_NOTE"
	.sectionflags	@"SHF_NOTE_NV_TKINFO"
	.tkinfo
        /*0018*/ 	.word	0x00000081
        /*0030*/ 	.string	""
        /*0030*/ 	.string	"ptxas-blackwell"
        /*0030*/ 	.string	"Cuda compilation tools, release 12.9, V12.9.86"
        /*0030*/ 	.string	"Build cuda_12.9.r12.9/compiler.36037853_0"
        /*0030*/ 	.string	"-v  -suppress-debug-info  -lineinfo  -arch sm_100a "



//--------------------- .note.nv.cuver            --------------------------
	.section	.note.nv.cuver,"",@"SHT_NOTE"
	.sectionflags	@"SHF_NOTE_NV_CUVER"
        /*0018*/ 	.short	0x0001
        /*001a*/ 	.short	0x0064
        /*001c*/ 	.short	0x0001
        /*001e*/ 	.short	0x0000
        /*0020*/ 	.short	0x0001
        /*0022*/ 	.short	0x0000


//--------------------- .nv.info                  --------------------------
	.section	.nv.info,"",@"SHT_CUDA_INFO"
	.align	4


	//----- nvinfo : EIATTR_REGCOUNT
	.align		4
        /*0000*/ 	.byte	0x04, 0x2f
        /*0002*/ 	.short	(.L_4 - .L_3)
	.align		4
.L_3:
        /*0004*/ 	.word	index@(matmul_kernel)
        /*0008*/ 	.word	0x000000ff


	//----- nvinfo : EIATTR_FRAME_SIZE
	.align		4
.L_4:
        /*000c*/ 	.byte	0x04, 0x11
        /*000e*/ 	.short	(.L_6 - .L_5)
	.align		4
.L_5:
        /*0010*/ 	.word	index@($__internal_2_$__cuda_sm10x_tcgen05_guardrail_trap_unallocated_columns_being_dealloced)
        /*0014*/ 	.word	0x00000650


	//----- nvinfo : EIATTR_FRAME_SIZE
	.align		4
.L_6:
        /*0018*/ 	.byte	0x04, 0x11
        /*001a*/ 	.short	(.L_8 - .L_7)
	.align		4
.L_7:
        /*001c*/ 	.word	index@($__internal_1_$__cuda_sm10x_tcgen05_guardrail_trap_phase_invalid_during_alloc)
        /*0020*/ 	.word	0x00000650


	//----- nvinfo : EIATTR_FRAME_SIZE
	.align		4
.L_8:
        /*0024*/ 	.byte	0x04, 0x11
        /*0026*/ 	.short	(.L_10 - .L_9)
	.align		4
.L_9:
        /*0028*/ 	.word	index@($__internal_0_$__cuda_sm10x_tcgen05_guardrail_trap_col_being_dealloced_not_returned_by_alloc)
        /*002c*/ 	.word	0x00000650


	//----- nvinfo : EIATTR_FRAME_SIZE
	.align		4
.L_10:
        /*0030*/ 	.byte	0x04, 0x11
        /*0032*/ 	.short	(.L_12 - .L_11)
	.align		4
.L_11:
        /*0034*/ 	.word	index@(matmul_kernel)
        /*0038*/ 	.word	0x00000650


	//----- nvinfo : EIATTR_MIN_STACK_SIZE
	.align		4
.L_12:
        /*003c*/ 	.byte	0x04, 0x12
        /*003e*/ 	.short	(.L_14 - .L_13)
	.align		4
.L_13:
        /*0040*/ 	.word	index@(matmul_kernel)
        /*0044*/ 	.word	0x00000650
.L_14:


//--------------------- .nv.info.matmul_kernel    --------------------------
	.section	.nv.info.matmul_kernel,"",@"SHT_CUDA_INFO"
	.sectionflags	@""
	.align	4


	//----- nvinfo : EIATTR_CUDA_API_VERSION
	.align		4
        /*0000*/ 	.byte	0x04, 0x37
        /*0002*/ 	.short	(.L_16 - .L_15)
.L_15:
        /*0004*/ 	.word	0x00000081


	//----- nvinfo : EIATTR_KPARAM_INFO
	.align		4
.L_16:
        /*0008*/ 	.byte	0x04, 0x17
        /*000a*/ 	.short	(.L_18 - .L_17)
.L_17:
        /*000c*/ 	.word	0x00000000
        /*0010*/ 	.short	0x000d
        /*0012*/ 	.short	0x0048
        /*0014*/ 	.byte	0x00, 0xf4, 0x21, 0x00


	//----- nvinfo : EIATTR_KPARAM_INFO
	.align		4
.L_18:
        /*0018*/ 	.byte	0x04, 0x17
        /*001a*/ 	.short	(.L_20 - .L_19)
.L_19:
        /*001c*/ 	.word	0x00000000
        /*0020*/ 	.short	0x000c
        /*0022*/ 	.short	0x0040
        /*0024*/ 	.byte	0x00, 0xf4, 0x21, 0x00


	//----- nvinfo : EIATTR_KPARAM_INFO
	.align		4
.L_20:
        /*0028*/ 	.byte	0x04, 0x17
        /*002a*/ 	.short	(.L_22 - .L_21)
.L_21:
        /*002c*/ 	.word	0x00000000
        /*0030*/ 	.short	0x000b
        /*0032*/ 	.short	0x0038
        /*0034*/ 	.byte	0x00, 0xf0, 0x11, 0x00


	//----- nvinfo : EIATTR_KPARAM_INFO
	.align		4
.L_22:
        /*0038*/ 	.byte	0x04, 0x17
        /*003a*/ 	.short	(.L_24 - .L_23)
.L_23:
        /*003c*/ 	.word	0x00000000
        /*0040*/ 	.short	0x000a
        /*0042*/ 	.short	0x0034
        /*0044*/ 	.byte	0x00, 0xf0, 0x11, 0x00


	//----- nvinfo : EIATTR_KPARAM_INFO
	.align		4
.L_24:
        /*0048*/ 	.byte	0x04, 0x17
        /*004a*/ 	.short	(.L_26 - .L_25)
.L_25:
        /*004c*/ 	.word	0x00000000
        /*0050*/ 	.short	0x0009
        /*0052*/ 	.short	0x0030
        /*0054*/ 	.byte	0x00, 0xf0, 0x11, 0x00


	//----- nvinfo : EIATTR_KPARAM_INFO
	.align		4
.L_26:
        /*0058*/ 	.byte	0x04, 0x17
        /*005a*/ 	.short	(.L_28 - .L_27)
.L_27:
        /*005c*/ 	.word	0x00000000
        /*0060*/ 	.short	0x0008
        /*0062*/ 	.short	0x002c
        /*0064*/ 	.byte	0x00, 0xf0, 0x11, 0x00


	//----- nvinfo : EIATTR_KPARAM_INFO
	.align		4
.L_28:
        /*0068*/ 	.byte	0x04, 0x17
        /*006a*/ 	.short	(.L_30 - .L_29)
.L_29:
        /*006c*/ 	.word	0x00000000
        /*0070*/ 	.short	0x0007
        /*0072*/ 	.short	0x0028
        /*0074*/ 	.byte	0x00, 0xf0, 0x11, 0x00


	//----- nvinfo : EIATTR_KPARAM_INFO
	.align		4
.L_30:
        /*0078*/ 	.byte	0x04, 0x17
        /*007a*/ 	.short	(.L_32 - .L_31)
.L_31:
        /*007c*/ 	.word	0x00000000
        /*0080*/ 	.short	0x0006
        /*0082*/ 	.short	0x0024
        /*0084*/ 	.byte	0x00, 0xf0, 0x11, 0x00


	//----- nvinfo : EIATTR_KPARAM_INFO
	.align		4
.L_32:
        /*0088*/ 	.byte	0x04, 0x17
        /*008a*/ 	.short	(.L_34 - .L_33)
.L_33:
        /*008c*/ 	.word	0x00000000
        /*0090*/ 	.short	0x0005
        /*0092*/ 	.short	0x0020
        /*0094*/ 	.byte	0x00, 0xf0, 0x11, 0x00


	//----- nvinfo : EIATTR_KPARAM_INFO
	.align		4
.L_34:
        /*0098*/ 	.byte	0x04, 0x17
        /*009a*/ 	.short	(.L_36 - .L_35)
.L_35:
        /*009c*/ 	.word	0x00000000
        /*00a0*/ 	.short	0x0004
        /*00a2*/ 	.short	0x001c
        /*00a4*/ 	.byte	0x00, 0xf0, 0x11, 0x00


	//----- nvinfo : EIATTR_KPARAM_INFO
	.align		4
.L_36:
        /*00a8*/ 	.byte	0x04, 0x17
        /*00aa*/ 	.short	(.L_38 - .L_37)
.L_37:
        /*00ac*/ 	.word	0x00000000
        /*00b0*/ 	.short	0x0003
        /*00b2*/ 	.short	0x0018
        /*00b4*/ 	.byte	0x00, 0xf0, 0x11, 0x00


	//----- nvinfo : EIATTR_KPARAM_INFO
	.align		4
.L_38:
        /*00b8*/ 	.byte	0x04, 0x17
        /*00ba*/ 	.short	(.L_40 - .L_39)
.L_39:
        /*00bc*/ 	.word	0x00000000
        /*00c0*/ 	.short	0x0002
        /*00c2*/ 	.short	0x0010
        /*00c4*/ 	.byte	0x00, 0xf4, 0x21, 0x00


	//----- nvinfo : EIATTR_KPARAM_INFO
	.align		4
.L_40:
        /*00c8*/ 	.byte	0x04, 0x17
        /*00ca*/ 	.short	(.L_42 - .L_41)
.L_41:
        /*00cc*/ 	.word	0x00000000
        /*00d0*/ 	.short	0x0001
        /*00d2*/ 	.short	0x0008
        /*00d4*/ 	.byte	0x00, 0xf4, 0x21, 0x00


	//----- nvinfo : EIATTR_KPARAM_INFO
	.align		4
.L_42:
        /*00d8*/ 	.byte	0x04, 0x17
        /*00da*/ 	.short	(.L_44 - .L_43)
.L_43:
        /*00dc*/ 	.word	0x00000000
        /*00e0*/ 	.short	0x0000
        /*00e2*/ 	.short	0x0000
        /*00e4*/ 	.byte	0x00, 0xf4, 0x21, 0x00


	//----- nvinfo : EIATTR_AT_ENTRY_FRAGMENTS
	.align		4
.L_44:
        /*00e8*/ 	.byte	0x04, 0x4f
        /*00ea*/ 	.short	(.L_46 - .L_45)


	//   ....[0]....
.L_45:
        /*00ec*/ 	.word	0x00000004


	//----- nvinfo : EIATTR_RESERVED_SMEM_USED
	.align		4
.L_46:
        /*00f0*/ 	.byte	0x01, 0x41
	.zero		2


	//----- nvinfo : EIATTR_SPARSE_MMA_MASK
	.align		4
        /*00f4*/ 	.byte	0x03, 0x50
        /*00f6*/ 	.short	0x0000


	//----- nvinfo : EIATTR_TCGEN05_1CTA_USED
	.align		4
        /*00f8*/ 	.byte	0x01, 0x51
	.zero		2


	//----- nvinfo : EIATTR_MAXREG_COUNT
	.align		4
        /*00fc*/ 	.byte	0x03, 0x1b
        /*00fe*/ 	.short	0x00ff


	//----- nvinfo : EIATTR_NUM_BARRIERS
	.align		4
        /*0100*/ 	.byte	0x02, 0x4c
        /*0102*/ 	.byte	0x01
	.zero		1


	//----- nvinfo : EIATTR_ANNOTATIONS
	.align		4
        /*0104*/ 	.byte	0x04, 0x55
        /*0106*/ 	.short	(.L_48 - .L_47)


	//   ....[0]....
.L_47:
        /*0108*/ 	.word	0x00000001
        /*010c*/ 	.byte	0xd0, 0x09, 0x00, 0x00, 0x01, 0x00, 0x00, 0x00, 0x20, 0x1e, 0x00, 0x00, 0x01, 0x00, 0x00, 0x00
        /* <DEDUP_REMOVED lines=878> */
        /*37fc*/ 	.byte	0xe0, 0x15, 0x02, 0x00, 0x01, 0x00, 0x00, 0x00, 0xf0, 0x15, 0x02, 0x00


	//----- nvinfo : EIATTR_INT_WARP_WIDE_INSTR_OFFSETS
	.align		4
.L_48:
        /*3808*/ 	.byte	0x04, 0x31
        /*380a*/ 	.short	(.L_50 - .L_49)


	//   ....[0]....
.L_49:
        /*380c*/ 	.word	0x00002d10


	//   ....[1]....
        /*3810*/ 	.word	0x00002d60


	//   ....[2]....
        /*3814*/ 	.word	0x00002e40


	//   ....[3]....
        /*3818*/ 	.word	0x00023c60


	//   ....[4]....
        /*381c*/ 	.word	0x00023cb0


	//----- nvinfo : EIATTR_COOP_GROUP_MASK_REGIDS
	.align		4
.L_50:
        /*3820*/ 	.byte	0x04, 0x29
        /*3822*/ 	.short	(.L_52 - .L_51)


	//   ....[0]....
.L_51:
        /*3824*/ 	.word	0xffffffff


	//   ....[1]....
        /*3828*/ 	.word	0xffffffff


	//   ....[2]....
        /*382c*/ 	.word	0xffffffff


	//   ....[3]....
        /*3830*/ 	.word	0xffffffff


	//----- nvinfo : EIATTR_COOP_GROUP_INSTR_OFFSETS
	.align		4
.L_52:
        /*3834*/ 	.byte	0x04, 0x28
        /*3836*/ 	.short	(.L_54 - .L_53)


	//   ....[0]....
.L_53:
        /*3838*/ 	.word	0x00000070


	//   ....[1]....
        /*383c*/ 	.word	0x00000330


	//   ....[2]....
        /*3840*/ 	.word	0x00023af0


	//   ....[3]....
        /*3844*/ 	.word	0x00023d60


	//----- nvinfo : EIATTR_VRC_CTA_INIT_COUNT
	.align		4
.L_54:
        /*3848*/ 	.byte	0x02, 0x4a
        /*384a*/ 	.byte	0x80
	.zero		1


	//----- nvinfo : EIATTR_MBARRIER_INSTR_OFFSETS
	.align		4
        /*384c*/ 	.byte	0x04, 0x39
        /*384e*/ 	.short	(.L_56 - .L_55)


	//   ....[0]....
.L_55:
        /*3850*/ 	.word	0x00002ec0
        /*3854*/ 	.word	0x000000ff
        /*3858*/ 	.word	0x00000000
        /*385c*/ 	.short	0x0100
        /*385e*/ 	.byte	0x04
	.zero		1


	//   ....[1]....
        /*3860*/ 	.word	0x00002ef0
        /*3864*/ 	.word	0x000000ff
        /*3868*/ 	.word	0x0007c008
        /*386c*/ 	.short	0x0100
        /*386e*/ 	.byte	0x09
	.zero		1


	//   ....[2]....
        /*3870*/ 	.word	0x0001a640
        /*3874*/ 	.word	0x000000ff
        /*3878*/ 	.word	0x00000000
        /*387c*/ 	.short	0x010a
        /*387e*/ 	.byte	0x04
	.zero		1


	//   ....[3]....
        /*3880*/ 	.word	0x000215a0
        /*3884*/ 	.word	0x000000ff
        /*3888*/ 	.word	0x00000000
        /*388c*/ 	.short	0x010a
        /*388e*/ 	.byte	0x04
	.zero		1


	//   ....[4]....
        /*3890*/ 	.word	0x00021610
        /*3894*/ 	.word	0x000000ff
        /*3898*/ 	.word	0x0007c000
        /*389c*/ 	.short	0x0108
        /*389e*/ 	.byte	0x09
	.zero		1


	//   ....[5]....
        /*38a0*/ 	.word	0x00021640
        /*38a4*/ 	.word	0x000000ff
        /*38a8*/ 	.word	0x0007c008
        /*38ac*/ 	.short	0x0108
        /*38ae*/ 	.byte	0x09
	.zero		1


	//   ....[6]....
        /*38b0*/ 	.word	0x00023d80
        /*38b4*/ 	.word	0x000000ff
        /*38b8*/ 	.word	0x00000000
        /*38bc*/ 	.short	0x010a
        /*38be*/ 	.byte	0x04
	.zero		1


	//   ....[7]....
        /*38c0*/ 	.word	0x00023db0
        /*38c4*/ 	.word	0x000000ff
        /*38c8*/ 	.word	0x00000000
        /*38cc*/ 	.short	0x010a
        /*38ce*/ 	.byte	0x04
	.zero		1


	//----- nvinfo : EIATTR_NUM_MBARRIERS
	.align		4
.L_56:
        /*38d0*/ 	.byte	0x03, 0x38
        /*38d2*/ 	.short	0x0002


	//----- nvinfo : EIATTR_EXIT_INSTR_OFFSETS
	.align		4
        /*38d4*/ 	.byte	0x04, 0x1c
        /*38d6*/ 	.short	(.L_58 - .L_57)


	//   ....[0]....
.L_57:
        /*38d8*/ 	.word	0x00023d70


	//----- nvinfo : EIATTR_REQNTID
	.align		4
.L_58:
        /*38dc*/ 	.byte	0x04, 0x10
        /*38de*/ 	.short	(.L_60 - .L_59)
.L_59:
        /*38e0*/ 	.word	0x00000080
        /*38e4*/ 	.word	0x00000001
        /*38e8*/ 	.word	0x00000001


	//----- nvinfo : EIATTR_CRS_STACK_SIZE
	.align		4
.L_60:
        /*38ec*/ 	.byte	0x04, 0x1e
        /*38ee*/ 	.short	(.L_62 - .L_61)
.L_61:
        /*38f0*/ 	.word	0x00000000


	//----- nvinfo : EIATTR_CBANK_PARAM_SIZE
	.align		4
.L_62:
        /*38f4*/ 	.byte	0x03, 0x19
        /*38f6*/ 	.short	0x0050


	//----- nvinfo : EIATTR_PARAM_CBANK
	.align		4
        /*38f8*/ 	.byte	0x04, 0x0a
        /*38fa*/ 	.short	(.L_64 - .L_63)
	.align		4
.L_63:
        /*38fc*/ 	.word	index@(.nv.constant0.matmul_kernel)
        /*3900*/ 	.short	0x0380
        /*3902*/ 	.short	0x0050


	//----- nvinfo : EIATTR_SW_WAR
	.align		4
.L_64:
        /*3904*/ 	.byte	0x04, 0x36
        /*3906*/ 	.short	(.L_66 - .L_65)
.L_65:
        /*3908*/ 	.word	0x00000008
.L_66:


//--------------------- .nv.compat                --------------------------
	.section	.nv.compat,"",@"SHT_CUDA_COMPAT_INFO"
	.align	4
        /*0000*/ 	.byte	0x02, 0x02, 0x02, 0x00, 0x02, 0x05, 0x05, 0x00, 0x02, 0x03, 0x00, 0x00, 0x02, 0x06, 0x01, 0x00


//--------------------- .nv.callgraph             --------------------------
	.section	.nv.callgraph,"",@"SHT_CUDA_CALLGRAPH"
	.align	4
	.sectionentsize	8
	.align		4
        /*0000*/ 	.word	0x00000000
	.align		4
        /*0004*/ 	.word	0xffffffff
	.align		4
        /*0008*/ 	.word	0x00000000
	.align		4
        /*000c*/ 	.word	0xfffffffe
	.align		4
        /*0010*/ 	.word	0x00000000
	.align		4
        /*0014*/ 	.word	0xfffffffd
	.align		4
        /*0018*/ 	.word	0x00000000
	.align		4
        /*001c*/ 	.word	0xfffffffc


//--------------------- .text.matmul_kernel       --------------------------
	.section	.text.matmul_kernel,"ax",@progbits
	.align	128
        .global         matmul_kernel
        .type           matmul_kernel,@function
        .size           matmul_kernel,(.L_x_21 - matmul_kernel)
        .other          matmul_kernel,@"STO_CUDA_ENTRY STV_DEFAULT"
matmul_kernel:
.text.matmul_kernel:
[----:B------:R-:W1:Y:S01]  /*0000*/  LDC R1, c[0x0][0x37c] ;  /* 0x0000df00ff017b82 */ /* 0x000e620000000800 */
[----:B------:R-:W2:Y:S01]  /*0010*/  S2R R0, SR_TID.X ;  /* 0x0000000000007919 */ /* 0x000ea20000002100 */
[----:B-1----:R-:W-:Y:S01]  /*0020*/  VIADD R1, R1, 0xfffff9b0 ;  /* 0xfffff9b001017836 */ /* 0x002fe20000000000 */
[----:B--2---:R-:W-:-:S13]  /*0030*/  ISETP.GE.U32.AND P0, PT, R0, 0x20, PT ;  /* 0x000000200000780c */ /* 0x004fda0003f06070 */
[----:B------:R-:W-:Y:S02]  /*0040*/  VOTEU.ANY UP0, P0 ;  /* 0x0000000000ff7886 */ /* 0x000fe40000000100 */
[----:B------:R-:W-:Y:S05]  /*0050*/  BRA.U UP0, `(.L_x_0) ;  /* 0x0000000100b87547 */ /* 0x000fea000b800000 */
[----:B------:R-:W1:Y:S01]  /*0060*/  S2UR UR6, SR_CgaCtaId ;  /* 0x00000000000679c3 */ /* 0x000e620000008800 */
[----:B------:R-:W-:Y:S01]  /*0070*/  NOP ;  /* 0x0000000000007918 */ /* 0x000fe20000000000 */
[----:B------:R-:W-:Y:S02]  /*0080*/  UMOV UR4, 0x40 ;  /* 0x0000004000047882 */ /* 0x000fe40000000000 */
[----:B-1----:R-:W-:-:S09]  /*0090*/  ULEA UR4, UR6, UR4, 0x18 ;  /* 0x0000000406047291 */ /* 0x002fd2000f8ec0ff */
[----:B------:R-:W1:Y:S01]  /*00a0*/  LDS.U8 R0, [UR4] ;  /* 0x00000004ff007984 */ /* 0x000e620008000000 */
[----:B------:R-:W-:Y:S02]  /*00b0*/  UMOV UR4, 0x400 ;  /* 0x0000040000047882 */ /* 0x000fe40000000000 */
[----:B------:R-:W-:Y:S01]  /*00c0*/  ULEA UR4, UR6, UR4, 0x18 ;  /* 0x0000000406047291 */ /* 0x000fe2000f8ec0ff */
[----:B-1----:R-:W-:-:S13]  /*00d0*/  ISETP.NE.AND P0, PT, R0, RZ, PT ;  /* 0x000000ff0000720c */ /* 0x002fda0003f05270 */
[----:B------:R-:W-:Y:S05]  /*00e0*/  @P0 BRA `(.L_x_1) ;  /* 0x00000000007c0947 */ /* 0x000fea0003800000 */
[----:B------:R-:W-:-:S13]  /*00f0*/  ELECT P0, URZ, PT ;  /* 0x0000000000ff782f */ /* 0x000fda0003800000 */
[----:B------:R-:W-:Y:S05]  /*0100*/  @!P0 BRA `(.L_x_2) ;  /* 0x0000000000848947 */ /* 0x000fea0003800000 */
[----:B------:R-:W-:Y:S01]  /*0110*/  UMOV UR5, 0x8 ;  /* 0x0000000800057882 */ /* 0x000fe20000000000 */
[----:B------:R-:W-:Y:S02]  /*0120*/  IMAD.MOV.U32 R4, RZ, RZ, 0x1 ;  /* 0x00000001ff047424 */ /* 0x000fe400078e00ff */
[----:B------:R-:W-:Y:S02]  /*0130*/  IMAD.MOV.U32 R5, RZ, RZ, 0xff ;  /* 0x000000ffff057424 */ /* 0x000fe400078e00ff */
[----:B------:R-:W-:Y:S04]  /*0140*/  DEPBAR.LE SB1, 0x36 ;  /* 0x00009d800000791a */ /* 0x000fe80000000000 */
[----:B------:R-:W1:Y:S02]  /*0150*/  UTCATOMSWS.FIND_AND_SET.ALIGN UP1, UR5, UR5 ;  /* 0x00000005000575e3 */ /* 0x000e640008020800 */
[----:B-1----:R-:W-:-:S04]  /*0160*/  PLOP3.LUT P0, PT, PT, PT, UP1, 0x80, 0x8 ;  /* 0x000000000008781c */ /* 0x002fc80003f0f018 */
[----:B------:R-:W-:-:S04]  /*0170*/  SEL R0, RZ, 0xffffffff, !P0 ;  /* 0xffffffffff007807 */ /* 0x000fc80004000000 */
[----:B------:R-:W-:Y:S01]  /*0180*/  ISETP.NE.AND P0, PT, R0, RZ, PT ;  /* 0x000000ff0000720c */ /* 0x000fe20003f05270 */
[----:B------:R-:W-:-:S12]  /*0190*/  IMAD.U32 R0, RZ, RZ, UR5 ;  /* 0x00000005ff007e24 */ /* 0x000fd8000f8e00ff */
[----:B------:R-:W-:Y:S05]  /*01a0*/  @P0 BRA `(.L_x_3) ;  /* 0x0000000000240947 */ /* 0x000fea0003800000 */
.L_x_4:
[----:B------:R-:W-:Y:S05]  /*01b0*/  NANOSLEEP 0x64 ;  /* 0x000000640000795d */ /* 0x000fea0003800000 */
[----:B------:R-:W-:-:S05]  /*01c0*/  UMOV UR5, 0x8 ;  /* 0x0000000800057882 */ /* 0x000fca0000000000 */
[----:B------:R-:W-:Y:S04]  /*01d0*/  DEPBAR.LE SB1, 0x36 ;  /* 0x00009d800000791a */ /* 0x000fe80000000000 */
[----:B------:R-:W1:Y:S02]  /*01e0*/  UTCATOMSWS.FIND_AND_SET.ALIGN UP1, UR5, UR5 ;  /* 0x00000005000575e3 */ /* 0x000e640008020800 */
[----:B-1----:R-:W-:-:S04]  /*01f0*/  PLOP3.LUT P0, PT, PT, PT, UP1, 0x80, 0x8 ;  /* 0x000000000008781c */ /* 0x002fc80003f0f018 */
[----:B------:R-:W-:-:S04]  /*0200*/  SEL R0, RZ, 0xffffffff, !P0 ;  /* 0xffffffffff007807 */ /* 0x000fc80004000000 */
[----:B------:R-:W-:Y:S02]  /*0210*/  ISETP.NE.AND P0, PT, R0, RZ, PT ;  /* 0x000000ff0000720c */ /* 0x000fe40003f05270 */
[----:B------:R-:W-:-:S11]  /*0220*/  MOV R0, UR5 ;  /* 0x0000000500007c02 */ /* 0x000fd60008000f00 */
[----:B------:R-:W-:Y:S05]  /*0230*/  @!P0 BRA `(.L_x_4) ;  /* 0xfffffffc00dc8947 */ /* 0x000fea000383ffff */
.L_x_3:
[C---:B------:R-:W-:Y:S01]  /*0240*/  VIADD R3, R0.reuse, 0x10 ;  /* 0x0000001000037836 */ /* 0x040fe20000000000 */
[----:B------:R-:W-:Y:S01]  /*0250*/  UMOV UR5, 0x50 ;  /* 0x0000005000057882 */ /* 0x000fe20000000000 */
[----:B------:R-:W-:Y:S01]  /*0260*/  SHF.L.U32 R2, R5, R0, RZ ;  /* 0x0000000005027219 */ /* 0x000fe200000006ff */
[----:B------:R-:W-:Y:S01]  /*0270*/  ULEA UR5, UR6, UR5, 0x18 ;  /* 0x0000000506057291 */ /* 0x000fe2000f8ec0ff */
[----:B------:R-:W-:Y:S01]  /*0280*/  IMAD.SHL.U32 R0, R0, 0x20, RZ ;  /* 0x0000002000007824 */ /* 0x000fe200078e00ff */
[----:B------:R-:W-:-:S04]  /*0290*/  SHF.L.U32 R3, R4, R3, RZ ;  /* 0x0000000304037219 */ /* 0x000fc800000006ff */
[----:B------:R-:W-:-:S05]  /*02a0*/  LOP3.LUT R2, R3, R2, RZ, 0xfc, !PT ;  /* 0x0000000203027212 */ /* 0x000fca00078efcff */
[----:B------:R1:W-:Y:S04]  /*02b0*/  ATOMS.OR RZ, [UR5], R2 ;  /* 0x00000002ffff798c */ /* 0x0003e8000b000005 */
[----:B------:R1:W-:Y:S01]  /*02c0*/  STS [UR4], R0 ;  /* 0x00000000ff007988 */ /* 0x0003e20008000804 */
[----:B------:R-:W-:Y:S05]  /*02d0*/  BRA `(.L_x_2) ;  /* 0x0000000000107947 */ /* 0x000fea0003800000 */
.L_x_1:
[----:B------:R-:W-:Y:S01]  /*02e0*/  IMAD.MOV.U32 R0, RZ, RZ, -0x1 ;  /* 0xffffffffff007424 */ /* 0x000fe200078e00ff */
[----:B------:R-:W-:-:S04]  /*02f0*/  MOV R2, 0x320 ;  /* 0x0000032000027802 */ /* 0x000fc80000000f00 */
[----:B------:R1:W-:Y:S03]  /*0300*/  STS [UR4], R0 ;  /* 0x00000000ff007988 */ /* 0x0003e60008000804 */
[----:B-1----:R-:W-:Y:S05]  /*0310*/  CALL.REL.NOINC `($__internal_1_$__cuda_sm10x_tcgen05_guardrail_trap_phase_invalid_during_alloc) ;  /* 0x0000023800bc7944 */ /* 0x002fea0003c00000 */
.L_x_2:
[----:B------:R-:W-:Y:S05]  /*0320*/  WARPSYNC.ALL ;  /* 0x0000000000007948 */ /* 0x000fea0003800000 */
[----:B------:R-:W-:Y:S01]  /*0330*/  NOP ;  /* 0x0000000000007918 */ /* 0x000fe20000000000 */
.L_x_0:
[----:B------:R-:W2:Y:S01]  /*0340*/  LDC.64 R4, c[0x0][0x398] ;  /* 0x0000e600ff047b82 */ /* 0x000ea20000000a00 */
[----:B------:R-:W3:Y:S01]  /*0350*/  S2R R7, SR_CTAID.X ;  /* 0x0000000000077919 */ /* 0x000ee20000002500 */
[----:B------:R-:W-:Y:S01]  /*0360*/  UMOV UR9, 0x400 ;  /* 0x0000040000097882 */ /* 0x000fe20000000000 */
[----:B------:R-:W4:Y:S01]  /*0370*/  LDCU.64 UR6, c[0x0][0x3a8] ;  /* 0x00007500ff0677ac */ /* 0x000f220008000a00 */
[----:B------:R-:W5:Y:S01]  /*0380*/  S2R R34, SR_TID.X ;  /* 0x0000000000227919 */ /* 0x000f620000002100 */
[----:B------:R-:W1:Y:S03]  /*0390*/  LDCU.128 UR12, c[0x0][0x380] ;  /* 0x00007000ff0c77ac */ /* 0x000e660008000c00 */
[----:B------:R-:W1:Y:S01]  /*03a0*/  S2UR UR5, SR_CgaCtaId ;  /* 0x00000000000579c3 */ /* 0x000e620000008800 */
[----:B------:R-:W1:Y:S01]  /*03b0*/  LDCU UR16, c[0x0][0x3b0] ;  /* 0x00007600ff1077ac */ /* 0x000e620008000800 */
[----:B------:R-:W1:Y:S06]  /*03c0*/  LDCU UR11, c[0x0][0x3a4] ;  /* 0x00007480ff0b77ac */ /* 0x000e6c0008000800 */
[----:B------:R-:W4:Y:S01]  /*03d0*/  LDC R252, c[0x0][0x3a0] ;  /* 0x0000e800fffc7b82 */ /* 0x000f220000000800 */
[----:B------:R-:W1:Y:S02]  /*03e0*/  LDCU.64 UR28, c[0x0][0x358] ;  /* 0x00006b00ff1c77ac */ /* 0x000e640008000a00 */
[----:B-12---:R-:W-:-:S05]  /*03f0*/  VIADD R0, R5, 0x3f ;  /* 0x0000003f05007836 */ /* 0x006fca0000000000 */
[----:B------:R-:W-:Y:S01]  /*0400*/  SHF.R.S32.HI R3, RZ, 0x1f, R0 ;  /* 0x0000001fff037819 */ /* 0x000fe20000011400 */
[----:B------:R-:W-:-:S03]  /*0410*/  ULEA UR9, UR5, UR9, 0x18 ;  /* 0x0000000905097291 */ /* 0x000fc6000f8ec0ff */
[----:B------:R-:W-:Y:S02]  /*0420*/  LEA.HI R3, R3, R0, RZ, 0x6 ;  /* 0x0000000003037211 */ /* 0x000fe400078f30ff */
[----:B---3--:R-:W-:Y:S02]  /*0430*/  IABS R10, R7 ;  /* 0x00000007000a7213 */ /* 0x008fe40000000000 */
[----:B------:R-:W-:Y:S02]  /*0440*/  SHF.R.S32.HI R3, RZ, 0x6, R3 ;  /* 0x00000006ff037819 */ /* 0x000fe40000011403 */
[----:B-----5:R-:W-:Y:S02]  /*0450*/  SHF.L.U32 R16, R34, 0x2, RZ ;  /* 0x0000000222107819 */ /* 0x020fe400000006ff */
[----:B------:R-:W-:-:S04]  /*0460*/  SHF.L.U32 R6, R3, 0x3, RZ ;  /* 0x0000000303067819 */ /* 0x000fc800000006ff */
[-C--:B------:R-:W-:Y:S02]  /*0470*/  IABS R9, R6.reuse ;  /* 0x0000000600097213 */ /* 0x080fe40000000000 */
[----:B------:R-:W-:Y:S02]  /*0480*/  IABS R12, R6 ;  /* 0x00000006000c7213 */ /* 0x000fe40000000000 */
[----:B------:R-:W1:Y:S08]  /*0490*/  I2F.RP R0, R9 ;  /* 0x0000000900007306 */ /* 0x000e700000209400 */
[----:B-1----:R-:W1:Y:S02]  /*04a0*/  MUFU.RCP R0, R0 ;  /* 0x0000000000007308 */ /* 0x002e640000001000 */
[----:B-1----:R-:W-:Y:S01]  /*04b0*/  VIADD R2, R0, 0xffffffe ;  /* 0x0ffffffe00027836 */ /* 0x002fe20000000000 */
[----:B------:R-:W-:-:S05]  /*04c0*/  IADD3 R0, PT, PT, RZ, -R12, RZ ;  /* 0x8000000cff007210 */ /* 0x000fca0007ffe0ff */
[----:B------:R1:W2:Y:S02]  /*04d0*/  F2I.FTZ.U32.TRUNC.NTZ R3, R2 ;  /* 0x0000000200037305 */ /* 0x0002a4000021f000 */
[----:B-1----:R-:W-:Y:S02]  /*04e0*/  IMAD.MOV.U32 R2, RZ, RZ, RZ ;  /* 0x000000ffff027224 */ /* 0x002fe400078e00ff */
[----:B--2---:R-:W-:-:S04]  /*04f0*/  IMAD.MOV R8, RZ, RZ, -R3 ;  /* 0x000000ffff087224 */ /* 0x004fc800078e0a03 */
[----:B------:R-:W-:Y:S02]  /*0500*/  IMAD R11, R8, R9, RZ ;  /* 0x00000009080b7224 */ /* 0x000fe400078e02ff */
[----:B------:R-:W-:Y:S02]  /*0510*/  IMAD.MOV.U32 R8, RZ, RZ, R10 ;  /* 0x000000ffff087224 */ /* 0x000fe400078e000a */
[----:B------:R-:W-:-:S06]  /*0520*/  IMAD.HI.U32 R3, R3, R11, R2 ;  /* 0x0000000b03037227 */ /* 0x000fcc00078e0002 */
[----:B------:R-:W-:-:S04]  /*0530*/  IMAD.HI.U32 R3, R3, R8, RZ ;  /* 0x0000000803037227 */ /* 0x000fc800078e00ff */
[----:B------:R-:W-:Y:S01]  /*0540*/  IMAD R0, R3, R0, R8 ;  /* 0x0000000003007224 */ /* 0x000fe200078e0208 */
[----:B------:R-:W-:Y:S04]  /*0550*/  BAR.SYNC.DEFER_BLOCKING 0x0 ;  /* 0x0000000000007b1d */ /* 0x000fe80000010000 */
[----:B------:R-:W-:-:S13]  /*0560*/  ISETP.GT.U32.AND P1, PT, R9, R0, PT ;  /* 0x000000000900720c */ /* 0x000fda0003f24070 */
[----:B------:R-:W-:Y:S02]  /*0570*/  @!P1 IMAD.IADD R0, R0, 0x1, -R9 ;  /* 0x0000000100009824 */ /* 0x000fe400078e0a09 */
[----:B------:R-:W-:Y:S01]  /*0580*/  @!P1 VIADD R3, R3, 0x1 ;  /* 0x0000000103039836 */ /* 0x000fe20000000000 */
[----:B------:R-:W-:Y:S02]  /*0590*/  ISETP.NE.AND P1, PT, R6, RZ, PT ;  /* 0x000000ff0600720c */ /* 0x000fe40003f25270 */
[----:B------:R-:W-:Y:S02]  /*05a0*/  ISETP.GE.U32.AND P0, PT, R0, R9, PT ;  /* 0x000000090000720c */ /* 0x000fe40003f06070 */
[----:B------:R-:W-:-:S04]  /*05b0*/  LOP3.LUT R0, R7, R6, RZ, 0x3c, !PT ;  /* 0x0000000607007212 */ /* 0x000fc800078e3cff */
[----:B------:R-:W-:Y:S02]  /*05c0*/  ISETP.GE.AND P2, PT, R0, RZ, PT ;  /* 0x000000ff0000720c */ /* 0x000fe40003f46270 */
[----:B------:R-:W-:-:S05]  /*05d0*/  IADD3 R0, PT, PT, R4, 0xff, RZ ;  /* 0x000000ff04007810 */ /* 0x000fca0007ffe0ff */
[----:B------:R-:W-:-:S04]  /*05e0*/  @P0 VIADD R3, R3, 0x1 ;  /* 0x0000000103030836 */ /* 0x000fc80000000000 */
[----:B------:R-:W-:Y:S01]  /*05f0*/  IMAD.MOV.U32 R2, RZ, RZ, R3 ;  /* 0x000000ffff027224 */ /* 0x000fe200078e0003 */
[----:B------:R-:W-:-:S03]  /*0600*/  SHF.R.S32.HI R3, RZ, 0x1f, R0 ;  /* 0x0000001fff037819 */ /* 0x000fc60000011400 */
[----:B------:R-:W-:Y:S01]  /*0610*/  @!P2 IMAD.MOV R2, RZ, RZ, -R2 ;  /* 0x000000ffff02a224 */ /* 0x000fe200078e0a02 */
[----:B------:R-:W-:Y:S02]  /*0620*/  @!P1 LOP3.LUT R2, RZ, R6, RZ, 0x33, !PT ;  /* 0x00000006ff029212 */ /* 0x000fe400078e33ff */
[----:B------:R-:W-:-:S03]  /*0630*/  LEA.HI R3, R3, R0, RZ, 0x8 ;  /* 0x0000000003037211 */ /* 0x000fc600078f40ff */
[----:B------:R-:W-:Y:S02]  /*0640*/  IMAD.SHL.U32 R14, R2, 0x8, RZ ;  /* 0x00000008020e7824 */ /* 0x000fe400078e00ff */
[----:B------:R-:W-:-:S03]  /*0650*/  IMAD.MOV R2, RZ, RZ, -R2 ;  /* 0x000000ffff027224 */ /* 0x000fc600078e0a02 */
[----:B------:R-:W-:Y:S01]  /*0660*/  LEA.HI.SX32 R3, R3, -R14, 0x18 ;  /* 0x8000000e03037211 */ /* 0x000fe200078fc2ff */
[----:B------:R-:W-:Y:S02]  /*0670*/  IMAD R13, R6, R2, R7 ;  /* 0x00000002060d7224 */ /* 0x000fe400078e0207 */
[----:B------:R-:W-:Y:S01]  /*0680*/  IMAD.MOV.U32 R2, RZ, RZ, RZ ;  /* 0x000000ffff027224 */ /* 0x000fe200078e00ff */
[----:B------:R-:W-:Y:S02]  /*0690*/  VIMNMX R12, PT, PT, R3, 0x8, PT ;  /* 0x00000008030c7848 */ /* 0x000fe40003fe0100 */
[----:B------:R-:W-:Y:S02]  /*06a0*/  IABS R6, R13 ;  /* 0x0000000d00067213 */ /* 0x000fe40000000000 */
[----:B------:R-:W-:-:S04]  /*06b0*/  IABS R8, R12 ;  /* 0x0000000c00087213 */ /* 0x000fc80000000000 */
[----:B------:R-:W1:Y:S08]  /*06c0*/  I2F.RP R0, R8 ;  /* 0x0000000800007306 */ /* 0x000e700000209400 */
[----:B-1----:R-:W1:Y:S02]  /*06d0*/  MUFU.RCP R0, R0 ;  /* 0x0000000000007308 */ /* 0x002e640000001000 */
[----:B-1----:R-:W-:Y:S01]  /*06e0*/  VIADD R3, R0, 0xffffffe ;  /* 0x0ffffffe00037836 */ /* 0x002fe20000000000 */
[----:B------:R-:W-:-:S05]  /*06f0*/  IABS R0, R5 ;  /* 0x0000000500007213 */ /* 0x000fca0000000000 */
[----:B------:R-:W1:Y:S02]  /*0700*/  F2I.FTZ.U32.TRUNC.NTZ R3, R3 ;  /* 0x0000000300037305 */ /* 0x000e64000021f000 */
[----:B-1----:R-:W-:-:S05]  /*0710*/  IADD3 R9, PT, PT, RZ, -R3, RZ ;  /* 0x80000003ff097210 */ /* 0x002fca0007ffe0ff */
[----:B------:R-:W-:Y:S01]  /*0720*/  IMAD R7, R9, R8, RZ ;  /* 0x0000000809077224 */ /* 0x000fe200078e02ff */
[----:B------:R-:W-:-:S03]  /*0730*/  IABS R9, R12 ;  /* 0x0000000c00097213 */ /* 0x000fc60000000000 */
[----:B------:R-:W-:-:S04]  /*0740*/  IMAD.HI.U32 R2, R3, R7, R2 ;  /* 0x0000000703027227 */ /* 0x000fc800078e0002 */
[----:B------:R-:W-:Y:S01]  /*0750*/  IMAD.MOV.U32 R3, RZ, RZ, R6 ;  /* 0x000000ffff037224 */ /* 0x000fe200078e0006 */
[----:B------:R-:W-:Y:S01]  /*0760*/  IABS R6, R4 ;  /* 0x0000000400067213 */ /* 0x000fe20000000000 */
[----:B------:R-:W-:Y:S02]  /*0770*/  IMAD.MOV R7, RZ, RZ, -R9 ;  /* 0x000000ffff077224 */ /* 0x000fe400078e0a09 */
[----:B------:R-:W-:Y:S01]  /*0780*/  IMAD.HI.U32 R2, R2, R3, RZ ;  /* 0x0000000302027227 */ /* 0x000fe200078e00ff */
[----:B------:R-:W1:Y:S03]  /*0790*/  I2F.RP R9, R0 ;  /* 0x0000000000097306 */ /* 0x000e660000209400 */
[----:B------:R-:W-:-:S05]  /*07a0*/  IMAD R3, R2, R7, R3 ;  /* 0x0000000702037224 */ /* 0x000fca00078e0203 */
[----:B------:R-:W2:Y:S01]  /*07b0*/  I2F.RP R7, R6 ;  /* 0x0000000600077306 */ /* 0x000ea20000209400 */
[----:B------:R-:W-:-:S07]  /*07c0*/  ISETP.GT.U32.AND P1, PT, R8, R3, PT ;  /* 0x000000030800720c */ /* 0x000fce0003f24070 */
[----:B-1----:R-:W1:Y:S06]  /*07d0*/  MUFU.RCP R9, R9 ;  /* 0x0000000900097308 */ /* 0x002e6c0000001000 */
[----:B------:R-:W-:Y:S02]  /*07e0*/  @!P1 IMAD.IADD R3, R3, 0x1, -R8 ;  /* 0x0000000103039824 */ /* 0x000fe400078e0a08 */
[----:B--2---:R-:W2:Y:S01]  /*07f0*/  MUFU.RCP R7, R7 ;  /* 0x0000000700077308 */ /* 0x004ea20000001000 */
[----:B------:R-:W-:Y:S01]  /*0800*/  @!P1 VIADD R2, R2, 0x1 ;  /* 0x0000000102029836 */ /* 0x000fe20000000000 */
[----:B------:R-:W-:-:S02]  /*0810*/  ISETP.NE.AND P1, PT, R12, RZ, PT ;  /* 0x000000ff0c00720c */ /* 0x000fc40003f25270 */
[----:B------:R-:W-:Y:S02]  /*0820*/  ISETP.GE.U32.AND P0, PT, R3, R8, PT ;  /* 0x000000080300720c */ /* 0x000fe40003f06070 */
[----:B------:R-:W-:Y:S02]  /*0830*/  LOP3.LUT R3, R13, R12, RZ, 0x3c, !PT ;  /* 0x0000000c0d037212 */ /* 0x000fe400078e3cff */
[----:B-1----:R-:W-:Y:S02]  /*0840*/  IADD3 R10, PT, PT, R9, 0xffffffe, RZ ;  /* 0x0ffffffe090a7810 */ /* 0x002fe40007ffe0ff */
[----:B------:R-:W-:Y:S02]  /*0850*/  ISETP.GE.AND P2, PT, R3, RZ, PT ;  /* 0x000000ff0300720c */ /* 0x000fe40003f46270 */
[--C-:B------:R-:W-:Y:S01]  /*0860*/  SHF.R.S32.HI R3, RZ, 0x6, R34.reuse ;  /* 0x00000006ff037819 */ /* 0x100fe20000011422 */
[----:B------:R-:W1:Y:S01]  /*0870*/  F2I.FTZ.U32.TRUNC.NTZ R11, R10 ;  /* 0x0000000a000b7305 */ /* 0x000e62000021f000 */
[----:B--2---:R-:W-:Y:S01]  /*0880*/  VIADD R8, R7, 0xffffffe ;  /* 0x0ffffffe07087836 */ /* 0x004fe20000000000 */
[----:B------:R-:W-:-:S02]  /*0890*/  SHF.R.U32.HI R7, RZ, 0x5, R34 ;  /* 0x00000005ff077819 */ /* 0x000fc40000011622 */
[----:B------:R-:W-:-:S04]  /*08a0*/  @P0 VIADD R2, R2, 0x1 ;  /* 0x0000000102020836 */ /* 0x000fc80000000000 */
[----:B------:R2:W3:Y:S01]  /*08b0*/  F2I.FTZ.U32.TRUNC.NTZ R9, R8 ;  /* 0x0000000800097305 */ /* 0x0004e2000021f000 */
[----:B------:R-:W-:Y:S01]  /*08c0*/  IMAD.MOV.U32 R15, RZ, RZ, R2 ;  /* 0x000000ffff0f7224 */ /* 0x000fe200078e0002 */
[----:B------:R-:W-:Y:S01]  /*08d0*/  SGXT R2, R3, 0x1 ;  /* 0x000000010302781a */ /* 0x000fe20000000200 */
[----:B------:R-:W-:Y:S01]  /*08e0*/  IMAD.SHL.U32 R3, R34, 0x100, RZ ;  /* 0x0000010022037824 */ /* 0x000fe200078e00ff */
[----:B------:R-:W-:Y:S01]  /*08f0*/  R2UR UR8, R7 ;  /* 0x00000000070872ca */ /* 0x000fe200000e0000 */
[----:B------:R-:W-:Y:S01]  /*0900*/  @!P2 IMAD.MOV R15, RZ, RZ, -R15 ;  /* 0x000000ffff0fa224 */ /* 0x000fe200078e0a0f */
[----:B------:R-:W-:Y:S01]  /*0910*/  LOP3.LUT R2, R2, 0x90, RZ, 0xc0, !PT ;  /* 0x0000009002027812 */ /* 0x000fe200078ec0ff */
[----:B-1----:R-:W-:Y:S01]  /*0920*/  IMAD.MOV R17, RZ, RZ, -R11 ;  /* 0x000000ffff117224 */ /* 0x002fe200078e0a0b */
[----:B------:R-:W-:Y:S02]  /*0930*/  @!P1 LOP3.LUT R15, RZ, R12, RZ, 0x33, !PT ;  /* 0x0000000cff0f9212 */ /* 0x000fe400078e33ff */
[----:B------:R-:W-:-:S02]  /*0940*/  LOP3.LUT R2, R2, 0x7c, R16, 0x78, !PT ;  /* 0x0000007c02027812 */ /* 0x000fc400078e7810 */
[----:B--2---:R-:W-:Y:S01]  /*0950*/  SHF.R.U32.HI R8, RZ, 0x6, R34 ;  /* 0x00000006ff087819 */ /* 0x004fe20000011622 */
[----:B------:R-:W-:Y:S01]  /*0960*/  IMAD.MOV R7, RZ, RZ, -R15 ;  /* 0x000000ffff077224 */ /* 0x000fe200078e0a0f */
[----:B------:R-:W-:Y:S01]  /*0970*/  LOP3.LUT R3, R2, 0x2000, R3, 0xf8, !PT ;  /* 0x0000200002037812 */ /* 0x000fe200078ef803 */
[----:B------:R-:W-:Y:S01]  /*0980*/  IMAD.SHL.U32 R16, R15, 0x40, RZ ;  /* 0x000000400f107824 */ /* 0x000fe200078e00ff */
[----:B---3--:R-:W-:Y:S01]  /*0990*/  IADD3 R10, PT, PT, RZ, -R9, RZ ;  /* 0x80000009ff0a7210 */ /* 0x008fe20007ffe0ff */
[----:B------:R-:W-:Y:S01]  /*09a0*/  IMAD R2, R12, R7, R13 ;  /* 0x000000070c027224 */ /* 0x000fe200078e020d */
[----:B------:R-:W-:Y:S01]  /*09b0*/  SGXT.U32 R7, R8, 0x1 ;  /* 0x000000010807781a */ /* 0x000fe20000000000 */
[----:B------:R-:W-:Y:S01]  /*09c0*/  IMAD R15, R17, R0, RZ ;  /* 0x00000000110f7224 */ /* 0x000fe200078e02ff */
[----:B------:R1:W-:Y:S01]  /*09d0*/  STL [R1+0x4], R16 ;  /* 0x0000041001007387 */ /* 0x0003e20000100800 */
[----:B------:R-:W-:Y:S01]  /*09e0*/  IMAD.MOV.U32 R13, RZ, RZ, R10 ;  /* 0x000000ffff0d7224 */ /* 0x000fe200078e000a */
[----:B------:R-:W-:Y:S01]  /*09f0*/  LOP3.LUT R12, R16, R7, RZ, 0xfc, !PT ;  /* 0x00000007100c7212 */ /* 0x000fe200078efcff */
[----:B------:R-:W-:Y:S01]  /*0a00*/  IMAD.MOV.U32 R10, RZ, RZ, RZ ;  /* 0x000000ffff0a7224 */ /* 0x000fe200078e00ff */
[----:B------:R-:W-:Y:S01]  /*0a10*/  IADD3 R7, PT, PT, R14, R2, RZ ;  /* 0x000000020e077210 */ /* 0x000fe20007ffe0ff */
[----:B------:R-:W-:Y:S01]  /*0a20*/  IMAD R13, R13, R6, RZ ;  /* 0x000000060d0d7224 */ /* 0x000fe200078e02ff */
[----:B------:R-:W-:Y:S01]  /*0a30*/  IABS R2, R12 ;  /* 0x0000000c00027213 */ /* 0x000fe20000000000 */
[----:B------:R-:W-:Y:S01]  /*0a40*/  IMAD.MOV.U32 R8, RZ, RZ, RZ ;  /* 0x000000ffff087224 */ /* 0x000fe200078e00ff */
[C---:B------:R-:W-:Y:S01]  /*0a50*/  LOP3.LUT R18, R12.reuse, 0x8, RZ, 0xfc, !PT ;  /* 0x000000080c127812 */ /* 0x040fe200078efcff */
[----:B------:R-:W-:Y:S01]  /*0a60*/  IMAD.HI.U32 R10, R11, R15, R10 ;  /* 0x0000000f0b0a7227 */ /* 0x000fe200078e000a */
[C---:B------:R-:W-:Y:S01]  /*0a70*/  LOP3.LUT R11, R12.reuse, 0x3e, RZ, 0xfc, !PT ;  /* 0x0000003e0c0b7812 */ /* 0x040fe200078efcff */
[----:B------:R-:W-:Y:S01]  /*0a80*/  USHF.L.U32 UR4, UR8, 0x15, URZ ;  /* 0x0000001508047899 */ /* 0x000fe200080006ff */
[C---:B-1----:R-:W-:Y:S01]  /*0a90*/  LOP3.LUT R16, R12.reuse, 0x6, RZ, 0xfc, !PT ;  /* 0x000000060c107812 */ /* 0x042fe200078efcff */
[----:B------:R-:W-:Y:S01]  /*0aa0*/  IMAD.HI.U32 R8, R9, R13, R8 ;  /* 0x0000000d09087227 */ /* 0x000fe200078e0008 */
[----:B------:R-:W-:-:S02]  /*0ab0*/  LOP3.LUT R9, R12, 0x2, RZ, 0xfc, !PT ;  /* 0x000000020c097812 */ /* 0x000fc400078efcff */
[----:B------:R-:W-:Y:S02]  /*0ac0*/  IABS R25, R11 ;  /* 0x0000000b00197213 */ /* 0x000fe40000000000 */
[----:B------:R-:W-:Y:S02]  /*0ad0*/  LOP3.LUT R13, R12, 0x4, RZ, 0xfc, !PT ;  /* 0x000000040c0d7812 */ /* 0x000fe400078efcff */
[----:B------:R-:W-:Y:S02]  /*0ae0*/  IABS R14, R9 ;  /* 0x00000009000e7213 */ /* 0x000fe40000000000 */
[----:B------:R-:W-:Y:S01]  /*0af0*/  ISETP.GE.AND P2, PT, R11, RZ, PT ;  /* 0x000000ff0b00720c */ /* 0x000fe20003f46270 */
[----:B------:R-:W-:Y:S01]  /*0b00*/  IMAD.MOV.U32 R11, RZ, RZ, R2 ;  /* 0x000000ffff0b7224 */ /* 0x000fe200078e0002 */
[----:B------:R-:W-:Y:S01]  /*0b10*/  ISETP.GE.AND P1, PT, R9, RZ, PT ;  /* 0x000000ff0900720c */ /* 0x000fe20003f26270 */
[----:B------:R-:W-:Y:S01]  /*0b20*/  IMAD.HI.U32 R9, R10, R25, RZ ;  /* 0x000000190a097227 */ /* 0x000fe200078e00ff */
[----:B------:R-:W-:-:S02]  /*0b30*/  ISETP.GE.AND P0, PT, R13, RZ, PT ;  /* 0x000000ff0d00720c */ /* 0x000fc40003f06270 */
[----:B------:R-:W-:Y:S01]  /*0b40*/  IABS R15, R13 ;  /* 0x0000000d000f7213 */ /* 0x000fe20000000000 */
[----:B------:R-:W-:Y:S01]  /*0b50*/  IMAD.MOV.U32 R13, RZ, RZ, R14 ;  /* 0x000000ffff0d7224 */ /* 0x000fe200078e000e */
[----:B------:R-:W-:Y:S01]  /*0b60*/  IABS R17, R16 ;  /* 0x0000001000117213 */ /* 0x000fe20000000000 */
[----:B------:R-:W-:Y:S01]  /*0b70*/  IMAD.HI.U32 R2, R10, R11, RZ ;  /* 0x0000000b0a027227 */ /* 0x000fe200078e00ff */
[----:B------:R-:W-:Y:S02]  /*0b80*/  IABS R19, R18 ;  /* 0x0000001200137213 */ /* 0x000fe40000000000 */
[C---:B------:R-:W-:Y:S01]  /*0b90*/  LOP3.LUT R20, R12.reuse, 0xa, RZ, 0xfc, !PT ;  /* 0x0000000a0c147812 */ /* 0x040fe200078efcff */
[----:B------:R-:W-:Y:S01]  /*0ba0*/  IMAD.MOV R14, RZ, RZ, -R9 ;  /* 0x000000ffff0e7224 */ /* 0x000fe200078e0a09 */
[----:B------:R-:W-:Y:S01]  /*0bb0*/  LOP3.LUT R22, R12, 0xc, RZ, 0xfc, !PT ;  /* 0x0000000c0c167812 */ /* 0x000fe200078efcff */
[----:B------:R-:W-:Y:S01]  /*0bc0*/  IMAD.MOV R2, RZ, RZ, -R2 ;  /* 0x000000ffff027224 */ /* 0x000fe200078e0a02 */
[----:B------:R-:W-:Y:S01]  /*0bd0*/  IABS R21, R20 ;  /* 0x0000001400157213 */ /* 0x000fe20000000000 */
[----:B------:R-:W-:Y:S01]  /*0be0*/  IMAD R25, R0, R14, R25 ;  /* 0x0000000e00197224 */ /* 0x000fe200078e0219 */
[----:B------:R-:W-:Y:S01]  /*0bf0*/  LOP3.LUT R24, R12, 0xe, RZ, 0xfc, !PT ;  /* 0x0000000e0c187812 */ /* 0x000fe200078efcff */
[----:B------:R-:W-:Y:S01]  /*0c00*/  IMAD R9, R0, R2, R11 ;  /* 0x0000000200097224 */ /* 0x000fe200078e020b */
[----:B------:R-:W-:Y:S01]  /*0c10*/  IABS R23, R22 ;  /* 0x0000001600177213 */ /* 0x000fe20000000000 */
[----:B------:R-:W-:Y:S01]  /*0c20*/  IMAD.HI.U32 R2, R10, R13, RZ ;  /* 0x0000000d0a027227 */ /* 0x000fe200078e00ff */
[----:B------:R-:W-:-:S02]  /*0c30*/  ISETP.GT.U32.AND P4, PT, R0, R25, PT ;  /* 0x000000190000720c */ /* 0x000fc40003f84070 */
[----:B------:R-:W-:Y:S01]  /*0c40*/  ISETP.GT.U32.AND P3, PT, R0, R9, PT ;  /* 0x000000090000720c */ /* 0x000fe20003f64070 */
[----:B------:R-:W-:Y:S01]  /*0c50*/  IMAD.HI.U32 R11, R10, R15, RZ ;  /* 0x0000000f0a0b7227 */ /* 0x000fe200078e00ff */
[----:B------:R-:W-:Y:S02]  /*0c60*/  IADD3 R14, PT, PT, -R2, RZ, RZ ;  /* 0x000000ff020e7210 */ /* 0x000fe40007ffe1ff */
[----:B------:R-:W-:Y:S01]  /*0c70*/  IABS R27, R24 ;  /* 0x00000018001b7213 */ /* 0x000fe20000000000 */
[----:B------:R-:W-:Y:S01]  /*0c80*/  IMAD.HI.U32 R2, R10, R17, RZ ;  /* 0x000000110a027227 */ /* 0x000fe200078e00ff */
[C---:B------:R-:W-:Y:S02]  /*0c90*/  LOP3.LUT R26, R12.reuse, 0x10, RZ, 0xfc, !PT ;  /* 0x000000100c1a7812 */ /* 0x040fe400078efcff */
[C---:B------:R-:W-:Y:S01]  /*0ca0*/  LOP3.LUT R28, R12.reuse, 0x32, RZ, 0xfc, !PT ;  /* 0x000000320c1c7812 */ /* 0x040fe200078efcff */
[----:B------:R-:W-:Y:S01]  /*0cb0*/  IMAD.MOV R2, RZ, RZ, -R2 ;  /* 0x000000ffff027224 */ /* 0x000fe200078e0a02 */
[----:B------:R-:W-:Y:S01]  /*0cc0*/  LOP3.LUT R32, R12, 0x36, RZ, 0xfc, !PT ;  /* 0x000000360c207812 */ /* 0x000fe200078efcff */
[--C-:B------:R-:W-:Y:S01]  /*0cd0*/  @!P4 IMAD.IADD R25, R25, 0x1, -R0.reuse ;  /* 0x000000011919c824 */ /* 0x100fe200078e0a00 */
[----:B------:R-:W-:Y:S01]  /*0ce0*/  IABS R61, R28 ;  /* 0x0000001c003d7213 */ /* 0x000fe20000000000 */
[----:B------:R-:W-:Y:S01]  /*0cf0*/  @!P3 IMAD.IADD R9, R9, 0x1, -R0 ;  /* 0x000000010909b824 */ /* 0x000fe200078e0a00 */
[----:B------:R-:W-:Y:S01]  /*0d00*/  IABS R65, R32 ;  /* 0x0000002000417213 */ /* 0x000fe20000000000 */
[----:B------:R-:W-:Y:S01]  /*0d10*/  IMAD.MOV R11, RZ, RZ, -R11 ;  /* 0x000000ffff0b7224 */ /* 0x000fe200078e0a0b */
[C---:B------:R-:W-:Y:S01]  /*0d20*/  ISETP.GT.U32.AND P5, PT, R0.reuse, R25, PT ;  /* 0x000000190000720c */ /* 0x040fe20003fa4070 */
[C---:B------:R-:W-:Y:S01]  /*0d30*/  IMAD R17, R0.reuse, R2, R17 ;  /* 0x0000000200117224 */ /* 0x040fe200078e0211 */
[----:B------:R-:W-:Y:S01]  /*0d40*/  ISETP.GT.U32.AND P4, PT, R0, R9, PT ;  /* 0x000000090000720c */ /* 0x000fe20003f84070 */
[----:B------:R-:W-:Y:S01]  /*0d50*/  IMAD.HI.U32 R2, R10, R19, RZ ;  /* 0x000000130a027227 */ /* 0x000fe200078e00ff */
[----:B------:R-:W-:-:S03]  /*0d60*/  LOP3.LUT R30, R12, 0x34, RZ, 0xfc, !PT ;  /* 0x000000340c1e7812 */ /* 0x000fc600078efcff */
[----:B------:R-:W-:Y:S01]  /*0d70*/  IMAD R13, R0, R14, R13 ;  /* 0x0000000e000d7224 */ /* 0x000fe200078e020d */
[----:B------:R-:W-:Y:S01]  /*0d80*/  IADD3 R14, PT, PT, -R2, RZ, RZ ;  /* 0x000000ff020e7210 */ /* 0x000fe20007ffe1ff */
[----:B------:R-:W-:Y:S01]  /*0d90*/  IMAD R15, R0, R11, R15 ;  /* 0x0000000b000f7224 */ /* 0x000fe200078e020f */
[----:B------:R-:W-:Y:S01]  /*0da0*/  IABS R63, R30 ;  /* 0x0000001e003f7213 */ /* 0x000fe20000000000 */
[----:B------:R-:W-:Y:S01]  /*0db0*/  IMAD.HI.U32 R2, R10, R21, RZ ;  /* 0x000000150a027227 */ /* 0x000fe200078e00ff */
[C---:B------:R-:W-:Y:S02]  /*0dc0*/  ISETP.GT.U32.AND P3, PT, R0.reuse, R13, PT ;  /* 0x0000000d0000720c */ /* 0x040fe40003f64070 */
[C---:B------:R-:W-:Y:S01]  /*0dd0*/  ISETP.GT.U32.AND P6, PT, R0.reuse, R15, PT ;  /* 0x0000000f0000720c */ /* 0x040fe20003fc4070 */
[C---:B------:R-:W-:Y:S02]  /*0de0*/  IMAD R19, R0.reuse, R14, R19 ;  /* 0x0000000e00137224 */ /* 0x040fe400078e0213 */
[--C-:B------:R-:W-:Y:S01]  /*0df0*/  @!P5 IMAD.IADD R25, R25, 0x1, -R0.reuse ;  /* 0x000000011919d824 */ /* 0x100fe200078e0a00 */
[C---:B------:R-:W-:Y:S01]  /*0e00*/  ISETP.GT.U32.AND P5, PT, R0.reuse, R17, PT ;  /* 0x000000110000720c */ /* 0x040fe20003fa4070 */
[----:B------:R-:W-:Y:S01]  /*0e10*/  @!P4 IMAD.IADD R9, R9, 0x1, -R0 ;  /* 0x000000010909c824 */ /* 0x000fe200078e0a00 */
[----:B------:R-:W-:Y:S01]  /*0e20*/  ISETP.GT.U32.AND P4, PT, R0, R19, PT ;  /* 0x000000130000720c */ /* 0x000fe20003f84070 */
[----:B------:R-:W-:-:S02]  /*0e30*/  IMAD.MOV R2, RZ, RZ, -R2 ;  /* 0x000000ffff027224 */ /* 0x000fc400078e0a02 */
[----:B------:R-:W-:Y:S02]  /*0e40*/  IMAD.HI.U32 R11, R10, R23, RZ ;  /* 0x000000170a0b7227 */ /* 0x000fe400078e00ff */
[----:B------:R-:W-:Y:S02]  /*0e50*/  @!P3 IADD3 R13, PT, PT, R13, -R0, RZ ;  /* 0x800000000d0db210 */ /* 0x000fe40007ffe0ff */
[--C-:B------:R-:W-:Y:S01]  /*0e60*/  @!P6 IMAD.IADD R15, R15, 0x1, -R0.reuse ;  /* 0x000000010f0fe824 */ /* 0x100fe200078e0a00 */
[----:B------:R-:W-:Y:S01]  /*0e70*/  ISETP.GE.AND P3, PT, R12, RZ, PT ;  /* 0x000000ff0c00720c */ /* 0x000fe20003f66270 */
[----:B------:R-:W-:Y:S01]  /*0e80*/  IMAD.MOV.U32 R73, RZ, RZ, R25 ;  /* 0x000000ffff497224 */ /* 0x000fe200078e0019 */
[C---:B------:R-:W-:Y:S01]  /*0e90*/  ISETP.GT.U32.AND P6, PT, R0.reuse, R13, PT ;  /* 0x0000000d0000720c */ /* 0x040fe20003fc4070 */
[--C-:B------:R-:W-:Y:S01]  /*0ea0*/  @!P5 IMAD.IADD R17, R17, 0x1, -R0.reuse ;  /* 0x000000011111d824 */ /* 0x100fe200078e0a00 */
[C---:B------:R-:W-:Y:S01]  /*0eb0*/  ISETP.GT.U32.AND P5, PT, R0.reuse, R15, PT ;  /* 0x0000000f0000720c */ /* 0x040fe20003fa4070 */
[C---:B------:R-:W-:Y:S01]  /*0ec0*/  IMAD R21, R0.reuse, R2, R21 ;  /* 0x0000000200157224 */ /* 0x040fe200078e0215 */
[----:B------:R-:W-:Y:S01]  /*0ed0*/  @!P2 IADD3 R73, PT, PT, -R73, RZ, RZ ;  /* 0x000000ff4949a210 */ /* 0x000fe20007ffe1ff */
[----:B------:R-:W-:Y:S01]  /*0ee0*/  @!P4 IMAD.IADD R19, R19, 0x1, -R0 ;  /* 0x000000011313c824 */ /* 0x000fe200078e0a00 */
[----:B------:R-:W-:Y:S01]  /*0ef0*/  ISETP.GT.U32.AND P2, PT, R0, R17, PT ;  /* 0x000000110000720c */ /* 0x000fe20003f44070 */
[----:B------:R-:W-:Y:S01]  /*0f00*/  IMAD.HI.U32 R2, R10, R27, RZ ;  /* 0x0000001b0a027227 */ /* 0x000fe200078e00ff */
[----:B------:R-:W-:-:S02]  /*0f10*/  IABS R25, R26 ;  /* 0x0000001a00197213 */ /* 0x000fc40000000000 */
[C---:B------:R-:W-:Y:S01]  /*0f20*/  ISETP.GT.U32.AND P4, PT, R0.reuse, R19, PT ;  /* 0x000000130000720c */ /* 0x040fe20003f84070 */
[----:B------:R-:W-:Y:S02]  /*0f30*/  IMAD.MOV R11, RZ, RZ, -R11 ;  /* 0x000000ffff0b7224 */ /* 0x000fe400078e0a0b */
[----:B------:R-:W-:Y:S02]  /*0f40*/  IMAD.MOV R2, RZ, RZ, -R2 ;  /* 0x000000ffff027224 */ /* 0x000fe400078e0a02 */
[----:B------:R-:W-:Y:S01]  /*0f50*/  IMAD R23, R0, R11, R23 ;  /* 0x0000000b00177224 */ /* 0x000fe200078e0217 */
[----:B------:R-:W-:Y:S01]  /*0f60*/  @!P5 IADD3 R15, PT, PT, R15, -R0, RZ ;  /* 0x800000000f0fd210 */ /* 0x000fe20007ffe0ff */
[----:B------:R-:W-:Y:S02]  /*0f70*/  IMAD.MOV.U32 R11, RZ, RZ, R9 ;  /* 0x000000ffff0b7224 */ /* 0x000fe400078e0009 */
[----:B------:R-:W-:Y:S01]  /*0f80*/  @!P6 IMAD.IADD R13, R13, 0x1, -R0 ;  /* 0x000000010d0de824 */ /* 0x000fe200078e0a00 */
[----:B------:R-:W-:Y:S01]  /*0f90*/  ISETP.GE.AND P6, PT, R16, RZ, PT ;  /* 0x000000ff1000720c */ /* 0x000fe20003fc6270 */
[C---:B------:R-:W-:Y:S01]  /*0fa0*/  IMAD R9, R0.reuse, R2, R27 ;  /* 0x0000000200097224 */ /* 0x040fe200078e021b */
[----:B------:R-:W-:Y:S01]  /*0fb0*/  ISETP.GT.U32.AND P5, PT, R0, R23, PT ;  /* 0x000000170000720c */ /* 0x000fe20003fa4070 */
[----:B------:R-:W-:Y:S01]  /*0fc0*/  IMAD.HI.U32 R2, R10, R25, RZ ;  /* 0x000000190a027227 */ /* 0x000fe200078e00ff */
[----:B------:R-:W-:-:S03]  /*0fd0*/  LOP3.LUT R16, R12, 0x12, RZ, 0xfc, !PT ;  /* 0x000000120c107812 */ /* 0x000fc600078efcff */
[----:B------:R-:W-:Y:S01]  /*0fe0*/  IMAD.MOV R2, RZ, RZ, -R2 ;  /* 0x000000ffff027224 */ /* 0x000fe200078e0a02 */
[----:B------:R-:W-:Y:S01]  /*0ff0*/  IABS R29, R16 ;  /* 0x00000010001d7213 */ /* 0x000fe20000000000 */
[--C-:B------:R-:W-:Y:S01]  /*1000*/  @!P2 IMAD.IADD R17, R17, 0x1, -R0.reuse ;  /* 0x000000011111a824 */ /* 0x100fe200078e0a00 */
[----:B------:R-:W-:Y:S01]  /*1010*/  ISETP.GE.AND P2, PT, R18, RZ, PT ;  /* 0x000000ff1200720c */ /* 0x000fe20003f46270 */
[----:B------:R-:W-:Y:S01]  /*1020*/  @!P4 IMAD.IADD R19, R19, 0x1, -R0 ;  /* 0x000000011313c824 */ /* 0x000fe200078e0a00 */
[C---:B------:R-:W-:Y:S01]  /*1030*/  ISETP.GT.U32.AND P4, PT, R0.reuse, R9, PT ;  /* 0x000000090000720c */ /* 0x040fe20003f84070 */
[----:B------:R-:W-:Y:S01]  /*1040*/  IMAD R27, R0, R2, R25 ;  /* 0x00000002001b7224 */ /* 0x000fe200078e0219 */
[----:B------:R-:W-:Y:S01]  /*1050*/  @!P6 IADD3 R17, PT, PT, -R17, RZ, RZ ;  /* 0x000000ff1111e210 */ /* 0x000fe20007ffe1ff */
[----:B------:R-:W-:Y:S01]  /*1060*/  IMAD.HI.U32 R2, R10, R29, RZ ;  /* 0x0000001d0a027227 */ /* 0x000fe200078e00ff */
[----:B------:R-:W-:Y:S02]  /*1070*/  @!P5 IADD3 R23, PT, PT, R23, -R0, RZ ;  /* 0x800000001717d210 */ /* 0x000fe40007ffe0ff */
[----:B------:R-:W-:Y:S01]  /*1080*/  ISETP.GT.U32.AND P6, PT, R0, R27, PT ;  /* 0x0000001b0000720c */ /* 0x000fe20003fc4070 */
[----:B------:R-:W-:Y:S01]  /*1090*/  @!P0 IMAD.MOV R15, RZ, RZ, -R15 ;  /* 0x000000ffff0f8224 */ /* 0x000fe200078e0a0f */
[----:B------:R-:W-:Y:S01]  /*10a0*/  LOP3.LUT R18, R12, 0x14, RZ, 0xfc, !PT ;  /* 0x000000140c127812 */ /* 0x000fe200078efcff */
[----:B------:R-:W-:Y:S01]  /*10b0*/  IMAD.MOV R2, RZ, RZ, -R2 ;  /* 0x000000ffff027224 */ /* 0x000fe200078e0a02 */
[----:B------:R-:W-:Y:S01]  /*10c0*/  ISETP.GT.U32.AND P0, PT, R0, R23, PT ;  /* 0x000000170000720c */ /* 0x000fe20003f04070 */
[----:B------:R-:W-:Y:S01]  /*10d0*/  @!P3 IMAD.MOV R11, RZ, RZ, -R11 ;  /* 0x000000ffff0bb224 */ /* 0x000fe200078e0a0b */
[----:B------:R-:W-:Y:S01]  /*10e0*/  IABS R31, R18 ;  /* 0x00000012001f7213 */ /* 0x000fe20000000000 */
[----:B------:R-:W-:Y:S01]  /*10f0*/  @!P4 IMAD.IADD R9, R9, 0x1, -R0 ;  /* 0x000000010909c824 */ /* 0x000fe200078e0a00 */
[----:B------:R-:W-:Y:S01]  /*1100*/  ISETP.GE.AND P5, PT, R22, RZ, PT ;  /* 0x000000ff1600720c */ /* 0x000fe20003fa6270 */
[C---:B------:R-:W-:Y:S01]  /*1110*/  IMAD R29, R0.reuse, R2, R29 ;  /* 0x00000002001d7224 */ /* 0x040fe200078e021d */
[----:B------:R-:W-:Y:S01]  /*1120*/  ISETP.GT.U32.AND P3, PT, R0, R21, PT ;  /* 0x000000150000720c */ /* 0x000fe20003f64070 */
[----:B------:R-:W-:Y:S01]  /*1130*/  IMAD.HI.U32 R14, R10, R31, RZ ;  /* 0x0000001f0a0e7227 */ /* 0x000fe200078e00ff */
[----:B------:R-:W-:-:S02]  /*1140*/  ISETP.GT.U32.AND P4, PT, R0, R9, PT ;  /* 0x000000090000720c */ /* 0x000fc40003f84070 */
[----:B------:R-:W-:Y:S01]  /*1150*/  LOP3.LUT R22, R12, 0x1c, RZ, 0xfc, !PT ;  /* 0x0000001c0c167812 */ /* 0x000fe200078efcff */
[----:B------:R-:W-:Y:S01]  /*1160*/  @!P6 IMAD.IADD R27, R27, 0x1, -R0 ;  /* 0x000000011b1be824 */ /* 0x000fe200078e0a00 */
[----:B------:R-:W-:Y:S01]  /*1170*/  ISETP.GT.U32.AND P6, PT, R0, R29, PT ;  /* 0x0000001d0000720c */ /* 0x000fe20003fc4070 */
[----:B------:R-:W-:Y:S01]  /*1180*/  IMAD.MOV R14, RZ, RZ, -R14 ;  /* 0x000000ffff0e7224 */ /* 0x000fe200078e0a0e */
[----:B------:R-:W-:Y:S01]  /*1190*/  @!P0 IADD3 R23, PT, PT, R23, -R0, RZ ;  /* 0x8000000017178210 */ /* 0x000fe20007ffe0ff */
[----:B------:R-:W-:Y:S01]  /*11a0*/  @!P1 IMAD.MOV R13, RZ, RZ, -R13 ;  /* 0x000000ffff0d9224 */ /* 0x000fe200078e0a0d */
[----:B------:R-:W-:Y:S01]  /*11b0*/  ISETP.GE.AND P0, PT, R16, RZ, PT ;  /* 0x000000ff1000720c */ /* 0x000fe20003f06270 */
[----:B------:R-:W-:Y:S01]  /*11c0*/  IMAD R31, R0, R14, R31 ;  /* 0x0000000e001f7224 */ /* 0x000fe200078e021f */
[----:B------:R-:W-:Y:S01]  /*11d0*/  LOP3.LUT R16, R12, 0x16, RZ, 0xfc, !PT ;  /* 0x000000160c107812 */ /* 0x000fe200078efcff */
[--C-:B------:R-:W-:Y:S01]  /*11e0*/  @!P3 IMAD.IADD R21, R21, 0x1, -R0.reuse ;  /* 0x000000011515b824 */ /* 0x100fe200078e0a00 */
[----:B------:R-:W-:Y:S01]  /*11f0*/  @!P5 IADD3 R23, PT, PT, -R23, RZ, RZ ;  /* 0x000000ff1717d210 */ /* 0x000fe20007ffe1ff */
[----:B------:R-:W-:Y:S01]  /*1200*/  @!P4 IMAD.IADD R9, R9, 0x1, -R0 ;  /* 0x000000010909c824 */ /* 0x000fe200078e0a00 */
[----:B------:R-:W-:Y:S01]  /*1210*/  IABS R33, R16 ;  /* 0x0000001000217213 */ /* 0x000fe20000000000 */
[----:B------:R-:W-:Y:S01]  /*1220*/  @!P2 IMAD.MOV R19, RZ, RZ, -R19 ;  /* 0x000000ffff13a224 */ /* 0x000fe200078e0a13 */
[----:B------:R-:W-:Y:S01]  /*1230*/  ISETP.GT.U32.AND P5, PT, R0, R31, PT ;  /* 0x0000001f0000720c */ /* 0x000fe20003fa4070 */
[----:B------:R-:W-:Y:S01]  /*1240*/  IMAD.MOV.U32 R25, RZ, RZ, R9 ;  /* 0x000000ffff197224 */ /* 0x000fe200078e0009 */
[----:B------:R-:W-:Y:S01]  /*1250*/  @!P6 IADD3 R29, PT, PT, R29, -R0, RZ ;  /* 0x800000001d1de210 */ /* 0x000fe20007ffe0ff */
[----:B------:R-:W-:Y:S01]  /*1260*/  IMAD.HI.U32 R2, R10, R33, RZ ;  /* 0x000000210a027227 */ /* 0x000fe200078e00ff */
[----:B------:R-:W-:-:S02]  /*1270*/  ISETP.GE.AND P4, PT, R18, RZ, PT ;  /* 0x000000ff1200720c */ /* 0x000fc40003f86270 */
[----:B------:R-:W-:Y:S01]  /*1280*/  ISETP.GT.U32.AND P6, PT, R0, R27, PT ;  /* 0x0000001b0000720c */ /* 0x000fe20003fc4070 */
[----:B------:R-:W-:Y:S01]  /*1290*/  IMAD.MOV R14, RZ, RZ, -R2 ;  /* 0x000000ffff0e7224 */ /* 0x000fe200078e0a02 */
[----:B------:R-:W-:Y:S02]  /*12a0*/  LOP3.LUT R18, R12, 0x18, RZ, 0xfc, !PT ;  /* 0x000000180c127812 */ /* 0x000fe400078efcff */
[----:B------:R-:W-:Y:S01]  /*12b0*/  ISETP.GE.AND P3, PT, R20, RZ, PT ;  /* 0x000000ff1400720c */ /* 0x000fe20003f66270 */
[----:B------:R-:W-:Y:S01]  /*12c0*/  IMAD R9, R0, R14, R33 ;  /* 0x0000000e00097224 */ /* 0x000fe200078e0221 */
[----:B------:R-:W-:Y:S01]  /*12d0*/  IABS R35, R18 ;  /* 0x0000001200237213 */ /* 0x000fe20000000000 */
[----:B------:R-:W-:Y:S01]  /*12e0*/  @!P5 IMAD.IADD R31, R31, 0x1, -R0 ;  /* 0x000000011f1fd824 */ /* 0x000fe200078e0a00 */
[----:B------:R-:W-:Y:S02]  /*12f0*/  LOP3.LUT R20, R12, 0x1a, RZ, 0xfc, !PT ;  /* 0x0000001a0c147812 */ /* 0x000fe400078efcff */
[----:B------:R-:W-:Y:S01]  /*1300*/  ISETP.GT.U32.AND P1, PT, R0, R21, PT ;  /* 0x000000150000720c */ /* 0x000fe20003f24070 */
[----:B------:R-:W-:Y:S01]  /*1310*/  IMAD.HI.U32 R2, R10, R35, RZ ;  /* 0x000000230a027227 */ /* 0x000fe200078e00ff */
[----:B------:R-:W-:-:S02]  /*1320*/  IABS R37, R20 ;  /* 0x0000001400257213 */ /* 0x000fc40000000000 */
[C---:B------:R-:W-:Y:S01]  /*1330*/  ISETP.GT.U32.AND P5, PT, R0.reuse, R31, PT ;  /* 0x0000001f0000720c */ /* 0x040fe20003fa4070 */
[----:B------:R-:W-:Y:S01]  /*1340*/  @!P6 IMAD.IADD R27, R27, 0x1, -R0 ;  /* 0x000000011b1be824 */ /* 0x000fe200078e0a00 */
[----:B------:R-:W-:Y:S01]  /*1350*/  ISETP.GT.U32.AND P6, PT, R0, R9, PT ;  /* 0x000000090000720c */ /* 0x000fe20003fc4070 */
[----:B------:R-:W-:Y:S01]  /*1360*/  IMAD.MOV R14, RZ, RZ, -R2 ;  /* 0x000000ffff0e7224 */ /* 0x000fe200078e0a02 */
[----:B------:R-:W-:Y:S01]  /*1370*/  ISETP.GE.AND P2, PT, R24, RZ, PT ;  /* 0x000000ff1800720c */ /* 0x000fe20003f46270 */
[----:B------:R-:W-:Y:S01]  /*1380*/  IMAD.HI.U32 R2, R10, R37, RZ ;  /* 0x000000250a027227 */ /* 0x000fe200078e00ff */
[----:B------:R-:W-:Y:S02]  /*1390*/  IABS R39, R22 ;  /* 0x0000001600277213 */ /* 0x000fe40000000000 */
[----:B------:R-:W-:Y:S01]  /*13a0*/  LOP3.LUT R24, R12, 0x2e, RZ, 0xfc, !PT ;  /* 0x0000002e0c187812 */ /* 0x000fe200078efcff */
[----:B------:R-:W-:Y:S02]  /*13b0*/  IMAD.MOV R2, RZ, RZ, -R2 ;  /* 0x000000ffff027224 */ /* 0x000fe400078e0a02 */
[--C-:B------:R-:W-:Y:S01]  /*13c0*/  @!P1 IMAD.IADD R21, R21, 0x1, -R0.reuse ;  /* 0x0000000115159824 */ /* 0x100fe200078e0a00 */
[----:B------:R-:W-:Y:S01]  /*13d0*/  ISETP.GE.AND P1, PT, R26, RZ, PT ;  /* 0x000000ff1a00720c */ /* 0x000fe20003f26270 */
[----:B------:R-:W-:Y:S01]  /*13e0*/  IMAD R37, R0, R2, R37 ;  /* 0x0000000200257224 */ /* 0x000fe200078e0225 */
[----:B------:R-:W-:Y:S01]  /*13f0*/  LOP3.LUT R26, R12, 0x30, RZ, 0xfc, !PT ;  /* 0x000000300c1a7812 */ /* 0x000fe200078efcff */
[----:B------:R-:W-:Y:S01]  /*1400*/  @!P3 IMAD.MOV R21, RZ, RZ, -R21 ;  /* 0x000000ffff15b224 */ /* 0x000fe200078e0a15 */
[C---:B------:R-:W-:Y:S01]  /*1410*/  ISETP.GT.U32.AND P3, PT, R0.reuse, R29, PT ;  /* 0x0000001d0000720c */ /* 0x040fe20003f64070 */
[----:B------:R-:W-:Y:S01]  /*1420*/  @!P5 IMAD.IADD R31, R31, 0x1, -R0 ;  /* 0x000000011f1fd824 */ /* 0x000fe200078e0a00 */
[----:B------:R-:W-:Y:S01]  /*1430*/  @!P6 IADD3 R9, PT, PT, R9, -R0, RZ ;  /* 0x800000000909e210 */ /* 0x000fe20007ffe0ff */
[----:B------:R-:W-:Y:S01]  /*1440*/  @!P2 IMAD.MOV R25, RZ, RZ, -R25 ;  /* 0x000000ffff19a224 */ /* 0x000fe200078e0a19 */
[C---:B------:R-:W-:Y:S01]  /*1450*/  ISETP.GT.U32.AND P5, PT, R0.reuse, R37, PT ;  /* 0x000000250000720c */ /* 0x040fe20003fa4070 */
[C---:B------:R-:W-:Y:S01]  /*1460*/  IMAD R35, R0.reuse, R14, R35 ;  /* 0x0000000e00237224 */ /* 0x040fe200078e0223 */
[----:B------:R-:W-:Y:S01]  /*1470*/  ISETP.GT.U32.AND P6, PT, R0, R9, PT ;  /* 0x000000090000720c */ /* 0x000fe20003fc4070 */
[----:B------:R-:W-:Y:S01]  /*1480*/  IMAD.HI.U32 R14, R10, R39, RZ ;  /* 0x000000270a0e7227 */ /* 0x000fe200078e00ff */
[----:B------:R-:W-:-:S02]  /*1490*/  ISETP.GE.AND P2, PT, R16, RZ, PT ;  /* 0x000000ff1000720c */ /* 0x000fc40003f46270 */
[----:B------:R-:W-:Y:S01]  /*14a0*/  LOP3.LUT R16, R12, 0x1e, RZ, 0xfc, !PT ;  /* 0x0000001e0c107812 */ /* 0x000fe200078efcff */
[----:B------:R-:W-:Y:S01]  /*14b0*/  @!P1 IMAD.MOV R27, RZ, RZ, -R27 ;  /* 0x000000ffff1b9224 */ /* 0x000fe200078e0a1b */
[----:B------:R-:W-:Y:S01]  /*14c0*/  ISETP.GT.U32.AND P1, PT, R0, R35, PT ;  /* 0x000000230000720c */ /* 0x000fe20003f24070 */
[----:B------:R-:W-:Y:S01]  /*14d0*/  IMAD.MOV R14, RZ, RZ, -R14 ;  /* 0x000000ffff0e7224 */ /* 0x000fe200078e0a0e */
[----:B------:R-:W-:Y:S01]  /*14e0*/  @!P3 IADD3 R29, PT, PT, R29, -R0, RZ ;  /* 0x800000001d1db210 */ /* 0x000fe20007ffe0ff */
[----:B------:R-:W-:Y:S01]  /*14f0*/  @!P4 IMAD.MOV R31, RZ, RZ, -R31 ;  /* 0x000000ffff1fc224 */ /* 0x000fe200078e0a1f */
[----:B------:R-:W-:Y:S01]  /*1500*/  ISETP.GE.AND P3, PT, R18, RZ, PT ;  /* 0x000000ff1200720c */ /* 0x000fe20003f66270 */
[--C-:B------:R-:W-:Y:S01]  /*1510*/  @!P5 IMAD.IADD R37, R37, 0x1, -R0.reuse ;  /* 0x000000012525d824 */ /* 0x100fe200078e0a00 */
[----:B------:R-:W-:Y:S01]  /*1520*/  LOP3.LUT R18, R12, 0x20, RZ, 0xfc, !PT ;  /* 0x000000200c127812 */ /* 0x000fe200078efcff */
[----:B------:R-:W-:Y:S01]  /*1530*/  @!P6 IMAD.IADD R9, R9, 0x1, -R0 ;  /* 0x000000010909e824 */ /* 0x000fe200078e0a00 */
[----:B------:R-:W-:Y:S01]  /*1540*/  IABS R41, R16 ;  /* 0x0000001000297213 */ /* 0x000fe20000000000 */
[C---:B------:R-:W-:Y:S01]  /*1550*/  IMAD R39, R0.reuse, R14, R39 ;  /* 0x0000000e00277224 */ /* 0x040fe200078e0227 */
[----:B------:R-:W-:Y:S01]  /*1560*/  IABS R43, R18 ;  /* 0x00000012002b7213 */ /* 0x000fe20000000000 */
[----:B------:R-:W-:Y:S01]  /*1570*/  @!P0 IMAD.MOV R29, RZ, RZ, -R29 ;  /* 0x000000ffff1d8224 */ /* 0x000fe200078e0a1d */
[----:B------:R-:W-:Y:S01]  /*1580*/  ISETP.GT.U32.AND P5, PT, R0, R37, PT ;  /* 0x000000250000720c */ /* 0x000fe20003fa4070 */
[----:B------:R-:W-:Y:S01]  /*1590*/  IMAD.HI.U32 R2, R10, R41, RZ ;  /* 0x000000290a027227 */ /* 0x000fe200078e00ff */
[----:B------:R-:W-:-:S02]  /*15a0*/  MOV R33, R9 ;  /* 0x0000000900217202 */ /* 0x000fc40000000f00 */
[----:B------:R-:W-:Y:S01]  /*15b0*/  @!P1 IADD3 R35, PT, PT, R35, -R0, RZ ;  /* 0x8000000023239210 */ /* 0x000fe20007ffe0ff */
[----:B------:R-:W-:Y:S01]  /*15c0*/  IMAD.HI.U32 R9, R10, R43, RZ ;  /* 0x0000002b0a097227 */ /* 0x000fe200078e00ff */
[C---:B------:R-:W-:Y:S02]  /*15d0*/  ISETP.GT.U32.AND P6, PT, R0.reuse, R39, PT ;  /* 0x000000270000720c */ /* 0x040fe40003fc4070 */
[----:B------:R-:W-:Y:S01]  /*15e0*/  ISETP.GT.U32.AND P1, PT, R0, R35, PT ;  /* 0x000000230000720c */ /* 0x000fe20003f24070 */
[----:B------:R-:W-:Y:S01]  /*15f0*/  IMAD.MOV R2, RZ, RZ, -R2 ;  /* 0x000000ffff027224 */ /* 0x000fe200078e0a02 */
[----:B------:R-:W-:Y:S01]  /*1600*/  ISETP.GE.AND P0, PT, R20, RZ, PT ;  /* 0x000000ff1400720c */ /* 0x000fe20003f06270 */
[----:B------:R-:W-:Y:S01]  /*1610*/  IMAD.MOV R14, RZ, RZ, -R9 ;  /* 0x000000ffff0e7224 */ /* 0x000fe200078e0a09 */
[----:B------:R-:W-:Y:S01]  /*1620*/  ISETP.GE.AND P4, PT, R22, RZ, PT ;  /* 0x000000ff1600720c */ /* 0x000fe20003f86270 */
[----:B------:R-:W-:Y:S01]  /*1630*/  IMAD R9, R0, R2, R41 ;  /* 0x0000000200097224 */ /* 0x000fe200078e0229 */
[C---:B------:R-:W-:Y:S01]  /*1640*/  LOP3.LUT R2, R12.reuse, 0x22, RZ, 0xfc, !PT ;  /* 0x000000220c027812 */ /* 0x040fe200078efcff */
[--C-:B------:R-:W-:Y:S01]  /*1650*/  @!P5 IMAD.IADD R37, R37, 0x1, -R0.reuse ;  /* 0x000000012525d824 */ /* 0x100fe200078e0a00 */
[----:B------:R-:W-:Y:S01]  /*1660*/  LOP3.LUT R20, R12, 0x28, RZ, 0xfc, !PT ;  /* 0x000000280c147812 */ /* 0x000fe200078efcff */
[C---:B------:R-:W-:Y:S01]  /*1670*/  IMAD R43, R0.reuse, R14, R43 ;  /* 0x0000000e002b7224 */ /* 0x040fe200078e022b */
[----:B------:R-:W-:Y:S01]  /*1680*/  ISETP.GT.U32.AND P5, PT, R0, R9, PT ;  /* 0x000000090000720c */ /* 0x000fe20003fa4070 */
[----:B------:R-:W-:Y:S01]  /*1690*/  @!P6 IMAD.IADD R39, R39, 0x1, -R0 ;  /* 0x000000012727e824 */ /* 0x000fe200078e0a00 */
[----:B------:R-:W-:Y:S01]  /*16a0*/  IABS R45, R2 ;  /* 0x00000002002d7213 */ /* 0x000fe20000000000 */
[----:B------:R-:W-:Y:S01]  /*16b0*/  @!P2 IMAD.MOV R33, RZ, RZ, -R33 ;  /* 0x000000ffff21a224 */ /* 0x000fe200078e0a21 */
[----:B------:R-:W-:-:S02]  /*16c0*/  @!P1 IADD3 R35, PT, PT, R35, -R0, RZ ;  /* 0x8000000023239210 */ /* 0x000fc40007ffe0ff */
[----:B------:R-:W-:Y:S02]  /*16d0*/  LOP3.LUT R14, R12, 0x24, RZ, 0xfc, !PT ;  /* 0x000000240c0e7812 */ /* 0x000fe400078efcff */
[----:B------:R-:W-:Y:S01]  /*16e0*/  ISETP.GT.U32.AND P6, PT, R0, R39, PT ;  /* 0x000000270000720c */ /* 0x000fe20003fc4070 */
[----:B------:R-:W-:Y:S01]  /*16f0*/  @!P3 IMAD.MOV R35, RZ, RZ, -R35 ;  /* 0x000000ffff23b224 */ /* 0x000fe200078e0a23 */
[----:B------:R-:W-:Y:S01]  /*1700*/  ISETP.GE.AND P3, PT, R2, RZ, PT ;  /* 0x000000ff0200720c */ /* 0x000fe20003f66270 */
[----:B------:R-:W-:Y:S01]  /*1710*/  IMAD.HI.U32 R2, R10, R45, RZ ;  /* 0x0000002d0a027227 */ /* 0x000fe200078e00ff */
[----:B------:R-:W-:Y:S02]  /*1720*/  IABS R47, R14 ;  /* 0x0000000e002f7213 */ /* 0x000fe40000000000 */
[----:B------:R-:W-:Y:S01]  /*1730*/  ISETP.GE.AND P1, PT, R18, RZ, PT ;  /* 0x000000ff1200720c */ /* 0x000fe20003f26270 */
[----:B------:R-:W-:Y:S01]  /*1740*/  @!P5 IMAD.IADD R9, R9, 0x1, -R0 ;  /* 0x000000010909d824 */ /* 0x000fe200078e0a00 */
[----:B------:R-:W-:Y:S01]  /*1750*/  ISETP.GE.AND P2, PT, R16, RZ, PT ;  /* 0x000000ff1000720c */ /* 0x000fe20003f46270 */
[----:B------:R-:W-:Y:S01]  /*1760*/  IMAD.MOV R2, RZ, RZ, -R2 ;  /* 0x000000ffff027224 */ /* 0x000fe200078e0a02 */
[----:B------:R-:W-:-:S02]  /*1770*/  LOP3.LUT R16, R12, 0x26, RZ, 0xfc, !PT ;  /* 0x000000260c107812 */ /* 0x000fc400078efcff */
[C---:B------:R-:W-:Y:S01]  /*1780*/  ISETP.GT.U32.AND P5, PT, R0.reuse, R9, PT ;  /* 0x000000090000720c */ /* 0x040fe20003fa4070 */
[----:B------:R-:W-:Y:S01]  /*1790*/  IMAD R45, R0, R2, R45 ;  /* 0x00000002002d7224 */ /* 0x000fe200078e022d */
[----:B------:R-:W-:Y:S01]  /*17a0*/  @!P0 IADD3 R37, PT, PT, -R37, RZ, RZ ;  /* 0x000000ff25258210 */ /* 0x000fe20007ffe1ff */
[----:B------:R-:W-:Y:S01]  /*17b0*/  IMAD.HI.U32 R2, R10, R47, RZ ;  /* 0x0000002f0a027227 */ /* 0x000fe200078e00ff */
[----:B------:R-:W-:Y:S02]  /*17c0*/  ISETP.GT.U32.AND P0, PT, R0, R43, PT ;  /* 0x0000002b0000720c */ /* 0x000fe40003f04070 */
[----:B------:R-:W-:Y:S01]  /*17d0*/  IABS R49, R16 ;  /* 0x0000001000317213 */ /* 0x000fe20000000000 */
[----:B------:R-:W-:Y:S01]  /*17e0*/  IMAD.MOV R18, RZ, RZ, -R2 ;  /* 0x000000ffff127224 */ /* 0x000fe200078e0a02 */
[----:B------:R-:W-:Y:S01]  /*17f0*/  IABS R51, R20 ;  /* 0x0000001400337213 */ /* 0x000fe20000000000 */
[--C-:B------:R-:W-:Y:S01]  /*1800*/  @!P6 IMAD.IADD R39, R39, 0x1, -R0.reuse ;  /* 0x000000012727e824 */ /* 0x100fe200078e0a00 */
[----:B------:R-:W-:Y:S01]  /*1810*/  ISETP.GE.AND P6, PT, R14, RZ, PT ;  /* 0x000000ff0e00720c */ /* 0x000fe20003fc6270 */
[----:B------:R-:W-:Y:S01]  /*1820*/  IMAD R47, R0, R18, R47 ;  /* 0x00000012002f7224 */ /* 0x000fe200078e022f */
[----:B------:R-:W-:Y:S01]  /*1830*/  LOP3.LUT R22, R12, 0x2a, RZ, 0xfc, !PT ;  /* 0x0000002a0c167812 */ /* 0x000fe200078efcff */
[----:B------:R-:W-:Y:S01]  /*1840*/  @!P5 IMAD.IADD R9, R9, 0x1, -R0 ;  /* 0x000000010909d824 */ /* 0x000fe200078e0a00 */
[----:B------:R-:W-:Y:S01]  /*1850*/  ISETP.GT.U32.AND P5, PT, R0, R45, PT ;  /* 0x0000002d0000720c */ /* 0x000fe20003fa4070 */
[----:B------:R-:W-:Y:S01]  /*1860*/  IMAD.HI.U32 R14, R10, R49, RZ ;  /* 0x000000310a0e7227 */ /* 0x000fe200078e00ff */
[----:B------:R-:W-:-:S02]  /*1870*/  IABS R53, R22 ;  /* 0x0000001600357213 */ /* 0x000fc40000000000 */
[----:B------:R-:W-:Y:S01]  /*1880*/  @!P0 IADD3 R43, PT, PT, R43, -R0, RZ ;  /* 0x800000002b2b8210 */ /* 0x000fe20007ffe0ff */
[----:B------:R-:W-:Y:S01]  /*1890*/  IMAD.MOV R14, RZ, RZ, -R14 ;  /* 0x000000ffff0e7224 */ /* 0x000fe200078e0a0e */
[----:B------:R-:W-:Y:S01]  /*18a0*/  IABS R59, R26 ;  /* 0x0000001a003b7213 */ /* 0x000fe20000000000 */
[----:B------:R-:W-:Y:S01]  /*18b0*/  @!P4 IMAD.MOV R39, RZ, RZ, -R39 ;  /* 0x000000ffff27c224 */ /* 0x000fe200078e0a27 */
[C---:B------:R-:W-:Y:S01]  /*18c0*/  ISETP.GT.U32.AND P0, PT, R0.reuse, R43, PT ;  /* 0x0000002b0000720c */ /* 0x040fe20003f04070 */
[----:B------:R-:W-:Y:S01]  /*18d0*/  IMAD R49, R0, R14, R49 ;  /* 0x0000000e00317224 */ /* 0x000fe200078e0231 */
[----:B------:R-:W-:Y:S01]  /*18e0*/  ISETP.GE.AND P4, PT, R16, RZ, PT ;  /* 0x000000ff1000720c */ /* 0x000fe20003f86270 */
[----:B------:R-:W-:Y:S01]  /*18f0*/  IMAD.HI.U32 R16, R10, R51, RZ ;  /* 0x000000330a107227 */ /* 0x000fe200078e00ff */
[----:B------:R-:W-:Y:S02]  /*1900*/  IABS R57, R24 ;  /* 0x0000001800397213 */ /* 0x000fe40000000000 */
[----:B------:R-:W-:Y:S01]  /*1910*/  @!P5 IADD3 R45, PT, PT, R45, -R0, RZ ;  /* 0x800000002d2dd210 */ /* 0x000fe20007ffe0ff */
[----:B------:R-:W-:-:S02]  /*1920*/  IMAD.MOV R16, RZ, RZ, -R16 ;  /* 0x000000ffff107224 */ /* 0x000fc400078e0a10 */
[----:B------:R-:W-:Y:S01]  /*1930*/  IMAD.HI.U32 R2, R10, R53, RZ ;  /* 0x000000350a027227 */ /* 0x000fe200078e00ff */
[----:B------:R-:W-:-:S03]  /*1940*/  ISETP.GT.U32.AND P5, PT, R0, R45, PT ;  /* 0x0000002d0000720c */ /* 0x000fc60003fa4070 */
[----:B------:R-:W-:Y:S01]  /*1950*/  @!P0 IADD3 R43, PT, PT, R43, -R0, RZ ;  /* 0x800000002b2b8210 */ /* 0x000fe20007ffe0ff */
[----:B------:R-:W-:Y:S01]  /*1960*/  IMAD R51, R0, R16, R51 ;  /* 0x0000001000337224 */ /* 0x000fe200078e0233 */
[----:B------:R-:W-:Y:S01]  /*1970*/  ISETP.GE.AND P0, PT, R20, RZ, PT ;  /* 0x000000ff1400720c */ /* 0x000fe20003f06270 */
[----:B------:R-:W-:Y:S01]  /*1980*/  IMAD.MOV R2, RZ, RZ, -R2 ;  /* 0x000000ffff027224 */ /* 0x000fe200078e0a02 */
[----:B------:R-:W-:Y:S01]  /*1990*/  LOP3.LUT R20, R12, 0x2c, RZ, 0xfc, !PT ;  /* 0x0000002c0c147812 */ /* 0x000fe200078efcff */
[----:B------:R-:W-:Y:S02]  /*19a0*/  IMAD.MOV.U32 R41, RZ, RZ, R9 ;  /* 0x000000ffff297224 */ /* 0x000fe400078e0009 */
[----:B------:R-:W-:Y:S01]  /*19b0*/  IMAD R53, R0, R2, R53 ;  /* 0x0000000200357224 */ /* 0x000fe200078e0235 */
[----:B------:R-:W-:Y:S01]  /*19c0*/  IABS R55, R20 ;  /* 0x0000001400377213 */ /* 0x000fe20000000000 */
[----:B------:R-:W-:Y:S01]  /*19d0*/  IMAD.HI.U32 R14, R10, R59, RZ ;  /* 0x0000003b0a0e7227 */ /* 0x000fe200078e00ff */
[----:B------:R-:W-:-:S03]  /*19e0*/  @!P2 IADD3 R41, PT, PT, -R41, RZ, RZ ;  /* 0x000000ff2929a210 */ /* 0x000fc60007ffe1ff */
[----:B------:R-:W-:Y:S01]  /*19f0*/  @!P5 IMAD.IADD R45, R45, 0x1, -R0 ;  /* 0x000000012d2dd824 */ /* 0x000fe200078e0a00 */
[----:B------:R-:W-:Y:S01]  /*1a00*/  ISETP.GT.U32.AND P5, PT, R0, R47, PT ;  /* 0x0000002f0000720c */ /* 0x000fe20003fa4070 */
[----:B------:R-:W-:Y:S01]  /*1a10*/  IMAD.HI.U32 R2, R10, R55, RZ ;  /* 0x000000370a027227 */ /* 0x000fe200078e00ff */
[----:B------:R-:W-:Y:S02]  /*1a20*/  IADD3 R14, PT, PT, -R14, RZ, RZ ;  /* 0x000000ff0e0e7210 */ /* 0x000fe40007ffe1ff */
[----:B------:R-:W-:Y:S01]  /*1a30*/  @!P3 IADD3 R45, PT, PT, -R45, RZ, RZ ;  /* 0x000000ff2d2db210 */ /* 0x000fe20007ffe1ff */
[----:B------:R-:W-:Y:S01]  /*1a40*/  IMAD.MOV R2, RZ, RZ, -R2 ;  /* 0x000000ffff027224 */ /* 0x000fe200078e0a02 */
[C---:B------:R-:W-:Y:S01]  /*1a50*/  ISETP.GT.U32.AND P3, PT, R0.reuse, R53, PT ;  /* 0x000000350000720c */ /* 0x040fe20003f64070 */
[----:B------:R-:W-:Y:S02]  /*1a60*/  @!P1 IMAD.MOV R43, RZ, RZ, -R43 ;  /* 0x000000ffff2b9224 */ /* 0x000fe400078e0a2b */
[----:B------:R-:W-:-:S02]  /*1a70*/  IMAD R55, R0, R2, R55 ;  /* 0x0000000200377224 */ /* 0x000fc400078e0237 */
[----:B------:R-:W-:-:S04]  /*1a80*/  IMAD.HI.U32 R2, R10, R57, RZ ;  /* 0x000000390a027227 */ /* 0x000fc800078e00ff */
[----:B------:R-:W-:Y:S01]  /*1a90*/  @!P5 IMAD.IADD R47, R47, 0x1, -R0 ;  /* 0x000000012f2fd824 */ /* 0x000fe200078e0a00 */
[----:B------:R-:W-:Y:S01]  /*1aa0*/  ISETP.GT.U32.AND P5, PT, R0, R49, PT ;  /* 0x000000310000720c */ /* 0x000fe20003fa4070 */
[----:B------:R-:W-:-:S03]  /*1ab0*/  IMAD.HI.U32 R16, R10, R61, RZ ;  /* 0x0000003d0a107227 */ /* 0x000fc600078e00ff */
[C---:B------:R-:W-:Y:S01]  /*1ac0*/  ISETP.GT.U32.AND P2, PT, R0.reuse, R47, PT ;  /* 0x0000002f0000720c */ /* 0x040fe20003f44070 */
[----:B------:R-:W-:Y:S02]  /*1ad0*/  IMAD.MOV R2, RZ, RZ, -R2 ;  /* 0x000000ffff027224 */ /* 0x000fe400078e0a02 */
[----:B------:R-:W-:Y:S02]  /*1ae0*/  IMAD.MOV R16, RZ, RZ, -R16 ;  /* 0x000000ffff107224 */ /* 0x000fe400078e0a10 */
[C---:B------:R-:W-:Y:S02]  /*1af0*/  IMAD R57, R0.reuse, R2, R57 ;  /* 0x0000000200397224 */ /* 0x040fe400078e0239 */
[----:B------:R-:W-:Y:S01]  /*1b00*/  IMAD R59, R0, R14, R59 ;  /* 0x0000000e003b7224 */ /* 0x000fe200078e023b */
[----:B------:R-:W-:Y:S01]  /*1b10*/  LOP3.LUT R14, R12, 0x38, RZ, 0xfc, !PT ;  /* 0x000000380c0e7812 */ /* 0x000fe200078efcff */
[----:B------:R-:W-:Y:S01]  /*1b20*/  IMAD.HI.U32 R2, R10, R65, RZ ;  /* 0x000000410a027227 */ /* 0x000fe200078e00ff */
[----:B------:R-:W-:-:S02]  /*1b30*/  @!P5 IADD3 R49, PT, PT, R49, -R0, RZ ;  /* 0x800000003131d210 */ /* 0x000fc40007ffe0ff */
[C---:B------:R-:W-:Y:S01]  /*1b40*/  ISETP.GT.U32.AND P5, PT, R0.reuse, R51, PT ;  /* 0x000000330000720c */ /* 0x040fe20003fa4070 */
[C---:B------:R-:W-:Y:S01]  /*1b50*/  IMAD R61, R0.reuse, R16, R61 ;  /* 0x00000010003d7224 */ /* 0x040fe200078e023d */
[C---:B------:R-:W-:Y:S01]  /*1b60*/  ISETP.GT.U32.AND P1, PT, R0.reuse, R49, PT ;  /* 0x000000310000720c */ /* 0x040fe20003f24070 */
[----:B------:R-:W-:Y:S01]  /*1b70*/  @!P2 IMAD.IADD R47, R47, 0x1, -R0 ;  /* 0x000000012f2fa824 */ /* 0x000fe200078e0a00 */
[----:B------:R-:W-:Y:S01]  /*1b80*/  IABS R67, R14 ;  /* 0x0000000e00437213 */ /* 0x000fe20000000000 */
[----:B------:R-:W-:Y:S01]  /*1b90*/  IMAD.MOV R2, RZ, RZ, -R2 ;  /* 0x000000ffff027224 */ /* 0x000fe200078e0a02 */
[C---:B------:R-:W-:Y:S01]  /*1ba0*/  ISETP.GT.U32.AND P2, PT, R0.reuse, R55, PT ;  /* 0x000000370000720c */ /* 0x040fe20003f44070 */
[----:B------:R-:W-:Y:S01]  /*1bb0*/  @!P3 IMAD.IADD R53, R53, 0x1, -R0 ;  /* 0x000000013535b824 */ /* 0x000fe200078e0a00 */
[C---:B------:R-:W-:Y:S01]  /*1bc0*/  ISETP.GT.U32.AND P3, PT, R0.reuse, R61, PT ;  /* 0x0000003d0000720c */ /* 0x040fe20003f64070 */
[----:B------:R-:W-:Y:S01]  /*1bd0*/  IMAD R65, R0, R2, R65 ;  /* 0x0000000200417224 */ /* 0x000fe200078e0241 */
[----:B------:R-:W-:Y:S01]  /*1be0*/  LOP3.LUT R16, R12, 0x3a, RZ, 0xfc, !PT ;  /* 0x0000003a0c107812 */ /* 0x000fe200078efcff */
[----:B------:R-:W-:Y:S01]  /*1bf0*/  IMAD.HI.U32 R2, R10, R67, RZ ;  /* 0x000000430a027227 */ /* 0x000fe200078e00ff */
[----:B------:R-:W-:-:S02]  /*1c00*/  LOP3.LUT R12, R12, 0x3c, RZ, 0xfc, !PT ;  /* 0x0000003c0c0c7812 */ /* 0x000fc400078efcff */
[----:B------:R-:W-:Y:S01]  /*1c10*/  IABS R69, R16 ;  /* 0x0000001000457213 */ /* 0x000fe20000000000 */
[--C-:B------:R-:W-:Y:S01]  /*1c20*/  @!P5 IMAD.IADD R51, R51, 0x1, -R0.reuse ;  /* 0x000000013333d824 */ /* 0x100fe200078e0a00 */
[----:B------:R-:W-:Y:S01]  /*1c30*/  IABS R71, R12 ;  /* 0x0000000c00477213 */ /* 0x000fe20000000000 */
[----:B------:R-:W-:Y:S01]  /*1c40*/  @!P1 IMAD.IADD R49, R49, 0x1, -R0 ;  /* 0x0000000131319824 */ /* 0x000fe200078e0a00 */
[C---:B------:R-:W-:Y:S01]  /*1c50*/  ISETP.GT.U32.AND P1, PT, R0.reuse, R57, PT ;  /* 0x000000390000720c */ /* 0x040fe20003f24070 */
[----:B------:R-:W-:Y:S01]  /*1c60*/  IMAD.MOV R2, RZ, RZ, -R2 ;  /* 0x000000ffff027224 */ /* 0x000fe200078e0a02 */
[C---:B------:R-:W-:Y:S01]  /*1c70*/  ISETP.GT.U32.AND P5, PT, R0.reuse, R51, PT ;  /* 0x000000330000720c */ /* 0x040fe20003fa4070 */
[----:B------:R-:W-:Y:S01]  /*1c80*/  @!P2 IMAD.IADD R55, R55, 0x1, -R0 ;  /* 0x000000013737a824 */ /* 0x000fe200078e0a00 */
[C---:B------:R-:W-:Y:S01]  /*1c90*/  ISETP.GT.U32.AND P2, PT, R0.reuse, R53, PT ;  /* 0x000000350000720c */ /* 0x040fe20003f44070 */
[----:B------:R-:W-:Y:S01]  /*1ca0*/  IMAD R67, R0, R2, R67 ;  /* 0x0000000200437224 */ /* 0x000fe200078e0243 */
[----:B------:R-:W-:Y:S01]  /*1cb0*/  LOP3.LUT R2, R34, 0x7f, RZ, 0xc0, !PT ;  /* 0x0000007f22027812 */ /* 0x000fe200078ec0ff */
[----:B------:R-:W-:-:S04]  /*1cc0*/  IMAD.HI.U32 R18, R10, R63, RZ ;  /* 0x0000003f0a127227 */ /* 0x000fc800078e00ff */
[----:B------:R-:W-:Y:S02]  /*1cd0*/  IMAD.HI.U32 R9, R10, R69, RZ ;  /* 0x000000450a097227 */ /* 0x000fe400078e00ff */
[-C--:B------:R-:W-:Y:S02]  /*1ce0*/  @!P1 IADD3 R57, PT, PT, R57, -R0.reuse, RZ ;  /* 0x8000000039399210 */ /* 0x080fe40007ffe0ff */
[----:B------:R-:W-:Y:S01]  /*1cf0*/  @!P5 IADD3 R51, PT, PT, R51, -R0, RZ ;  /* 0x800000003333d210 */ /* 0x000fe20007ffe0ff */
[----:B------:R-:W-:Y:S01]  /*1d00*/  @!P3 IMAD.IADD R61, R61, 0x1, -R0 ;  /* 0x000000013d3db824 */ /* 0x000fe200078e0a00 */
[C---:B------:R-:W-:Y:S01]  /*1d10*/  ISETP.GT.U32.AND P5, PT, R0.reuse, R59, PT ;  /* 0x0000003b0000720c */ /* 0x040fe20003fa4070 */
[----:B------:R-:W-:Y:S01]  /*1d20*/  IMAD.MOV R18, RZ, RZ, -R18 ;  /* 0x000000ffff127224 */ /* 0x000fe200078e0a12 */
[----:B------:R-:W-:Y:S01]  /*1d30*/  ISETP.GT.U32.AND P1, PT, R0, R55, PT ;  /* 0x000000370000720c */ /* 0x000fe20003f24070 */
[----:B------:R-:W-:Y:S02]  /*1d40*/  IMAD R38, R7, 0x100, R2 ;  /* 0x0000010007267824 */ /* 0x000fe400078e0202 */
[----:B------:R-:W-:-:S02]  /*1d50*/  IMAD.MOV R9, RZ, RZ, -R9 ;  /* 0x000000ffff097224 */ /* 0x000fc400078e0a09 */
[----:B------:R-:W-:Y:S01]  /*1d60*/  @!P6 IMAD.MOV R47, RZ, RZ, -R47 ;  /* 0x000000ffff2fe224 */ /* 0x000fe200078e0a2f */
[C---:B------:R-:W-:Y:S01]  /*1d70*/  ISETP.GT.U32.AND P6, PT, R0.reuse, R61, PT ;  /* 0x0000003d0000720c */ /* 0x040fe20003fc4070 */
[----:B------:R-:W-:Y:S01]  /*1d80*/  IMAD R63, R0, R18, R63 ;  /* 0x00000012003f7224 */ /* 0x000fe200078e023f */
[----:B------:R-:W-:Y:S01]  /*1d90*/  IADD3 R36, PT, PT, R38, 0x80, RZ ;  /* 0x0000008026247810 */ /* 0x000fe20007ffe0ff */
[C---:B------:R-:W-:Y:S01]  /*1da0*/  IMAD R69, R0.reuse, R9, R69 ;  /* 0x0000000900457224 */ /* 0x040fe200078e0245 */
[----:B------:R-:W-:Y:S01]  /*1db0*/  IABS R9, R38 ;  /* 0x0000002600097213 */ /* 0x000fe20000000000 */
[--C-:B------:R-:W-:Y:S01]  /*1dc0*/  @!P5 IMAD.IADD R59, R59, 0x1, -R0.reuse ;  /* 0x000000013b3bd824 */ /* 0x100fe200078e0a00 */
[C---:B------:R-:W-:Y:S01]  /*1dd0*/  ISETP.GT.U32.AND P5, PT, R0.reuse, R57, PT ;  /* 0x000000390000720c */ /* 0x040fe20003fa4070 */
[----:B------:R-:W-:Y:S01]  /*1de0*/  @!P2 IMAD.IADD R53, R53, 0x1, -R0 ;  /* 0x000000013535a824 */ /* 0x000fe200078e0a00 */
[----:B------:R-:W-:Y:S01]  /*1df0*/  ISETP.GT.U32.AND P2, PT, R0, R63, PT ;  /* 0x0000003f0000720c */ /* 0x000fe20003f44070 */
[----:B------:R-:W-:Y:S01]  /*1e00*/  IMAD.HI.U32 R10, R10, R71, RZ ;  /* 0x000000470a0a7227 */ /* 0x000fe200078e00ff */
[----:B------:R-:W-:Y:S01]  /*1e10*/  IABS R75, R36 ;  /* 0x00000024004b7213 */ /* 0x000fe20000000000 */
[----:B------:R-:W-:Y:S01]  /*1e20*/  STL [R1+0xc], R38 ;  /* 0x00000c2601007387 */ /* 0x000fe20000100800 */
[----:B------:R-:W-:Y:S01]  /*1e30*/  ISETP.GT.U32.AND P3, PT, R0, R59, PT ;  /* 0x0000003b0000720c */ /* 0x000fe20003f64070 */
[----:B------:R-:W-:-:S02]  /*1e40*/  IMAD.HI.U32 R7, R8, R9, RZ ;  /* 0x0000000908077227 */ /* 0x000fc400078e00ff */
[----:B------:R-:W-:Y:S02]  /*1e50*/  STL [R1+0xd0], R36 ;  /* 0x0000d02401007387 */ /* 0x000fe40000100800 */
[--C-:B------:R-:W-:Y:S01]  /*1e60*/  @!P1 IMAD.IADD R55, R55, 0x1, -R0.reuse ;  /* 0x0000000137379824 */ /* 0x100fe200078e0a00 */
[C---:B------:R-:W-:Y:S01]  /*1e70*/  ISETP.GT.U32.AND P1, PT, R0.reuse, R65, PT ;  /* 0x000000410000720c */ /* 0x040fe20003f24070 */
[----:B------:R-:W-:Y:S01]  /*1e80*/  @!P5 IMAD.IADD R57, R57, 0x1, -R0 ;  /* 0x000000013939d824 */ /* 0x000fe200078e0a00 */
[----:B------:R-:W-:Y:S01]  /*1e90*/  ISETP.GT.U32.AND P5, PT, R0, R67, PT ;  /* 0x000000430000720c */ /* 0x000fe20003fa4070 */
[----:B------:R-:W-:Y:S01]  /*1ea0*/  IMAD.MOV R10, RZ, RZ, -R10 ;  /* 0x000000ffff0a7224 */ /* 0x000fe200078e0a0a */
[----:B------:R-:W-:Y:S01]  /*1eb0*/  IADD3 R7, PT, PT, -R7, RZ, RZ ;  /* 0x000000ff07077210 */ /* 0x000fe20007ffe1ff */
[----:B------:R-:W-:Y:S02]  /*1ec0*/  IMAD.HI.U32 R8, R8, R75, RZ ;  /* 0x0000004b08087227 */ /* 0x000fe400078e00ff */
[----:B------:R-:W-:-:S02]  /*1ed0*/  @!P3 IADD3 R59, PT, PT, R59, -R0, RZ ;  /* 0x800000003b3bb210 */ /* 0x000fc40007ffe0ff */
[----:B------:R-:W-:Y:S01]  /*1ee0*/  @!P6 IMAD.IADD R61, R61, 0x1, -R0 ;  /* 0x000000013d3de824 */ /* 0x000fe200078e0a00 */
[----:B------:R-:W-:Y:S01]  /*1ef0*/  ISETP.GE.AND P6, PT, R22, RZ, PT ;  /* 0x000000ff1600720c */ /* 0x000fe20003fc6270 */
[C---:B------:R-:W-:Y:S01]  /*1f00*/  IMAD R71, R0.reuse, R10, R71 ;  /* 0x0000000a00477224 */ /* 0x040fe200078e0247 */
[----:B------:R-:W-:Y:S01]  /*1f10*/  ISETP.GT.U32.AND P3, PT, R0, R69, PT ;  /* 0x000000450000720c */ /* 0x000fe20003f64070 */
[----:B------:R-:W-:Y:S01]  /*1f20*/  IMAD.MOV R8, RZ, RZ, -R8 ;  /* 0x000000ffff087224 */ /* 0x000fe200078e0a08 */
[----:B------:R-:W1:Y:S01]  /*1f30*/  LDS R10, [UR9] ;  /* 0x00000009ff0a7984 */ /* 0x000e620008000800 */
[----:B------:R-:W-:Y:S02]  /*1f40*/  IMAD R7, R6, R7, R9 ;  /* 0x0000000706077224 */ /* 0x000fe400078e0209 */
[----:B------:R-:W-:Y:S01]  /*1f50*/  @!P2 IMAD.IADD R63, R63, 0x1, -R0 ;  /* 0x000000013f3fa824 */ /* 0x000fe200078e0a00 */
[----:B------:R-:W-:Y:S01]  /*1f60*/  ISETP.GT.U32.AND P2, PT, R0, R71, PT ;  /* 0x000000470000720c */ /* 0x000fe20003f44070 */
[----:B------:R-:W-:-:S02]  /*1f70*/  IMAD R9, R6, R8, R75 ;  /* 0x0000000806097224 */ /* 0x000fc400078e024b */
[--C-:B------:R-:W-:Y:S01]  /*1f80*/  @!P1 IMAD.IADD R65, R65, 0x1, -R0.reuse ;  /* 0x0000000141419824 */ /* 0x100fe200078e0a00 */
[----:B------:R-:W-:Y:S01]  /*1f90*/  ISETP.GE.AND P1, PT, R20, RZ, PT ;  /* 0x000000ff1400720c */ /* 0x000fe20003f26270 */
[--C-:B------:R-:W-:Y:S01]  /*1fa0*/  @!P5 IMAD.IADD R67, R67, 0x1, -R0.reuse ;  /* 0x000000014343d824 */ /* 0x100fe200078e0a00 */
[----:B------:R-:W-:Y:S01]  /*1fb0*/  ISETP.GE.AND P5, PT, R24, RZ, PT ;  /* 0x000000ff1800720c */ /* 0x000fe20003fa6270 */
[----:B------:R-:W-:Y:S01]  /*1fc0*/  @!P0 IMAD.MOV R51, RZ, RZ, -R51 ;  /* 0x000000ffff338224 */ /* 0x000fe200078e0a33 */
[----:B------:R-:W-:Y:S01]  /*1fd0*/  ISETP.GT.U32.AND P0, PT, R6, R9, PT ;  /* 0x000000090600720c */ /* 0x000fe20003f04070 */
[----:B------:R-:W-:Y:S01]  /*1fe0*/  @!P6 IMAD.MOV R53, RZ, RZ, -R53 ;  /* 0x000000ffff35e224 */ /* 0x000fe200078e0a35 */
[C---:B------:R-:W-:Y:S01]  /*1ff0*/  ISETP.GT.U32.AND P6, PT, R0.reuse, R67, PT ;  /* 0x000000430000720c */ /* 0x040fe20003fc4070 */
[----:B------:R-:W-:Y:S01]  /*2000*/  @!P4 IMAD.MOV R49, RZ, RZ, -R49 ;  /* 0x000000ffff31c224 */ /* 0x000fe200078e0a31 */
[----:B------:R-:W-:Y:S01]  /*2010*/  ISETP.GT.U32.AND P4, PT, R0, R63, PT ;  /* 0x0000003f0000720c */ /* 0x000fe20003f84070 */
[----:B------:R-:W-:Y:S01]  /*2020*/  @!P3 IMAD.IADD R69, R69, 0x1, -R0 ;  /* 0x000000014545b824 */ /* 0x000fe200078e0a00 */
[----:B------:R-:W-:-:S02]  /*2030*/  @!P2 IADD3 R71, PT, PT, R71, -R0, RZ ;  /* 0x800000004747a210 */ /* 0x000fc40007ffe0ff */
[----:B------:R-:W-:Y:S02]  /*2040*/  ISETP.GT.U32.AND P2, PT, R6, R7, PT ;  /* 0x000000070600720c */ /* 0x000fe40003f44070 */
[----:B------:R-:W-:Y:S01]  /*2050*/  @!P1 IADD3 R55, PT, PT, -R55, RZ, RZ ;  /* 0x000000ff37379210 */ /* 0x000fe20007ffe1ff */
[----:B------:R-:W-:Y:S01]  /*2060*/  @!P5 IMAD.MOV R57, RZ, RZ, -R57 ;  /* 0x000000ffff39d224 */ /* 0x000fe200078e0a39 */
[----:B------:R-:W-:Y:S01]  /*2070*/  ISETP.GE.AND P3, PT, R26, RZ, PT ;  /* 0x000000ff1a00720c */ /* 0x000fe20003f66270 */
[----:B------:R-:W-:Y:S01]  /*2080*/  @!P0 IMAD.IADD R9, R9, 0x1, -R6 ;  /* 0x0000000109098824 */ /* 0x000fe200078e0a06 */
[----:B------:R-:W-:Y:S01]  /*2090*/  ISETP.GT.U32.AND P1, PT, R0, R65, PT ;  /* 0x000000410000720c */ /* 0x000fe20003f24070 */
[--C-:B------:R-:W-:Y:S01]  /*20a0*/  @!P6 IMAD.IADD R67, R67, 0x1, -R0.reuse ;  /* 0x000000014343e824 */ /* 0x100fe200078e0a00 */
[----:B------:R-:W-:Y:S01]  /*20b0*/  ISETP.GE.AND P6, PT, R32, RZ, PT ;  /* 0x000000ff2000720c */ /* 0x000fe20003fc6270 */
[----:B------:R-:W-:Y:S01]  /*20c0*/  @!P4 IMAD.IADD R63, R63, 0x1, -R0 ;  /* 0x000000013f3fc824 */ /* 0x000fe200078e0a00 */
[----:B------:R-:W-:Y:S01]  /*20d0*/  BAR.SYNC.DEFER_BLOCKING 0x0 ;  /* 0x0000000000007b1d */ /* 0x000fe20000010000 */
[----:B------:R-:W-:-:S02]  /*20e0*/  ISETP.GT.U32.AND P0, PT, R6, R9, PT ;  /* 0x000000090600720c */ /* 0x000fc40003f04070 */
[----:B------:R-:W-:Y:S01]  /*20f0*/  @!P2 IMAD.IADD R7, R7, 0x1, -R6 ;  /* 0x000000010707a824 */ /* 0x000fe200078e0a06 */
[C---:B------:R-:W-:Y:S02]  /*2100*/  ISETP.GT.U32.AND P5, PT, R0.reuse, R69, PT ;  /* 0x000000450000720c */ /* 0x040fe40003fa4070 */
[----:B------:R-:W-:Y:S02]  /*2110*/  ISETP.GT.U32.AND P2, PT, R0, R71, PT ;  /* 0x000000470000720c */ /* 0x000fe40003f44070 */
[----:B------:R-:W-:Y:S01]  /*2120*/  ISETP.GE.AND P4, PT, R28, RZ, PT ;  /* 0x000000ff1c00720c */ /* 0x000fe20003f86270 */
[----:B------:R-:W-:Y:S01]  /*2130*/  @!P1 IMAD.IADD R65, R65, 0x1, -R0 ;  /* 0x0000000141419824 */ /* 0x000fe200078e0a00 */
[----:B------:R-:W-:Y:S02]  /*2140*/  @!P3 IADD3 R59, PT, PT, -R59, RZ, RZ ;  /* 0x000000ff3b3bb210 */ /* 0x000fe40007ffe1ff */
[----:B------:R-:W-:Y:S01]  /*2150*/  ISETP.GT.U32.AND P3, PT, R6, R7, PT ;  /* 0x000000070600720c */ /* 0x000fe20003f64070 */
[----:B------:R-:W-:Y:S01]  /*2160*/  @!P6 IMAD.MOV R65, RZ, RZ, -R65 ;  /* 0x000000ffff41e224 */ /* 0x000fe200078e0a41 */
[----:B------:R-:W-:Y:S01]  /*2170*/  ISETP.GE.AND P1, PT, R30, RZ, PT ;  /* 0x000000ff1e00720c */ /* 0x000fe20003f26270 */
[----:B------:R-:W-:Y:S01]  /*2180*/  @!P0 IMAD.IADD R9, R9, 0x1, -R6 ;  /* 0x0000000109098824 */ /* 0x000fe200078e0a06 */
[----:B------:R-:W-:-:S02]  /*2190*/  ISETP.GE.AND P0, PT, R38, RZ, PT ;  /* 0x000000ff2600720c */ /* 0x000fc40003f06270 */
[----:B------:R-:W-:Y:S01]  /*21a0*/  ISETP.GE.AND P6, PT, R36, RZ, PT ;  /* 0x000000ff2400720c */ /* 0x000fe20003fc6270 */
[----:B------:R-:W-:Y:S01]  /*21b0*/  @!P2 IMAD.IADD R71, R71, 0x1, -R0 ;  /* 0x000000014747a824 */ /* 0x000fe200078e0a00 */
[----:B------:R-:W-:Y:S02]  /*21c0*/  @!P5 IADD3 R69, PT, PT, R69, -R0, RZ ;  /* 0x800000004545d210 */ /* 0x000fe40007ffe0ff */
[----:B------:R-:W-:Y:S02]  /*21d0*/  @!P4 IADD3 R61, PT, PT, -R61, RZ, RZ ;  /* 0x000000ff3d3dc210 */ /* 0x000fe40007ffe1ff */
[----:B------:R-:W-:Y:S01]  /*21e0*/  ISETP.NE.AND P4, PT, R5, RZ, PT ;  /* 0x000000ff0500720c */ /* 0x000fe20003f85270 */
[----:B------:R-:W-:Y:S01]  /*21f0*/  @!P3 IMAD.IADD R7, R7, 0x1, -R6 ;  /* 0x000000010707b824 */ /* 0x000fe200078e0a06 */
[----:B------:R-:W-:Y:S01]  /*2200*/  LOP3.LUT R0, RZ, R5, RZ, 0x33, !PT ;  /* 0x00000005ff007212 */ /* 0x000fe200078e33ff */
[----:B------:R-:W-:Y:S01]  /*2210*/  @!P1 IMAD.MOV R63, RZ, RZ, -R63 ;  /* 0x000000ffff3f9224 */ /* 0x000fe200078e0a3f */
[----:B------:R-:W-:Y:S01]  /*2220*/  ISETP.GE.AND P3, PT, R12, RZ, PT ;  /* 0x000000ff0c00720c */ /* 0x000fe20003f66270 */
[----:B------:R-:W-:Y:S01]  /*2230*/  @!P0 IMAD.MOV R7, RZ, RZ, -R7 ;  /* 0x000000ffff078224 */ /* 0x000fe200078e0a07 */
[----:B------:R-:W-:Y:S01]  /*2240*/  ISETP.GE.AND P5, PT, R14, RZ, PT ;  /* 0x000000ff0e00720c */ /* 0x000fe20003fa6270 */
[----:B------:R-:W-:Y:S01]  /*2250*/  @!P6 IMAD.MOV R9, RZ, RZ, -R9 ;  /* 0x000000ffff09e224 */ /* 0x000fe200078e0a09 */
[----:B------:R-:W-:-:S02]  /*2260*/  SEL R6, R0, R15, !P4 ;  /* 0x0000000f00067207 */ /* 0x000fc40006000000 */
[----:B------:R-:W-:Y:S02]  /*2270*/  ISETP.GE.AND P2, PT, R16, RZ, PT ;  /* 0x000000ff1000720c */ /* 0x000fe40003f46270 */
[----:B------:R-:W-:Y:S01]  /*2280*/  SEL R15, R0, R25, !P4 ;  /* 0x00000019000f7207 */ /* 0x000fe20006000000 */
[----:B------:R-:W-:Y:S01]  /*2290*/  IMAD R6, R6, UR16, RZ ;  /* 0x0000001006067c24 */ /* 0x000fe2000f8e02ff */
[----:B------:R-:W-:Y:S02]  /*22a0*/  ISETP.NE.AND P1, PT, R4, RZ, PT ;  /* 0x000000ff0400720c */ /* 0x000fe40003f25270 */
[----:B------:R-:W-:Y:S01]  /*22b0*/  SEL R25, R0, R35, !P4 ;  /* 0x0000002300197207 */ /* 0x000fe20006000000 */
[----:B------:R-:W-:Y:S01]  /*22c0*/  @!P3 IMAD.MOV R71, RZ, RZ, -R71 ;  /* 0x000000ffff47b224 */ /* 0x000fe200078e0a47 */
[----:B------:R-:W-:Y:S01]  /*22d0*/  LOP3.LUT R4, RZ, R4, RZ, 0x33, !PT ;  /* 0x00000004ff047212 */ /* 0x000fe200078e33ff */
[----:B------:R-:W-:Y:S01]  /*22e0*/  @!P5 IMAD.MOV R67, RZ, RZ, -R67 ;  /* 0x000000ffff43d224 */ /* 0x000fe200078e0a43 */
[----:B------:R-:W-:Y:S01]  /*22f0*/  LOP3.LUT R12, R34, 0x3f, RZ, 0xc0, !PT ;  /* 0x0000003f220c7812 */ /* 0x000fe200078ec0ff */
[----:B------:R-:W-:Y:S01]  /*2300*/  IMAD R15, R15, UR16, RZ ;  /* 0x000000100f0f7c24 */ /* 0x000fe2000f8e02ff */
[C---:B------:R-:W-:Y:S01]  /*2310*/  SEL R35, R0.reuse, R45, !P4 ;  /* 0x0000002d00237207 */ /* 0x040fe20006000000 */
[----:B------:R-:W-:Y:S01]  /*2320*/  IMAD R25, R25, UR16, RZ ;  /* 0x0000001019197c24 */ /* 0x000fe2000f8e02ff */
[----:B------:R-:W-:-:S02]  /*2330*/  SEL R45, R0, R55, !P4 ;  /* 0x00000037002d7207 */ /* 0x000fc40006000000 */
[----:B------:R-:W-:Y:S01]  /*2340*/  SEL R55, R0, R65, !P4 ;  /* 0x0000004100377207 */ /* 0x000fe20006000000 */
[----:B------:R-:W-:Y:S01]  /*2350*/  IMAD R35, R35, UR16, RZ ;  /* 0x0000001023237c24 */ /* 0x000fe2000f8e02ff */
[----:B------:R-:W-:Y:S01]  /*2360*/  SEL R8, R4, R7, !P1 ;  /* 0x0000000704087207 */ /* 0x000fe20004800000 */
[----:B----4-:R-:W-:Y:S01]  /*2370*/  VIADD R7, R252, 0xfffffffe ;  /* 0xfffffffefc077836 */ /* 0x010fe20000000000 */
[----:B------:R-:W-:Y:S01]  /*2380*/  SEL R65, R4, R9, !P1 ;  /* 0x0000000904417207 */ /* 0x000fe20004800000 */
[----:B------:R-:W-:Y:S01]  /*2390*/  IMAD R4, R12, UR7, RZ ;  /* 0x000000070c047c24 */ /* 0x000fe2000f8e02ff */
[----:B------:R-:W-:Y:S01]  /*23a0*/  SEL R11, R0, R11, !P4 ;  /* 0x0000000b000b7207 */ /* 0x000fe20006000000 */
[----:B------:R-:W-:Y:S01]  /*23b0*/  VIADD R9, R252, 0xfffffffd ;  /* 0xfffffffdfc097836 */ /* 0x000fe20000000000 */
[----:B------:R-:W-:Y:S01]  /*23c0*/  SEL R5, R0, R13, !P4 ;  /* 0x0000000d00057207 */ /* 0x000fe20006000000 */
[----:B------:R-:W-:Y:S01]  /*23d0*/  IMAD R45, R45, UR16, RZ ;  /* 0x000000102d2d7c24 */ /* 0x000fe2000f8e02ff */
[----:B------:R-:W-:Y:S01]  /*23e0*/  LEA R70, P3, R4, UR14, 0x2 ;  /* 0x0000000e04467c11 */ /* 0x000fe2000f8610ff */
[----:B------:R-:W-:Y:S01]  /*23f0*/  IMAD R55, R55, UR16, RZ ;  /* 0x0000001037377c24 */ /* 0x000fe2000f8e02ff */
[----:B------:R-:W-:Y:S01]  /*2400*/  @!P2 IADD3 R69, PT, PT, -R69, RZ, RZ ;  /* 0x000000ff4545a210 */ /* 0x000fe20007ffe1ff */
[----:B------:R-:W-:Y:S01]  /*2410*/  IMAD R5, R5, UR16, RZ ;  /* 0x0000001005057c24 */ /* 0x000fe2000f8e02ff */
[C---:B------:R-:W-:Y:S01]  /*2420*/  SEL R13, R0.reuse, R23, !P4 ;  /* 0x00000017000d7207 */ /* 0x040fe20006000000 */
[----:B------:R-:W-:Y:S01]  /*2430*/  IMAD R65, R65, UR11, RZ ;  /* 0x0000000b41417c24 */ /* 0x000fe2000f8e02ff */
[----:B------:R-:W-:-:S02]  /*2440*/  SEL R23, R0, R33, !P4 ;  /* 0x0000002100177207 */ /* 0x000fc40006000000 */
[----:B------:R-:W-:Y:S01]  /*2450*/  ISETP.GE.U32.AND P0, PT, R7, 0x7fffffbf, PT ;  /* 0x7fffffbf0700780c */ /* 0x000fe20003f06070 */
[----:B------:R-:W-:Y:S01]  /*2460*/  VIADD R7, R252, 0xfffffffc ;  /* 0xfffffffcfc077836 */ /* 0x000fe20000000000 */
[C---:B------:R-:W-:Y:S01]  /*2470*/  SEL R19, R0.reuse, R19, !P4 ;  /* 0x0000001300137207 */ /* 0x040fe20006000000 */
[----:B------:R-:W-:Y:S01]  /*2480*/  IMAD R13, R13, UR16, RZ ;  /* 0x000000100d0d7c24 */ /* 0x000fe2000f8e02ff */
[----:B------:R-:W-:Y:S01]  /*2490*/  SEL R33, R0, R43, !P4 ;  /* 0x0000002b00217207 */ /* 0x000fe20006000000 */
[----:B------:R-:W-:Y:S01]  /*24a0*/  IMAD R23, R23, UR16, RZ ;  /* 0x0000001017177c24 */ /* 0x000fe2000f8e02ff */
[----:B------:R-:W-:Y:S01]  /*24b0*/  LEA.HI.X.SX32 R72, R4, UR15, 0x2, P3 ;  /* 0x0000000f04487c11 */ /* 0x000fe200098f16ff */
[----:B------:R-:W-:Y:S01]  /*24c0*/  IMAD R4, R11, UR16, RZ ;  /* 0x000000100b047c24 */ /* 0x000fe2000f8e02ff */
[C---:B------:R-:W-:Y:S01]  /*24d0*/  SEL R17, R0.reuse, R17, !P4 ;  /* 0x0000001100117207 */ /* 0x040fe20006000000 */
[----:B------:R-:W-:Y:S01]  /*24e0*/  IMAD R33, R33, UR16, RZ ;  /* 0x0000001021217c24 */ /* 0x000fe2000f8e02ff */
[----:B------:R-:W-:-:S02]  /*24f0*/  SEL R21, R0, R21, !P4 ;  /* 0x0000001500157207 */ /* 0x000fc40006000000 */
[C---:B------:R-:W-:Y:S02]  /*2500*/  SEL R29, R0.reuse, R29, !P4 ;  /* 0x0000001d001d7207 */ /* 0x040fe40006000000 */
[C---:B------:R-:W-:Y:S01]  /*2510*/  SEL R43, R0.reuse, R53, !P4 ;  /* 0x00000035002b7207 */ /* 0x040fe20006000000 */
[----:B------:R-:W-:Y:S01]  /*2520*/  IMAD R11, R21, UR16, RZ ;  /* 0x00000010150b7c24 */ /* 0x000fe2000f8e02ff */
[C---:B------:R-:W-:Y:S02]  /*2530*/  SEL R27, R0.reuse, R27, !P4 ;  /* 0x0000001b001b7207 */ /* 0x040fe40006000000 */
[C---:B------:R-:W-:Y:S01]  /*2540*/  SEL R31, R0.reuse, R31, !P4 ;  /* 0x0000001f001f7207 */ /* 0x040fe20006000000 */
[----:B------:R-:W-:Y:S01]  /*2550*/  IMAD R43, R43, UR16, RZ ;  /* 0x000000102b2b7c24 */ /* 0x000fe2000f8e02ff */
[C---:B------:R-:W-:Y:S02]  /*2560*/  SEL R37, R0.reuse, R37, !P4 ;  /* 0x0000002500257207 */ /* 0x040fe40006000000 */
[C---:B------:R-:W-:Y:S01]  /*2570*/  SEL R39, R0.reuse, R39, !P4 ;  /* 0x0000002700277207 */ /* 0x040fe20006000000 */
[----:B------:R-:W-:Y:S01]  /*2580*/  IMAD R21, R31, UR16, RZ ;  /* 0x000000101f157c24 */ /* 0x000fe2000f8e02ff */
[----:B------:R-:W-:-:S02]  /*2590*/  SEL R41, R0, R41, !P4 ;  /* 0x0000002900297207 */ /* 0x000fc40006000000 */
[C---:B------:R-:W-:Y:S02]  /*25a0*/  SEL R47, R0.reuse, R47, !P4 ;  /* 0x0000002f002f7207 */ /* 0x040fe40006000000 */
[C---:B------:R-:W-:Y:S01]  /*25b0*/  SEL R49, R0.reuse, R49, !P4 ;  /* 0x0000003100317207 */ /* 0x040fe20006000000 */
[----:B------:R-:W-:Y:S01]  /*25c0*/  IMAD R31, R41, UR16, RZ ;  /* 0x00000010291f7c24 */ /* 0x000fe2000f8e02ff */
[C---:B------:R-:W-:Y:S02]  /*25d0*/  SEL R51, R0.reuse, R51, !P4 ;  /* 0x0000003300337207 */ /* 0x040fe40006000000 */
[C---:B------:R-:W-:Y:S02]  /*25e0*/  SEL R57, R0.reuse, R57, !P4 ;  /* 0x0000003900397207 */ /* 0x040fe40006000000 */
[C---:B------:R-:W-:Y:S01]  /*25f0*/  SEL R59, R0.reuse, R59, !P4 ;  /* 0x0000003b003b7207 */ /* 0x040fe20006000000 */
[----:B------:R-:W-:Y:S01]  /*2600*/  IMAD R41, R51, UR16, RZ ;  /* 0x0000001033297c24 */ /* 0x000fe2000f8e02ff */
[----:B------:R-:W-:-:S02]  /*2610*/  SEL R61, R0, R61, !P4 ;  /* 0x0000003d003d7207 */ /* 0x000fc40006000000 */
[C---:B------:R-:W-:Y:S02]  /*2620*/  SEL R53, R0.reuse, R63, !P4 ;  /* 0x0000003f00357207 */ /* 0x040fe40006000000 */
[C---:B------:R-:W-:Y:S01]  /*2630*/  SEL R67, R0.reuse, R67, !P4 ;  /* 0x0000004300437207 */ /* 0x040fe20006000000 */
[----:B------:R-:W-:Y:S01]  /*2640*/  IMAD R51, R61, UR16, RZ ;  /* 0x000000103d337c24 */ /* 0x000fe2000f8e02ff */
[C---:B------:R-:W-:Y:S01]  /*2650*/  SEL R64, R0.reuse, R69, !P4 ;  /* 0x0000004500407207 */ /* 0x040fe20006000000 */
[----:B------:R-:W-:Y:S01]  /*2660*/  IMAD R53, R53, UR16, RZ ;  /* 0x0000001035357c24 */ /* 0x000fe2000f8e02ff */
[C---:B------:R-:W-:Y:S02]  /*2670*/  SEL R68, R0.reuse, R71, !P4 ;  /* 0x0000004700447207 */ /* 0x040fe40006000000 */
[----:B------:R-:W-:Y:S01]  /*2680*/  SEL R0, R0, R73, !P4 ;  /* 0x0000004900007207 */ /* 0x000fe20006000000 */
[----:B------:R-:W-:Y:S01]  /*2690*/  IMAD R64, R64, UR16, RZ ;  /* 0x0000001040407c24 */ /* 0x000fe2000f8e02ff */
[----:B------:R-:W-:Y:S01]  /*26a0*/  ISETP.GE.U32.AND P4, PT, R9, 0x7fffffbe, PT ;  /* 0x7fffffbe0900780c */ /* 0x000fe20003f86070 */
[----:B------:R-:W-:Y:S01]  /*26b0*/  IMAD R9, R19, UR16, RZ ;  /* 0x0000001013097c24 */ /* 0x000fe2000f8e02ff */
[----:B------:R-:W-:Y:S01]  /*26c0*/  ISETP.GE.U32.AND P2, PT, R7, 0x7fffffbd, PT ;  /* 0x7fffffbd0700780c */ /* 0x000fe20003f46070 */
[----:B------:R-:W-:Y:S01]  /*26d0*/  IMAD R7, R17, UR16, RZ ;  /* 0x0000001011077c24 */ /* 0x000fe2000f8e02ff */
[-C--:B------:R-:W-:Y:S01]  /*26e0*/  LEA R58, P3, R4, R70.reuse, 0x2 ;  /* 0x00000046043a7211 */ /* 0x080fe200078610ff */
[----:B------:R-:W-:Y:S01]  /*26f0*/  IMAD R19, R29, UR16, RZ ;  /* 0x000000101d137c24 */ /* 0x000fe2000f8e02ff */
[-C--:B------:R-:W-:Y:S01]  /*2700*/  LEA R60, P6, R5, R70.reuse, 0x2 ;  /* 0x00000046053c7211 */ /* 0x080fe200078c10ff */
[----:B------:R-:W-:Y:S01]  /*2710*/  IMAD R29, R39, UR16, RZ ;  /* 0x00000010271d7c24 */ /* 0x000fe2000f8e02ff */
[----:B------:R-:W-:Y:S01]  /*2720*/  LEA R62, P5, R6, R70, 0x2 ;  /* 0x00000046063e7211 */ /* 0x000fe200078a10ff */
[----:B------:R-:W-:Y:S01]  /*2730*/  IMAD R39, R49, UR16, RZ ;  /* 0x0000001031277c24 */ /* 0x000fe2000f8e02ff */
[----:B-1----:R-:W-:Y:S01]  /*2740*/  R2UR UR10, R10 ;  /* 0x000000000a0a72ca */ /* 0x002fe200000e0000 */
[----:B------:R-:W-:Y:S01]  /*2750*/  IMAD R49, R59, UR16, RZ ;  /* 0x000000103b317c24 */ /* 0x000fe2000f8e02ff */
[----:B------:R-:W-:Y:S01]  /*2760*/  LEA.HI.X.SX32 R59, R4, R72, 0x2, P3 ;  /* 0x00000048043b7211 */ /* 0x000fe200018f16ff */
[----:B------:R-:W-:Y:S01]  /*2770*/  IMAD R17, R27, UR16, RZ ;  /* 0x000000101b117c24 */ /* 0x000fe2000f8e02ff */
[----:B------:R-:W-:Y:S01]  /*2780*/  IADD3 R10, PT, PT, R252, -0x1, RZ ;  /* 0xfffffffffc0a7810 */ /* 0x000fe20007ffe0ff */
[----:B------:R-:W-:Y:S01]  /*2790*/  IMAD R27, R37, UR16, RZ ;  /* 0x00000010251b7c24 */ /* 0x000fe2000f8e02ff */
[----:B------:R-:W-:Y:S01]  /*27a0*/  LEA R66, P3, R7, R70, 0x2 ;  /* 0x0000004607427211 */ /* 0x000fe200078610ff */
[----:B------:R-:W-:Y:S01]  /*27b0*/  IMAD R69, R0, UR16, RZ ;  /* 0x0000001000457c24 */ /* 0x000fe2000f8e02ff */
[----:B------:R-:W-:Y:S01]  /*27c0*/  LEA.HI.X.SX32 R61, R5, R72, 0x2, P6 ;  /* 0x00000048053d7211 */ /* 0x000fe200030f16ff */
[----:B------:R-:W-:Y:S01]  /*27d0*/  IMAD R37, R47, UR16, RZ ;  /* 0x000000102f257c24 */ /* 0x000fe2000f8e02ff */
[----:B------:R-:W-:Y:S01]  /*27e0*/  LEA R4, P6, R9, R70, 0x2 ;  /* 0x0000004609047211 */ /* 0x000fe200078c10ff */
[----:B------:R-:W-:Y:S01]  /*27f0*/  IMAD R0, R8, UR11, RZ ;  /* 0x0000000b08007c24 */ /* 0x000fe2000f8e02ff */
[----:B------:R-:W-:Y:S01]  /*2800*/  LEA.HI.X.SX32 R63, R6, R72, 0x2, P5 ;  /* 0x00000048063f7211 */ /* 0x000fe200028f16ff */
[----:B------:R-:W-:Y:S01]  /*2810*/  IMAD R47, R57, UR16, RZ ;  /* 0x00000010392f7c24 */ /* 0x000fe2000f8e02ff */
[----:B------:R-:W-:Y:S01]  /*2820*/  LEA R8, P5, R11, R70, 0x2 ;  /* 0x000000460b087211 */ /* 0x000fe200078a10ff */
[----:B------:R-:W-:Y:S01]  /*2830*/  IMAD R57, R67, UR16, RZ ;  /* 0x0000001043397c24 */ /* 0x000fe2000f8e02ff */
[----:B------:R-:W-:Y:S01]  /*2840*/  ISETP.GE.U32.AND P1, PT, R10, 0x7fffffc0, PT ;  /* 0x7fffffc00a00780c */ /* 0x000fe20003f26070 */
[----:B------:R-:W-:Y:S01]  /*2850*/  IMAD R68, R68, UR16, RZ ;  /* 0x0000001044447c24 */ /* 0x000fe2000f8e02ff */
[----:B------:R-:W-:Y:S01]  /*2860*/  LEA.HI.X.SX32 R67, R7, R72, 0x2, P3 ;  /* 0x0000004807437211 */ /* 0x000fe200018f16ff */
[----:B------:R-:W-:Y:S01]  /*2870*/  ULOP3.LUT UR11, UR4, 0x600000, URZ, 0xc0, !UPT ;  /* 0x00600000040b7892 */ /* 0x000fe2000f8ec0ff */
[----:B------:R-:W-:-:S02]  /*2880*/  LEA R10, P3, R13, R70, 0x2 ;  /* 0x000000460d0a7211 */ /* 0x000fc400078610ff */
[----:B------:R-:W-:Y:S02]  /*2890*/  LEA.HI.X.SX32 R5, R9, R72, 0x2, P6 ;  /* 0x0000004809057211 */ /* 0x000fe400030f16ff */
[----:B------:R-:W-:Y:S02]  /*28a0*/  LEA R12, P6, R15, R70, 0x2 ;  /* 0x000000460f0c7211 */ /* 0x000fe400078c10ff */
[----:B------:R-:W-:Y:S02]  /*28b0*/  LEA.HI.X.SX32 R9, R11, R72, 0x2, P5 ;  /* 0x000000480b097211 */ /* 0x000fe400028f16ff */
[----:B------:R-:W-:Y:S02]  /*28c0*/  LEA R14, P5, R17, R70, 0x2 ;  /* 0x00000046110e7211 */ /* 0x000fe400078a10ff */
[----:B------:R-:W-:Y:S02]  /*28d0*/  LEA.HI.X.SX32 R11, R13, R72, 0x2, P3 ;  /* 0x000000480d0b7211 */ /* 0x000fe400018f16ff */
        /* <DEDUP_REMOVED lines=41> */
[-C--:B------:R-:W-:Y:S02]  /*2b70*/  LEA.HI.X.SX32 R53, R55, R72.reuse, 0x2, P3 ;  /* 0x0000004837357211 */ /* 0x080fe400018f16ff */
[----:B------:R-:W-:-:S02]  /*2b80*/  LEA.HI.X.SX32 R55, R57, R72, 0x2, P6 ;  /* 0x0000004839377211 */ /* 0x000fc400030f16ff */
[----:B------:R-:W-:Y:S02]  /*2b90*/  LEA R74, P3, R68, R70, 0x2 ;  /* 0x00000046444a7211 */ /* 0x000fe400078610ff */
[----:B------:R-:W-:Y:S02]  /*2ba0*/  LEA.HI.X.SX32 R57, R64, R72, 0x2, P5 ;  /* 0x0000004840397211 */ /* 0x000fe400028f16ff */
[C---:B------:R-:W-:Y:S02]  /*2bb0*/  LEA R76, P5, R69.reuse, R70, 0x2 ;  /* 0x00000046454c7211 */ /* 0x040fe400078a10ff */
[-C--:B------:R-:W-:Y:S02]  /*2bc0*/  LEA.HI.X.SX32 R75, R68, R72.reuse, 0x2, P3 ;  /* 0x00000048444b7211 */ /* 0x080fe400018f16ff */
[----:B------:R-:W-:Y:S01]  /*2bd0*/  LEA.HI.X.SX32 R77, R69, R72, 0x2, P5 ;  /* 0x00000048454d7211 */ /* 0x000fe200028f16ff */
[----:B------:R-:W-:Y:S01]  /*2be0*/  VIADD R69, R252, 0xfffffffa ;  /* 0xfffffffafc457836 */ /* 0x000fe20000000000 */
[----:B------:R-:W-:Y:S01]  /*2bf0*/  LEA R6, P6, R0, UR12, 0x2 ;  /* 0x0000000c00067c11 */ /* 0x000fe2000f8c10ff */
[----:B------:R1:W-:Y:S01]  /*2c00*/  STL.64 [R1+0x50], R74 ;  /* 0x0000504a01007387 */ /* 0x0003e20000100a00 */
[----:B------:R-:W-:-:S02]  /*2c10*/  ISETP.NE.U32.AND P3, PT, R2, RZ, PT ;  /* 0x000000ff0200720c */ /* 0x000fc40003f65070 */
[----:B------:R-:W-:Y:S01]  /*2c20*/  LEA.HI.X.SX32 R7, R0, UR13, 0x2, P6 ;  /* 0x0000000d00077c11 */ /* 0x000fe2000b0f16ff */
[----:B------:R1:W-:Y:S01]  /*2c30*/  STL.64 [R1+0x58], R76 ;  /* 0x0000584c01007387 */ /* 0x0003e20000100a00 */
[C---:B------:R-:W-:Y:S01]  /*2c40*/  LEA R64, P6, R65.reuse, UR12, 0x2 ;  /* 0x0000000c41407c11 */ /* 0x040fe2000f8c10ff */
[----:B------:R-:W-:Y:S01]  /*2c50*/  UMOV UR12, 0x1 ;  /* 0x00000001000c7882 */ /* 0x000fe20000000000 */
[----:B------:R-:W-:Y:S02]  /*2c60*/  IADD3 R68, PT, PT, R252, -0x5, RZ ;  /* 0xfffffffbfc447810 */ /* 0x000fe40007ffe0ff */
[----:B------:R-:W-:Y:S01]  /*2c70*/  LEA.HI.X.SX32 R65, R65, UR13, 0x2, P6 ;  /* 0x0000000d41417c11 */ /* 0x000fe2000b0f16ff */
[----:B------:R-:W-:Y:S08]  /*2c80*/  BRA.U UP0, `(.L_x_5) ;  /* 0x0000000100187547 */ /* 0x000ff0000b800000 */
[----:B------:R-:W-:Y:S01]  /*2c90*/  ELECT P5, URZ, PT ;  /* 0x0000000000ff782f */ /* 0x000fe200038a0000 */
[----:B------:R-:W-:Y:S01]  /*2ca0*/  IMAD.MOV.U32 R0, RZ, RZ, 0x1 ;  /* 0x00000001ff007424 */ /* 0x000fe200078e00ff */
[----:B------:R-:W-:Y:S01]  /*2cb0*/  UMOV UR4, 0x40 ;  /* 0x0000004000047882 */ /* 0x000fe20000000000 */
[----:B------:R-:W-:Y:S01]  /*2cc0*/  UVIRTCOUNT.DEALLOC.SMPOOL 0x80 ;  /* 0x000000800000784c */ /* 0x000fe20000000000 */
[----:B------:R-:W-:-:S09]  /*2cd0*/  ULEA UR4, UR5, UR4, 0x18 ;  /* 0x0000000405047291 */ /* 0x000fd2000f8ec0ff */
[----:B------:R2:W-:Y:S03]  /*2ce0*/  @P5 STS.U8 [UR4], R0 ;  /* 0x00000000ff005988 */ /* 0x0005e60008000004 */
.L_x_5:
[----:B------:R-:W-:Y:S01]  /*2cf0*/  UIADD3 UR11, UPT, UPT, UR10, UR11, URZ ;  /* 0x0000000b0a0b7290 */ /* 0x000fe2000fffe0ff */
[----:B------:R-:W-:Y:S01]  /*2d00*/  ISETP.GE.U32.AND P6, PT, R69, 0x7fffffbb, PT ;  /* 0x7fffffbb4500780c */ /* 0x000fe20003fc6070 */
[----:B------:R-:W-:Y:S01]  /*2d10*/  VOTEU.ALL UP1, P3 ;  /* 0x0000000000ff7886 */ /* 0x000fe20001820000 */
[----:B------:R-:W-:Y:S01]  /*2d20*/  UIADD3 UR4, UPT, UPT, UR9, 0x7c000, URZ ;  /* 0x0007c00009047890 */ /* 0x000fe2000fffe0ff */
[----:B------:R-:W-:Y:S01]  /*2d30*/  IMAD.U32 R69, RZ, RZ, UR6 ;  /* 0x00000006ff457e24 */ /* 0x000fe2000f8e00ff */
[----:B------:R-:W-:Y:S01]  /*2d40*/  USHF.L.U32 UR5, UR6, 0x1, URZ ;  /* 0x0000000106057899 */ /* 0x000fe200080006ff */
[----:B------:R-:W-:Y:S01]  /*2d50*/  LEA R135, R2, UR9, 0x2 ;  /* 0x0000000902877c11 */ /* 0x000fe2000f8e10ff */
[----:B------:R-:W-:Y:S01]  /*2d60*/  VOTEU.ALL UP2, P3 ;  /* 0x0000000000ff7886 */ /* 0x000fe20001840000 */
[----:B------:R-:W-:-:S04]  /*2d70*/  @!UP1 UIADD3 UR14, UPT, UPT, -UR12, 0x100000, URZ ;  /* 0x001000000c0e9890 */ /* 0x000fc8000fffe1ff */
[----:B------:R-:W-:Y:S02]  /*2d80*/  @!UP1 USHF.L.U32 UR15, UR14, 0xb, URZ ;  /* 0x0000000b0e0f9899 */ /* 0x000fe400080006ff */
[----:B------:R-:W-:Y:S01]  /*2d90*/  @!UP1 USHF.L.U32 UR14, UR14, 0x1, URZ ;  /* 0x000000010e0e9899 */ /* 0x000fe200080006ff */
[----:B------:R-:W-:Y:S01]  /*2da0*/  STTM.x128 tmem[UR11], RZ ;  /* 0x000000ff000079ed */ /* 0x000fe200083c000b */
[----:B------:R-:W3:Y:S01]  /*2db0*/  FENCE.VIEW.ASYNC.T ;  /* 0x00000000000073c6 */ /* 0x000ee20000000200 */
[----:B------:R-:W-:-:S04]  /*2dc0*/  @!UP1 UIADD3 UR12, UPT, UPT, -UR12, 0x100000, URZ ;  /* 0x001000000c0c9890 */ /* 0x000fc8000fffe1ff */
[----:B------:R-:W-:Y:S02]  /*2dd0*/  @!UP1 USHF.L.U32 UR13, UR12, 0xb, URZ ;  /* 0x0000000b0c0d9899 */ /* 0x000fe400080006ff */
[----:B------:R-:W-:Y:S01]  /*2de0*/  @!UP1 USHF.L.U32 UR12, UR12, 0x1, URZ ;  /* 0x000000010c0c9899 */ /* 0x000fe200080006ff */
[----:B---3--:R-:W-:Y:S01]  /*2df0*/  BAR.SYNC.DEFER_BLOCKING 0x0 ;  /* 0x0000000000007b1d */ /* 0x008fe20000010000 */
[C---:B------:R-:W-:Y:S01]  /*2e00*/  IMAD.WIDE R72, R69.reuse, 0x4, R6 ;  /* 0x0000000445487825 */ /* 0x040fe200078e0206 */
[----:B------:R-:W-:Y:S02]  /*2e10*/  ISETP.GE.U32.AND P5, PT, R68, 0x7fffffbc, PT ;  /* 0x7fffffbc4400780c */ /* 0x000fe40003fa6070 */
[C---:B--2---:R-:W-:Y:S01]  /*2e20*/  IADD3 R0, PT, PT, R252.reuse, -0x7, RZ ;  /* 0xfffffff9fc007810 */ /* 0x044fe20007ffe0ff */
[----:B------:R-:W-:Y:S01]  /*2e30*/  IMAD.WIDE R70, R69, 0x4, R64 ;  /* 0x0000000445467825 */ /* 0x000fe200078e0240 */
[----:B------:R-:W-:Y:S01]  /*2e40*/  VOTEU.ALL UP1, P3 ;  /* 0x0000000000ff7886 */ /* 0x000fe20001820000 */
[----:B------:R2:W-:Y:S02]  /*2e50*/  STL.64 [R1+0x48], R72 ;  /* 0x0000484801007387 */ /* 0x0005e40000100a00 */
[----:B------:R-:W-:Y:S01]  /*2e60*/  IMAD.U32 R69, RZ, RZ, UR5 ;  /* 0x00000005ff457e24 */ /* 0x000fe2000f8e00ff */
[----:B------:R-:W-:Y:S01]  /*2e70*/  UIMAD UR5, UR6, 0x3, URZ ;  /* 0x00000003060578a4 */ /* 0x000fe2000f8e02ff */
[C---:B------:R-:W-:Y:S01]  /*2e80*/  VIADD R132, R252.reuse, 0xffffffc8 ;  /* 0xffffffc8fc847836 */ /* 0x040fe20000000000 */
[----:B------:R3:W-:Y:S01]  /*2e90*/  STL.64 [R1+0x40], R70 ;  /* 0x0000404601007387 */ /* 0x0007e20000100a00 */
[----:B------:R-:W-:-:S03]  /*2ea0*/  VIADD R134, R252, 0xffffffc0 ;  /* 0xffffffc0fc867836 */ /* 0x000fc60000000000 */
[----:B------:R-:W4:Y:S02]  /*2eb0*/  FENCE.VIEW.ASYNC.S ;  /* 0x00000000000073c6 */ /* 0x000f240000000000 */
[----:B----4-:R4:W1:Y:S02]  /*2ec0*/  @!UP1 SYNCS.EXCH.64 URZ, [UR4], UR14 ;  /* 0x0000000e04ff95b2 */ /* 0x0108640008000100 */
[----:B-1----:R-:W-:Y:S01]  /*2ed0*/  BAR.SYNC.DEFER_BLOCKING 0x0 ;  /* 0x0000000000007b1d */ /* 0x002fe20000010000 */
[----:B----4-:R-:W-:-:S05]  /*2ee0*/  UIMAD UR14, UR6, 0x3c, URZ ;  /* 0x0000003c060e78a4 */ /* 0x010fca000f8e02ff */
[----:B------:R1:W4:Y:S02]  /*2ef0*/  @!UP2 SYNCS.EXCH.64 URZ, [UR9+0x7c008], UR12 ;  /* 0x07c0080c09ffa5b2 */ /* 0x0003240008000100 */
[----:B------:R-:W-:Y:S01]  /*2f00*/  @!PT LDS RZ, [RZ] ;  /* 0x00000000fffff984 */ /* 0x000fe20000000800 */
[----:B------:R-:W-:Y:S01]  /*2f10*/  @!PT LDS RZ, [RZ] ;  /* 0x00000000fffff984 */ /* 0x000fe20000000800 */
[----:B------:R-:W-:Y:S01]  /*2f20*/  @!PT LDS RZ, [RZ] ;  /* 0x00000000fffff984 */ /* 0x000fe20000000800 */
[----:B----4-:R-:W-:Y:S04]  /*2f30*/  LDGSTS.E [R135], desc[UR28][R6.64], !P1 ;  /* 0x0000000006877fae */ /* 0x010fe8000c9a101c */
[----:B------:R-:W-:Y:S01]  /*2f40*/  LDGSTS.E [R135+0x200], desc[UR28][R64.64], !P1 ;  /* 0x0020000040877fae */ /* 0x000fe2000c9a101c */
[----:B------:R-:W-:Y:S01]  /*2f50*/  ISETP.GE.U32.AND P1, PT, R0, 0x7fffffba, PT ;  /* 0x7fffffba0000780c */ /* 0x000fe20003f26070 */
[----:B------:R-:W-:Y:S02]  /*2f60*/  VIADD R0, R252, 0xfffffff8 ;  /* 0xfffffff8fc007836 */ /* 0x000fe40000000000 */
[----:B------:R2:W-:Y:S01]  /*2f70*/  LDGSTS.E [R135+0x400], desc[UR28][R72.64], !P0 ;  /* 0x0040000048877fae */ /* 0x0005e2000c1a101c */
[----:B-1----:R-:W-:-:S03]  /*2f80*/  UIMAD UR12, UR6, 0x37, URZ ;  /* 0x00000037060c78a4 */ /* 0x002fc6000f8e02ff */
[----:B------:R3:W-:Y:S01]  /*2f90*/  LDGSTS.E [R135+0x600], desc[UR28][R70.64], !P0 ;  /* 0x0060000046877fae */ /* 0x0007e2000c1a101c */
[----:B------:R-:W-:Y:S01]  /*2fa0*/  ISETP.GE.U32.AND P0, PT, R0, 0x7fffffb9, PT ;  /* 0x7fffffb90000780c */ /* 0x000fe20003f06070 */
[----:B------:R-:W-:Y:S01]  /*2fb0*/  VIADD R0, R252, 0xfffffff7 ;  /* 0xfffffff7fc007836 */ /* 0x000fe20000000000 */
[----:B------:R-:W-:Y:S01]  /*2fc0*/  UIMAD UR13, UR6, 0x3b, URZ ;  /* 0x0000003b060d78a4 */ /* 0x000fe2000f8e02ff */
[----:B--2---:R-:W-:-:S05]  /*2fd0*/  IMAD.WIDE R72, R69, 0x4, R6 ;  /* 0x0000000445487825 */ /* 0x004fca00078e0206 */
[----:B------:R-:W-:Y:S01]  /*2fe0*/  MOV R133, UR13 ;  /* 0x0000000d00857c02 */ /* 0x000fe20008000f00 */
[----:B---3--:R-:W-:Y:S01]  /*2ff0*/  IMAD.WIDE R70, R69, 0x4, R64 ;  /* 0x0000000445467825 */ /* 0x008fe200078e0240 */
[----:B------:R-:W-:Y:S01]  /*3000*/  MOV R69, UR5 ;  /* 0x0000000500457c02 */ /* 0x000fe20008000f00 */
[----:B------:R-:W-:Y:S01]  /*3010*/  USHF.L.U32 UR5, UR6, 0x2, URZ ;  /* 0x0000000206057899 */ /* 0x000fe200080006ff */
[----:B------:R1:W-:Y:S04]  /*3020*/  STL.64 [R1+0x38], R72 ;  /* 0x0000384801007387 */ /* 0x0003e80000100a00 */
[----:B------:R1:W-:Y:S04]  /*3030*/  LDGSTS.E [R135+0x800], desc[UR28][R72.64], !P4 ;  /* 0x0080000048877fae */ /* 0x0003e8000e1a101c */
[----:B------:R2:W-:Y:S04]  /*3040*/  STL.64 [R1+0x30], R70 ;  /* 0x0000304601007387 */ /* 0x0005e80000100a00 */
[----:B------:R2:W-:Y:S01]  /*3050*/  LDGSTS.E [R135+0xa00], desc[UR28][R70.64], !P4 ;  /* 0x00a0000046877fae */ /* 0x0005e2000e1a101c */
[----:B------:R-:W-:Y:S01]  /*3060*/  ISETP.GE.U32.AND P4, PT, R0, 0x7fffffb8, PT ;  /* 0x7fffffb80000780c */ /* 0x000fe20003f86070 */
[----:B------:R-:W-:-:S02]  /*3070*/  VIADD R0, R252, 0xfffffff6 ;  /* 0xfffffff6fc007836 */ /* 0x000fc40000000000 */
[----:B-1----:R-:W-:-:S05]  /*3080*/  IMAD.WIDE R72, R69, 0x4, R6 ;  /* 0x0000000445487825 */ /* 0x002fca00078e0206 */
[----:B------:R1:W-:Y:S01]  /*3090*/  STL.64 [R1+0x28], R72 ;  /* 0x0000284801007387 */ /* 0x0003e20000100a00 */
[----:B--2---:R-:W-:-:S03]  /*30a0*/  IMAD.WIDE R70, R69, 0x4, R64 ;  /* 0x0000000445467825 */ /* 0x004fc600078e0240 */
[----:B------:R1:W-:Y:S01]  /*30b0*/  LDGSTS.E [R135+0xc00], desc[UR28][R72.64], !P2 ;  /* 0x00c0000048877fae */ /* 0x0003e2000d1a101c */
[----:B------:R-:W-:Y:S01]  /*30c0*/  IMAD.U32 R69, RZ, RZ, UR5 ;  /* 0x00000005ff457e24 */ /* 0x000fe2000f8e00ff */
[----:B------:R-:W-:Y:S02]  /*30d0*/  UIMAD UR5, UR6, 0x5, URZ ;  /* 0x00000005060578a4 */ /* 0x000fe4000f8e02ff */
[----:B------:R2:W-:Y:S04]  /*30e0*/  STL.64 [R1+0x20], R70 ;  /* 0x0000204601007387 */ /* 0x0005e80000100a00 */
[----:B------:R2:W-:Y:S01]  /*30f0*/  LDGSTS.E [R135+0xe00], desc[UR28][R70.64], !P2 ;  /* 0x00e0000046877fae */ /* 0x0005e2000d1a101c */
[----:B------:R-:W-:Y:S01]  /*3100*/  MOV R249, UR5 ;  /* 0x0000000500f97c02 */ /* 0x000fe20008000f00 */
[----:B------:R-:W-:Y:S01]  /*3110*/  UIMAD UR5, UR6, 0x6, URZ ;  /* 0x00000006060578a4 */ /* 0x000fe2000f8e02ff */
[----:B-1----:R-:W-:Y:S01]  /*3120*/  IMAD.WIDE R72, R69, 0x4, R6 ;  /* 0x0000000445487825 */ /* 0x002fe200078e0206 */
[----:B------:R-:W-:-:S03]  /*3130*/  ISETP.GE.U32.AND P2, PT, R0, 0x7fffffb7, PT ;  /* 0x7fffffb70000780c */ /* 0x000fc60003f46070 */
[----:B------:R-:W-:Y:S01]  /*3140*/  IMAD.WIDE R250, R249, 0x4, R6 ;  /* 0x00000004f9fa7825 */ /* 0x000fe200078e0206 */
[----:B------:R1:W-:Y:S03]  /*3150*/  STL.64 [R1+0x18], R72 ;  /* 0x0000184801007387 */ /* 0x0003e60000100a00 */
[----:B------:R-:W-:Y:S01]  /*3160*/  IMAD.U32 R245, RZ, RZ, UR5 ;  /* 0x00000005fff57e24 */ /* 0x000fe2000f8e00ff */
[----:B------:R-:W-:Y:S01]  /*3170*/  UIMAD UR5, UR6, 0x7, URZ ;  /* 0x00000007060578a4 */ /* 0x000fe2000f8e02ff */
[--C-:B--2---:R-:W-:Y:S01]  /*3180*/  IMAD.WIDE R70, R69, 0x4, R64.reuse ;  /* 0x0000000445467825 */ /* 0x104fe200078e0240 */
[----:B------:R1:W-:Y:S03]  /*3190*/  LDGSTS.E [R135+0x1000], desc[UR28][R72.64], !P5 ;  /* 0x0100000048877fae */ /* 0x0003e6000e9a101c */
[----:B------:R-:W-:Y:S01]  /*31a0*/  IMAD.WIDE R248, R249, 0x4, R64 ;  /* 0x00000004f9f87825 */ /* 0x000fe200078e0240 */
[----:B------:R-:W-:Y:S01]  /*31b0*/  MOV R241, UR5 ;  /* 0x0000000500f17c02 */ /* 0x000fe20008000f00 */
[----:B------:R-:W-:Y:S01]  /*31c0*/  USHF.L.U32 UR5, UR6, 0x3, URZ ;  /* 0x0000000306057899 */ /* 0x000fe200080006ff */
[----:B------:R-:W-:Y:S01]  /*31d0*/  STL.64 [R1+0x10], R70 ;  /* 0x0000104601007387 */ /* 0x000fe20000100a00 */
[----:B------:R-:W-:-:S02]  /*31e0*/  VIADD R0, R252, 0xfffffff5 ;  /* 0xfffffff5fc007836 */ /* 0x000fc40000000000 */
[C---:B------:R-:W-:Y:S01]  /*31f0*/  IMAD.WIDE R246, R245.reuse, 0x4, R6 ;  /* 0x00000004f5f67825 */ /* 0x040fe200078e0206 */
[----:B------:R-:W-:Y:S02]  /*3200*/  LDGSTS.E [R135+0x1200], desc[UR28][R70.64], !P5 ;  /* 0x0120000046877fae */ /* 0x000fe4000e9a101c */
[----:B------:R-:W-:Y:S01]  /*3210*/  ISETP.GE.U32.AND P5, PT, R0, 0x7fffffb6, PT ;  /* 0x7fffffb60000780c */ /* 0x000fe20003fa6070 */
[----:B------:R-:W-:Y:S01]  /*3220*/  IMAD.U32 R69, RZ, RZ, UR5 ;  /* 0x00000005ff457e24 */ /* 0x000fe2000f8e00ff */
[----:B------:R-:W-:Y:S01]  /*3230*/  UIMAD UR5, UR6, 0x9, URZ ;  /* 0x00000009060578a4 */ /* 0x000fe2000f8e02ff */
[----:B------:R-:W-:Y:S01]  /*3240*/  LDGSTS.E [R135+0x1400], desc[UR28][R250.64], !P6 ;  /* 0x01400000fa877fae */ /* 0x000fe2000f1a101c */
[----:B------:R-:W-:Y:S02]  /*3250*/  VIADD R0, R252, 0xfffffff4 ;  /* 0xfffffff4fc007836 */ /* 0x000fe40000000000 */
[----:B------:R-:W-:Y:S01]  /*3260*/  IMAD.WIDE R244, R245, 0x4, R64 ;  /* 0x00000004f5f47825 */ /* 0x000fe200078e0240 */
[----:B------:R-:W-:Y:S01]  /*3270*/  STL.64 [R1+0x608], R250 ;  /* 0x000608fa01007387 */ /* 0x000fe20000100a00 */
[----:B-1----:R-:W-:Y:S01]  /*3280*/  MOV R73, UR5 ;  /* 0x0000000500497c02 */ /* 0x002fe20008000f00 */
[----:B------:R-:W-:Y:S01]  /*3290*/  UIMAD UR5, UR6, 0xa, URZ ;  /* 0x0000000a060578a4 */ /* 0x000fe2000f8e02ff */
[----:B------:R-:W-:Y:S01]  /*32a0*/  IMAD.WIDE R242, R241, 0x4, R6 ;  /* 0x00000004f1f27825 */ /* 0x000fe200078e0206 */
[----:B------:R1:W-:Y:S01]  /*32b0*/  LDGSTS.E [R135+0x1600], desc[UR28][R248.64], !P6 ;  /* 0x01600000f8877fae */ /* 0x0003e2000f1a101c */
[----:B------:R-:W-:-:S02]  /*32c0*/  ISETP.GE.U32.AND P6, PT, R0, 0x7fffffb5, PT ;  /* 0x7fffffb50000780c */ /* 0x000fc40003fc6070 */
[----:B------:R-:W-:Y:S01]  /*32d0*/  VIADD R0, R252, 0xfffffff3 ;  /* 0xfffffff3fc007836 */ /* 0x000fe20000000000 */
[----:B------:R1:W-:Y:S01]  /*32e0*/  STL.64 [R1+0x610], R248 ;  /* 0x000610f801007387 */ /* 0x0003e20000100a00 */
[----:B------:R-:W-:-:S03]  /*32f0*/  IMAD.WIDE R240, R241, 0x4, R64 ;  /* 0x00000004f1f07825 */ /* 0x000fc600078e0240 */
[----:B------:R-:W-:Y:S01]  /*3300*/  LDGSTS.E [R135+0x1800], desc[UR28][R246.64], !P1 ;  /* 0x01800000f6877fae */ /* 0x000fe2000c9a101c */
[----:B------:R-:W-:-:S03]  /*3310*/  IMAD.WIDE R238, R69, 0x4, R6 ;  /* 0x0000000445ee7825 */ /* 0x000fc600078e0206 */
[----:B------:R2:W-:Y:S01]  /*3320*/  LDGSTS.E [R135+0x1a00], desc[UR28][R244.64], !P1 ;  /* 0x01a00000f4877fae */ /* 0x0005e2000c9a101c */
[----:B------:R-:W-:Y:S01]  /*3330*/  ISETP.GE.U32.AND P1, PT, R0, 0x7fffffb4, PT ;  /* 0x7fffffb40000780c */ /* 0x000fe20003f26070 */
[----:B------:R-:W-:Y:S01]  /*3340*/  VIADD R0, R252, 0xfffffff2 ;  /* 0xfffffff2fc007836 */ /* 0x000fe20000000000 */
[----:B-1----:R-:W-:Y:S01]  /*3350*/  MOV R249, R77 ;  /* 0x0000004d00f97202 */ /* 0x002fe20000000f00 */
[----:B------:R-:W-:Y:S01]  /*3360*/  IMAD.U32 R77, RZ, RZ, UR5 ;  /* 0x00000005ff4d7e24 */ /* 0x000fe2000f8e00ff */
[----:B------:R-:W-:Y:S01]  /*3370*/  UIMAD UR5, UR6, 0xb, URZ ;  /* 0x0000000b060578a4 */ /* 0x000fe2000f8e02ff */
[----:B------:R-:W-:Y:S01]  /*3380*/  LDGSTS.E [R135+0x1c00], desc[UR28][R242.64], !P0 ;  /* 0x01c00000f2877fae */ /* 0x000fe2000c1a101c */
[----:B------:R-:W-:-:S03]  /*3390*/  IMAD.WIDE R68, R69, 0x4, R64 ;  /* 0x0000000445447825 */ /* 0x000fc600078e0240 */
[----:B------:R-:W-:Y:S01]  /*33a0*/  LDGSTS.E [R135+0x1e00], desc[UR28][R240.64], !P0 ;  /* 0x01e00000f0877fae */ /* 0x000fe2000c1a101c */
[----:B------:R-:W-:Y:S01]  /*33b0*/  MOV R81, UR5 ;  /* 0x0000000500517c02 */ /* 0x000fe20008000f00 */
[----:B------:R-:W-:Y:S01]  /*33c0*/  UIMAD UR5, UR6, 0xc, URZ ;  /* 0x0000000c060578a4 */ /* 0x000fe2000f8e02ff */
[----:B------:R-:W-:Y:S01]  /*33d0*/  ISETP.GE.U32.AND P0, PT, R0, 0x7fffffb3, PT ;  /* 0x7fffffb30000780c */ /* 0x000fe20003f06070 */
[----:B------:R-:W-:Y:S01]  /*33e0*/  VIADD R0, R252, 0xfffffff1 ;  /* 0xfffffff1fc007836 */ /* 0x000fe20000000000 */
[----:B------:R-:W-:Y:S01]  /*33f0*/  LDGSTS.E [R135+0x2000], desc[UR28][R238.64], !P4 ;  /* 0x02000000ee877fae */ /* 0x000fe2000e1a101c */
[----:B------:R-:W-:-:S03]  /*3400*/  IMAD.WIDE R70, R73, 0x4, R6 ;  /* 0x0000000449467825 */ /* 0x000fc600078e0206 */
[----:B------:R-:W-:Y:S01]  /*3410*/  LDGSTS.E [R135+0x2200], desc[UR28][R68.64], !P4 ;  /* 0x0220000044877fae */ /* 0x000fe2000e1a101c */
[----:B------:R-:W-:Y:S01]  /*3420*/  IMAD.U32 R85, RZ, RZ, UR5 ;  /* 0x00000005ff557e24 */ /* 0x000fe2000f8e00ff */
[----:B------:R-:W-:Y:S01]  /*3430*/  UIMAD UR5, UR6, 0xd, URZ ;  /* 0x0000000d060578a4 */ /* 0x000fe2000f8e02ff */
[----:B------:R-:W-:Y:S01]  /*3440*/  ISETP.GE.U32.AND P4, PT, R0, 0x7fffffb2, PT ;  /* 0x7fffffb20000780c */ /* 0x000fe20003f86070 */
[----:B------:R-:W-:Y:S01]  /*3450*/  IMAD.WIDE R72, R73, 0x4, R64 ;  /* 0x0000000449487825 */ /* 0x000fe200078e0240 */
[----:B------:R1:W-:Y:S03]  /*3460*/  LDGSTS.E [R135+0x2400], desc[UR28][R70.64], !P2 ;  /* 0x0240000046877fae */ /* 0x0003e6000d1a101c */
[----:B------:R-:W-:Y:S01]  /*3470*/  MOV R89, UR5 ;  /* 0x0000000500597c02 */ /* 0x000fe20008000f00 */
[----:B------:R-:W-:Y:S01]  /*3480*/  UIMAD UR5, UR6, 0xe, URZ ;  /* 0x0000000e060578a4 */ /* 0x000fe2000f8e02ff */
[----:B------:R-:W-:Y:S01]  /*3490*/  VIADD R0, R252, 0xfffffff0 ;  /* 0xfffffff0fc007836 */ /* 0x000fe20000000000 */
[----:B------:R-:W-:Y:S01]  /*34a0*/  LDGSTS.E [R135+0x2600], desc[UR28][R72.64], !P2 ;  /* 0x0260000048877fae */ /* 0x000fe2000d1a101c */
[----:B------:R-:W-:-:S02]  /*34b0*/  IMAD.MOV.U32 R250, RZ, RZ, R74 ;  /* 0x000000fffffa7224 */ /* 0x000fc400078e004a */
[----:B------:R-:W-:Y:S01]  /*34c0*/  IMAD.MOV.U32 R251, RZ, RZ, R75 ;  /* 0x000000fffffb7224 */ /* 0x000fe200078e004b */
[----:B------:R-:W-:Y:S01]  /*34d0*/  ISETP.GE.U32.AND P2, PT, R0, 0x7fffffb1, PT ;  /* 0x7fffffb10000780c */ /* 0x000fe20003f46070 */
[----:B------:R-:W-:Y:S01]  /*34e0*/  IMAD.U32 R93, RZ, RZ, UR5 ;  /* 0x00000005ff5d7e24 */ /* 0x000fe2000f8e00ff */
[----:B------:R-:W-:Y:S01]  /*34f0*/  UIMAD UR5, UR6, 0xf, URZ ;  /* 0x0000000f060578a4 */ /* 0x000fe2000f8e02ff */
[----:B------:R-:W-:Y:S01]  /*3500*/  IMAD.MOV.U32 R248, RZ, RZ, R76 ;  /* 0x000000fffff87224 */ /* 0x000fe200078e004c */
[----:B------:R-:W-:Y:S01]  /*3510*/  STL.64 [R1+0x618], R246 ;  /* 0x000618f601007387 */ /* 0x000fe20000100a00 */
[----:B------:R-:W-:-:S03]  /*3520*/  IMAD.WIDE R74, R77, 0x4, R6 ;  /* 0x000000044d4a7825 */ /* 0x000fc600078e0206 */
[----:B------:R-:W-:Y:S01]  /*3530*/  MOV R97, UR5 ;  /* 0x0000000500617c02 */ /* 0x000fe20008000f00 */
[----:B------:R-:W-:Y:S01]  /*3540*/  USHF.L.U32 UR5, UR6, 0x4, URZ ;  /* 0x0000000406057899 */ /* 0x000fe200080006ff */
[----:B------:R-:W-:Y:S01]  /*3550*/  IMAD.WIDE R76, R77, 0x4, R64 ;  /* 0x000000044d4c7825 */ /* 0x000fe200078e0240 */
[----:B------:R-:W-:Y:S03]  /*3560*/  LDGSTS.E [R135+0x2800], desc[UR28][R74.64], !P5 ;  /* 0x028000004a877fae */ /* 0x000fe6000e9a101c */
[----:B------:R-:W-:Y:S01]  /*3570*/  VIADD R0, R252, 0xffffffef ;  /* 0xffffffeffc007836 */ /* 0x000fe20000000000 */
[----:B------:R-:W-:Y:S01]  /*3580*/  LDGSTS.E [R135+0x2a00], desc[UR28][R76.64], !P5 ;  /* 0x02a000004c877fae */ /* 0x000fe2000e9a101c */
[----:B------:R-:W-:Y:S01]  /*3590*/  IMAD.U32 R101, RZ, RZ, UR5 ;  /* 0x00000005ff657e24 */ /* 0x000fe2000f8e00ff */
[----:B------:R-:W-:Y:S01]  /*35a0*/  UIMAD UR5, UR6, 0x11, URZ ;  /* 0x00000011060578a4 */ /* 0x000fe2000f8e02ff */
[C---:B------:R-:W-:Y:S01]  /*35b0*/  IMAD.WIDE R78, R81.reuse, 0x4, R6 ;  /* 0x00000004514e7825 */ /* 0x040fe200078e0206 */
[----:B------:R-:W-:Y:S01]  /*35c0*/  ISETP.GE.U32.AND P5, PT, R0, 0x7fffffb0, PT ;  /* 0x7fffffb00000780c */ /* 0x000fe20003fa6070 */
[----:B------:R2:W-:Y:S02]  /*35d0*/  STL.64 [R1+0x620], R244 ;  /* 0x000620f401007387 */ /* 0x0005e40000100a00 */
[----:B------:R-:W-:Y:S01]  /*35e0*/  IMAD.WIDE R80, R81, 0x4, R64 ;  /* 0x0000000451507825 */ /* 0x000fe200078e0240 */
[----:B------:R-:W-:Y:S01]  /*35f0*/  MOV R105, UR5 ;  /* 0x0000000500697c02 */ /* 0x000fe20008000f00 */
[----:B------:R-:W-:Y:S01]  /*3600*/  UIMAD UR5, UR6, 0x12, URZ ;  /* 0x00000012060578a4 */ /* 0x000fe2000f8e02ff */
[----:B------:R-:W-:Y:S01]  /*3610*/  LDGSTS.E [R135+0x2c00], desc[UR28][R78.64], !P6 ;  /* 0x02c000004e877fae */ /* 0x000fe2000f1a101c */
[----:B------:R-:W-:-:S02]  /*3620*/  VIADD R0, R252, 0xffffffee ;  /* 0xffffffeefc007836 */ /* 0x000fc40000000000 */
[C---:B------:R-:W-:Y:S01]  /*3630*/  IMAD.WIDE R82, R85.reuse, 0x4, R6 ;  /* 0x0000000455527825 */ /* 0x040fe200078e0206 */
[----:B------:R-:W-:Y:S02]  /*3640*/  LDGSTS.E [R135+0x2e00], desc[UR28][R80.64], !P6 ;  /* 0x02e0000050877fae */ /* 0x000fe4000f1a101c */
[----:B------:R-:W-:Y:S01]  /*3650*/  ISETP.GE.U32.AND P6, PT, R0, 0x7fffffaf, PT ;  /* 0x7fffffaf0000780c */ /* 0x000fe20003fc6070 */
[----:B------:R-:W-:Y:S01]  /*3660*/  IMAD.U32 R109, RZ, RZ, UR5 ;  /* 0x00000005ff6d7e24 */ /* 0x000fe2000f8e00ff */
[----:B------:R-:W-:Y:S01]  /*3670*/  UIMAD UR5, UR6, 0x13, URZ ;  /* 0x00000013060578a4 */ /* 0x000fe2000f8e02ff */
[----:B------:R-:W-:Y:S01]  /*3680*/  IMAD.WIDE R84, R85, 0x4, R64 ;  /* 0x0000000455547825 */ /* 0x000fe200078e0240 */
[----:B------:R-:W-:Y:S03]  /*3690*/  LDGSTS.E [R135+0x3000], desc[UR28][R82.64], !P1 ;  /* 0x0300000052877fae */ /* 0x000fe6000c9a101c */
[----:B------:R-:W-:Y:S01]  /*36a0*/  VIADD R0, R252, 0xffffffed ;  /* 0xffffffedfc007836 */ /* 0x000fe20000000000 */
[----:B------:R-:W-:Y:S01]  /*36b0*/  LDGSTS.E [R135+0x3200], desc[UR28][R84.64], !P1 ;  /* 0x0320000054877fae */ /* 0x000fe2000c9a101c */
[C---:B------:R-:W-:Y:S01]  /*36c0*/  IMAD.WIDE R86, R89.reuse, 0x4, R6 ;  /* 0x0000000459567825 */ /* 0x040fe200078e0206 */
[----:B------:R-:W-:Y:S01]  /*36d0*/  MOV R113, UR5 ;  /* 0x0000000500717c02 */ /* 0x000fe20008000f00 */
[----:B------:R-:W-:Y:S01]  /*36e0*/  UIMAD UR5, UR6, 0x14, URZ ;  /* 0x00000014060578a4 */ /* 0x000fe2000f8e02ff */
[----:B------:R-:W-:Y:S01]  /*36f0*/  ISETP.GE.U32.AND P1, PT, R0, 0x7fffffae, PT ;  /* 0x7fffffae0000780c */ /* 0x000fe20003f26070 */
[----:B------:R-:W-:Y:S01]  /*3700*/  IMAD.WIDE R88, R89, 0x4, R64 ;  /* 0x0000000459587825 */ /* 0x000fe200078e0240 */
[----:B------:R-:W-:Y:S03]  /*3710*/  LDGSTS.E [R135+0x3400], desc[UR28][R86.64], !P0 ;  /* 0x0340000056877fae */ /* 0x000fe6000c1a101c */
[----:B------:R-:W-:Y:S01]  /*3720*/  VIADD R0, R252, 0xffffffec ;  /* 0xffffffecfc007836 */ /* 0x000fe20000000000 */
[----:B------:R-:W-:Y:S01]  /*3730*/  LDGSTS.E [R135+0x3600], desc[UR28][R88.64], !P0 ;  /* 0x0360000058877fae */ /* 0x000fe2000c1a101c */
[----:B------:R-:W-:-:S03]  /*3740*/  IMAD.WIDE R90, R93, 0x4, R6 ;  /* 0x000000045d5a7825 */ /* 0x000fc600078e0206 */
[----:B------:R-:W-:Y:S01]  /*3750*/  ISETP.GE.U32.AND P0, PT, R0, 0x7fffffad, PT ;  /* 0x7fffffad0000780c */ /* 0x000fe20003f06070 */
        /* <DEDUP_REMOVED lines=8> */
[----:B------:R-:W-:Y:S02]  /*37e0*/  STL.64 [R1+0x628], R242 ;  /* 0x000628f201007387 */ /* 0x000fe40000100a00 */
        /* <DEDUP_REMOVED lines=19> */
[----:B------:R-:W-:Y:S01]  /*3920*/  LDGSTS.E [R135+0x4400], desc[UR28][R102.64], !P6 ;  /* 0x0440000066877fae */ /* 0x000fe2000f1a101c */
[----:B------:R-:W-:Y:S01]  /*3930*/  UIMAD UR5, UR6, 0x18, URZ ;  /* 0x00000018060578a4 */ /* 0x000fe2000f8e02ff */
[----:B------:R-:W-:-:S02]  /*3940*/  VIADD R0, R252, 0xffffffe8 ;  /* 0xffffffe8fc007836 */ /* 0x000fc40000000000 */
[----:B------:R-:W-:Y:S01]  /*3950*/  LDGSTS.E [R135+0x4600], desc[UR28][R104.64], !P6 ;  /* 0x0460000068877fae */ /* 0x000fe2000f1a101c */
[C---:B------:R-:W-:Y:S02]  /*3960*/  IMAD.WIDE R106, R109.reuse, 0x4, R6 ;  /* 0x000000046d6a7825 */ /* 0x040fe400078e0206 */
[----:B------:R-:W-:Y:S01]  /*3970*/  ISETP.GE.U32.AND P6, PT, R0, 0x7fffffa9, PT ;  /* 0x7fffffa90000780c */ /* 0x000fe20003fc6070 */
[----:B------:R-:W-:Y:S01]  /*3980*/  STL.64 [R1+0x638], R238 ;  /* 0x000638ee01007387 */ /* 0x000fe20000100a00 */
[----:B------:R-:W-:-:S03]  /*3990*/  IMAD.WIDE R108, R109, 0x4, R64 ;  /* 0x000000046d6c7825 */ /* 0x000fc600078e0240 */
[----:B------:R-:W-:Y:S01]  /*39a0*/  LDGSTS.E [R135+0x4800], desc[UR28][R106.64], !P1 ;  /* 0x048000006a877fae */ /* 0x000fe2000c9a101c */
[----:B------:R-:W-:Y:S02]  /*39b0*/  VIADD R0, R252, 0xffffffe7 ;  /* 0xffffffe7fc007836 */ /* 0x000fe40000000000 */
        /* <DEDUP_REMOVED lines=47> */
[----:B------:R-:W-:Y:S01]  /*3cb0*/  LDGSTS.E [R135+0x6000], desc[UR28][R130.64], !P1 ;  /* 0x0600000082877fae */ /* 0x000fe2000c9a101c */
[----:B------:R-:W-:Y:S01]  /*3cc0*/  UIMAD UR5, UR6, 0x1e, URZ ;  /* 0x0000001e060578a4 */ /* 0x000fe2000f8e02ff */
[----:B------:R-:W-:-:S02]  /*3cd0*/  VIADD R0, R252, 0xffffffe1 ;  /* 0xffffffe1fc007836 */ /* 0x000fc40000000000 */
[----:B------:R-:W-:Y:S01]  /*3ce0*/  LDGSTS.E [R135+0x6200], desc[UR28][R136.64], !P1 ;  /* 0x0620000088877fae */ /* 0x000fe2000c9a101c */
[C---:B------:R-:W-:Y:S02]  /*3cf0*/  IMAD.WIDE R138, R141.reuse, 0x4, R6 ;  /* 0x000000048d8a7825 */ /* 0x040fe400078e0206 */
[----:B------:R-:W-:Y:S02]  /*3d00*/  ISETP.GE.U32.AND P1, PT, R0, 0x7fffffa2, PT ;  /* 0x7fffffa20000780c */ /* 0x000fe40003f26070 */
[----:B------:R-:W-:Y:S01]  /*3d10*/  IMAD.WIDE R140, R141, 0x4, R64 ;  /* 0x000000048d8c7825 */ /* 0x000fe200078e0240 */
[----:B------:R-:W-:Y:S03]  /*3d20*/  LDGSTS.E [R135+0x6400], desc[UR28][R138.64], !P0 ;  /* 0x064000008a877fae */ /* 0x000fe6000c1a101c */
[----:B------:R-:W-:Y:S01]  /*3d30*/  VIADD R0, R252, 0xffffffe0 ;  /* 0xffffffe0fc007836 */ /* 0x000fe20000000000 */
[----:B------:R-:W-:Y:S01]  /*3d40*/  LDGSTS.E [R135+0x6600], desc[UR28][R140.64], !P0 ;  /* 0x066000008c877fae */ /* 0x000fe2000c1a101c */
[----:B------:R-:W-:-:S03]  /*3d50*/  IMAD.WIDE R142, R145, 0x4, R6 ;  /* 0x00000004918e7825 */ /* 0x000fc600078e0206 */
        /* <DEDUP_REMOVED lines=9> */
[----:B------:R-:W-:Y:S01]  /*3df0*/  USHF.L.U32 UR5, UR6, 0x5, URZ ;  /* 0x0000000506057899 */ /* 0x000fe200080006ff */
        /* <DEDUP_REMOVED lines=13> */
[----:B------:R-:W-:Y:S01]  /*3ed0*/  IMAD.WIDE R154, R157, 0x4, R6 ;  /* 0x000000049d9a7825 */ /* 0x000fe200078e0206 */
[----:B------:R-:W-:-:S03]  /*3ee0*/  ISETP.GE.U32.AND P5, PT, R0, 0x7fffff9e, PT ;  /* 0x7fffff9e0000780c */ /* 0x000fc60003fa6070 */
[----:B------:R-:W-:Y:S01]  /*3ef0*/  IMAD.WIDE R156, R157, 0x4, R64 ;  /* 0x000000049d9c7825 */ /* 0x000fe200078e0240 */
[----:B------:R-:W-:Y:S01]  /*3f00*/  MOV R173, UR5 ;  /* 0x0000000500ad7c02 */ /* 0x000fe20008000f00 */
[----:B------:R-:W-:Y:S01]  /*3f10*/  UIMAD UR5, UR6, 0x22, URZ ;  /* 0x00000022060578a4 */ /* 0x000fe2000f8e02ff */
[----:B------:R-:W-:Y:S01]  /*3f20*/  LDGSTS.E [R135+0x7400], desc[UR28][R154.64], !P6 ;  /* 0x074000009a877fae */ /* 0x000fe2000f1a101c */
[----:B------:R-:W-:Y:S02]  /*3f30*/  VIADD R0, R252, 0xffffffdc ;  /* 0xffffffdcfc007836 */ /* 0x000fe40000000000 */
        /* <DEDUP_REMOVED lines=11> */
[----:B------:R-:W-:Y:S02]  /*3ff0*/  STL [R1+0x600], R159 ;  /* 0x0006009f01007387 */ /* 0x000fe40000100800 */
        /* <DEDUP_REMOVED lines=55> */
[----:B------:R-:W-:Y:S01]  /*4370*/  LDGSTS.E [R135+0x9800], desc[UR28][R190.64], !P4 ;  /* 0x09800000be877fae */ /* 0x000fe2000e1a101c */
[----:B------:R-:W-:Y:S01]  /*4380*/  MOV R205, UR5 ;  /* 0x0000000500cd7c02 */ /* 0x000fe20008000f00 */
[----:B------:R-:W-:Y:S01]  /*4390*/  UIMAD UR5, UR6, 0x2a, URZ ;  /* 0x0000002a060578a4 */ /* 0x000fe2000f8e02ff */
        /* <DEDUP_REMOVED lines=39> */
[----:B------:R-:W-:Y:S01]  /*4610*/  IMAD.WIDE R214, R216, 0x4, R6 ;  /* 0x00000004d8d67825 */ /* 0x000fe200078e0206 */
        /* <DEDUP_REMOVED lines=30> */
[----:B------:R-:W-:Y:S01]  /*4800*/  IMAD.WIDE R230, R232, 0x4, R6 ;  /* 0x00000004e8e67825 */ /* 0x000fe200078e0206 */
        /* <DEDUP_REMOVED lines=13> */
[----:B--2---:R-:W-:Y:S01]  /*48e0*/  IMAD.WIDE R244, R0, 0x4, R6 ;  /* 0x0000000400f47825 */ /* 0x004fe200078e0206 */
[----:B------:R-:W-:Y:S01]  /*48f0*/  LDGSTS.E [R135+0xc600], desc[UR28][R236.64], !P0 ;  /* 0x0c600000ec877fae */ /* 0x000fe2000c1a101c */
[----:B------:R-:W-:Y:S02]  /*4900*/  ISETP.GE.U32.AND P0, PT, R132, 0x7fffff89, PT ;  /* 0x7fffff898400780c */ /* 0x000fe40003f06070 */
[----:B------:R-:W-:Y:S01]  /*4910*/  IMAD.WIDE R246, R0, 0x4, R64 ;  /* 0x0000000400f67825 */ /* 0x000fe200078e0240 */
[----:B------:R-:W-:Y:S01]  /*4920*/  MOV R0, UR5 ;  /* 0x0000000500007c02 */ /* 0x000fe20008000f00 */
[----:B------:R-:W-:Y:S01]  /*4930*/  UIMAD UR5, UR6, 0x34, URZ ;  /* 0x00000034060578a4 */ /* 0x000fe2000f8e02ff */
[----:B------:R-:W-:Y:S01]  /*4940*/  LDGSTS.E [R135+0xc800], desc[UR28][R244.64], !P4 ;  /* 0x0c800000f4877fae */ /* 0x000fe2000e1a101c */
[----:B------:R-:W-:-:S02]  /*4950*/  VIADD R132, R252, 0xffffffc7 ;  /* 0xffffffc7fc847836 */ /* 0x000fc40000000000 */
[----:B-1----:R-:W-:Y:S01]  /*4960*/  IMAD.WIDE R70, R0, 0x4, R6 ;  /* 0x0000000400467825 */ /* 0x002fe200078e0206 */
[----:B------:R-:W-:Y:S02]  /*4970*/  LDGSTS.E [R135+0xca00], desc[UR28][R246.64], !P4 ;  /* 0x0ca00000f6877fae */ /* 0x000fe4000e1a101c */
[----:B------:R-:W-:Y:S01]  /*4980*/  ISETP.GE.U32.AND P4, PT, R132, 0x7fffff88, PT ;  /* 0x7fffff888400780c */ /* 0x000fe20003f86070 */
[----:B------:R-:W-:Y:S01]  /*4990*/  IMAD.WIDE R68, R0, 0x4, R64 ;  /* 0x0000000400447825 */ /* 0x000fe200078e0240 */
[----:B------:R-:W-:Y:S03]  /*49a0*/  STL.64 [R1+0x60], R244 ;  /* 0x000060f401007387 */ /* 0x000fe60000100a00 */
[----:B------:R-:W-:Y:S01]  /*49b0*/  IMAD.U32 R0, RZ, RZ, UR5 ;  /* 0x00000005ff007e24 */ /* 0x000fe2000f8e00ff */
[----:B------:R-:W-:Y:S01]  /*49c0*/  UIMAD UR5, UR6, 0x35, URZ ;  /* 0x00000035060578a4 */ /* 0x000fe2000f8e02ff */
[----:B------:R-:W-:Y:S01]  /*49d0*/  VIADD R132, R252, 0xffffffc6 ;  /* 0xffffffc6fc847836 */ /* 0x000fe20000000000 */
[----:B------:R-:W-:Y:S04]  /*49e0*/  STL.64 [R1+0x68], R246 ;  /* 0x000068f601007387 */ /* 0x000fe80000100a00 */
[----:B------:R1:W-:Y:S04]  /*49f0*/  STL.64 [R1+0x70], R70 ;  /* 0x0000704601007387 */ /* 0x0003e80000100a00 */
[----:B------:R1:W-:Y:S04]  /*4a00*/  LDGSTS.E [R135+0xcc00], desc[UR28][R70.64], !P2 ;  /* 0x0cc0000046877fae */ /* 0x0003e8000d1a101c */
[----:B------:R2:W-:Y:S04]  /*4a10*/  STL.64 [R1+0x78], R68 ;  /* 0x0000784401007387 */ /* 0x0005e80000100a00 */
[----:B------:R2:W-:Y:S01]  /*4a20*/  LDGSTS.E [R135+0xce00], desc[UR28][R68.64], !P2 ;  /* 0x0ce0000044877fae */ /* 0x0005e2000d1a101c */
[----:B------:R-:W-:Y:S01]  /*4a30*/  ISETP.GE.U32.AND P2, PT, R132, 0x7fffff87, PT ;  /* 0x7fffff878400780c */ /* 0x000fe20003f46070 */
[----:B------:R-:W-:-:S02]  /*4a40*/  VIADD R132, R252, 0xffffffc5 ;  /* 0xffffffc5fc847836 */ /* 0x000fc40000000000 */
[C---:B-1----:R-:W-:Y:S01]  /*4a50*/  IMAD.WIDE R70, R0.reuse, 0x4, R6 ;  /* 0x0000000400467825 */ /* 0x042fe200078e0206 */
[----:B------:R-:W1:Y:S04]  /*4a60*/  S2R R247, SR_TID.X ;  /* 0x0000000000f77919 */ /* 0x000e680000002100 */
[----:B------:R3:W-:Y:S01]  /*4a70*/  STL.64 [R1+0x80], R70 ;  /* 0x0000804601007387 */ /* 0x0007e20000100a00 */
[----:B--2---:R-:W-:Y:S01]  /*4a80*/  IMAD.WIDE R68, R0, 0x4, R64 ;  /* 0x0000000400447825 */ /* 0x004fe200078e0240 */
[----:B------:R-:W-:Y:S01]  /*4a90*/  MOV R0, UR5 ;  /* 0x0000000500007c02 */ /* 0x000fe20008000f00 */
[----:B------:R-:W-:Y:S01]  /*4aa0*/  UIMAD UR5, UR6, 0x36, URZ ;  /* 0x00000036060578a4 */ /* 0x000fe2000f8e02ff */
[----:B------:R3:W-:Y:S04]  /*4ab0*/  LDGSTS.E [R135+0xd000], desc[UR28][R70.64], !P5 ;  /* 0x0d00000046877fae */ /* 0x0007e8000e9a101c */
[----:B------:R2:W-:Y:S04]  /*4ac0*/  STL.64 [R1+0x88], R68 ;  /* 0x0000884401007387 */ /* 0x0005e80000100a00 */
[----:B------:R2:W-:Y:S01]  /*4ad0*/  LDGSTS.E [R135+0xd200], desc[UR28][R68.64], !P5 ;  /* 0x0d20000044877fae */ /* 0x0005e2000e9a101c */
[----:B------:R-:W-:Y:S01]  /*4ae0*/  ISETP.GE.U32.AND P5, PT, R132, 0x7fffff86, PT ;  /* 0x7fffff868400780c */ /* 0x000fe20003fa6070 */
[----:B------:R-:W-:-:S02]  /*4af0*/  VIADD R132, R252, 0xffffffc4 ;  /* 0xffffffc4fc847836 */ /* 0x000fc40000000000 */
[----:B---3--:R-:W-:-:S05]  /*4b00*/  IMAD.WIDE R70, R0, 0x4, R6 ;  /* 0x0000000400467825 */ /* 0x008fca00078e0206 */
[----:B------:R3:W-:Y:S01]  /*4b10*/  LDGSTS.E [R135+0xd400], desc[UR28][R70.64], !P6 ;  /* 0x0d40000046877fae */ /* 0x0007e2000f1a101c */
[----:B--2---:R-:W-:-:S03]  /*4b20*/  IMAD.WIDE R68, R0, 0x4, R64 ;  /* 0x0000000400447825 */ /* 0x004fc600078e0240 */
[----:B------:R3:W-:Y:S01]  /*4b30*/  STL.64 [R1+0x90], R70 ;  /* 0x0000904601007387 */ /* 0x0007e20000100a00 */
[----:B-1----:R-:W-:Y:S01]  /*4b40*/  LOP3.LUT R247, R247, 0x3f, RZ, 0xc0, !PT ;  /* 0x0000003ff7f77812 */ /* 0x002fe200078ec0ff */
[----:B------:R-:W-:Y:S02]  /*4b50*/  IMAD.U32 R0, RZ, RZ, UR5 ;  /* 0x00000005ff007e24 */ /* 0x000fe4000f8e00ff */
[----:B------:R1:W-:Y:S01]  /*4b60*/  LDGSTS.E [R135+0xd600], desc[UR28][R68.64], !P6 ;  /* 0x0d60000044877fae */ /* 0x0003e2000f1a101c */
[----:B------:R-:W-:Y:S01]  /*4b70*/  ISETP.GE.U32.AND P6, PT, R132, 0x7fffff85, PT ;  /* 0x7fffff858400780c */ /* 0x000fe20003fc6070 */
[----:B------:R-:W-:Y:S01]  /*4b80*/  IMAD.U32 R132, RZ, RZ, UR12 ;  /* 0x0000000cff847e24 */ /* 0x000fe2000f8e00ff */
[----:B------:R-:W-:Y:S01]  /*4b90*/  UIMAD UR5, UR6, 0x38, URZ ;  /* 0x00000038060578a4 */ /* 0x000fe2000f8e02ff */
[----:B------:R-:W-:Y:S01]  /*4ba0*/  IMAD.WIDE R240, R0, 0x4, R6 ;  /* 0x0000000400f07825 */ /* 0x000fe200078e0206 */
[----:B------:R1:W-:Y:S01]  /*4bb0*/  STL.64 [R1+0x98], R68 ;  /* 0x0000984401007387 */ /* 0x0003e20000100a00 */
[----:B------:R-:W-:-:S02]  /*4bc0*/  UIMAD UR12, UR6, 0x3a, URZ ;  /* 0x0000003a060c78a4 */ /* 0x000fc4000f8e02ff */
[----:B------:R-:W-:Y:S01]  /*4bd0*/  IMAD.WIDE R238, R0, 0x4, R64 ;  /* 0x0000000400ee7825 */ /* 0x000fe200078e0240 */
[----:B------:R-:W-:Y:S01]  /*4be0*/  IADD3 R0, PT, PT, R252, -0x3d, RZ ;  /* 0xffffffc3fc007810 */ /* 0x000fe20007ffe0ff */
[----:B------:R-:W-:Y:S02]  /*4bf0*/  LDGSTS.E [R135+0xd800], desc[UR28][R240.64], !P1 ;  /* 0x0d800000f0877fae */ /* 0x000fe4000c9a101c */
[----:B---3--:R-:W-:Y:S02]  /*4c00*/  IMAD.WIDE R70, R132, 0x4, R6 ;  /* 0x0000000484467825 */ /* 0x008fe400078e0206 */
[----:B------:R-:W-:Y:S01]  /*4c10*/  LDGSTS.E [R135+0xda00], desc[UR28][R238.64], !P1 ;  /* 0x0da00000ee877fae */ /* 0x000fe2000c9a101c */
[----:B------:R-:W-:Y:S01]  /*4c20*/  ISETP.GE.U32.AND P1, PT, R0, 0x7fffff84, PT ;  /* 0x7fffff840000780c */ /* 0x000fe20003f26070 */
[----:B------:R-:W-:Y:S01]  /*4c30*/  IMAD.U32 R0, RZ, RZ, UR5 ;  /* 0x00000005ff007e24 */ /* 0x000fe2000f8e00ff */
[----:B------:R-:W-:Y:S01]  /*4c40*/  UIMAD UR5, UR6, 0x39, URZ ;  /* 0x00000039060578a4 */ /* 0x000fe2000f8e02ff */
[----:B-1----:R-:W-:Y:S01]  /*4c50*/  IMAD.WIDE R68, R132, 0x4, R64 ;  /* 0x0000000484447825 */ /* 0x002fe200078e0240 */
[----:B------:R-:W-:Y:S03]  /*4c60*/  STL.64 [R1+0xa0], R240 ;  /* 0x0000a0f001007387 */ /* 0x000fe60000100a00 */
[----:B------:R-:W-:Y:S01]  /*4c70*/  VIADD R132, R252, 0xffffffc2 ;  /* 0xffffffc2fc847836 */ /* 0x000fe20000000000 */
[----:B------:R-:W-:Y:S04]  /*4c80*/  STL.64 [R1+0xa8], R238 ;  /* 0x0000a8ee01007387 */ /* 0x000fe80000100a00 */
[----:B------:R1:W-:Y:S04]  /*4c90*/  STL.64 [R1+0xb0], R70 ;  /* 0x0000b04601007387 */ /* 0x0003e80000100a00 */
[----:B------:R1:W-:Y:S04]  /*4ca0*/  LDGSTS.E [R135+0xdc00], desc[UR28][R70.64], !P0 ;  /* 0x0dc0000046877fae */ /* 0x0003e8000c1a101c */
[----:B------:R2:W-:Y:S04]  /*4cb0*/  STL.64 [R1+0xb8], R68 ;  /* 0x0000b84401007387 */ /* 0x0005e80000100a00 */
[----:B------:R2:W-:Y:S01]  /*4cc0*/  LDGSTS.E [R135+0xde00], desc[UR28][R68.64], !P0 ;  /* 0x0de0000044877fae */ /* 0x0005e2000c1a101c */
[----:B------:R-:W-:Y:S01]  /*4cd0*/  ISETP.GE.U32.AND P0, PT, R132, 0x7fffff83, PT ;  /* 0x7fffff838400780c */ /* 0x000fe20003f06070 */
[----:B------:R-:W-:Y:S01]  /*4ce0*/  IMAD.U32 R132, RZ, RZ, UR12 ;  /* 0x0000000cff847e24 */ /* 0x000fe2000f8e00ff */
[----:B------:R-:W-:Y:S01]  /*4cf0*/  UIMAD UR12, UR6, 0x3e, URZ ;  /* 0x0000003e060c78a4 */ /* 0x000fe2000f8e02ff */
[----:B-1----:R-:W-:-:S04]  /*4d00*/  IMAD.WIDE R70, R0, 0x4, R6 ;  /* 0x0000000400467825 */ /* 0x002fc800078e0206 */
[----:B------:R-:W-:Y:S01]  /*4d10*/  IMAD.WIDE R242, R132, 0x4, R6 ;  /* 0x0000000484f27825 */ /* 0x000fe200078e0206 */
[----:B------:R1:W-:Y:S03]  /*4d20*/  LDGSTS.E [R135+0xe000], desc[UR28][R70.64], !P4 ;  /* 0x0e00000046877fae */ /* 0x0003e6000e1a101c */
[--C-:B--2---:R-:W-:Y:S01]  /*4d30*/  IMAD.WIDE R68, R0, 0x4, R64.reuse ;  /* 0x0000000400447825 */ /* 0x104fe200078e0240 */
[----:B------:R1:W-:Y:S03]  /*4d40*/  STL.64 [R1+0xc0], R70 ;  /* 0x0000c04601007387 */ /* 0x0003e60000100a00 */
[----:B------:R-:W-:Y:S01]  /*4d50*/  VIADD R0, R252, 0xffffffc1 ;  /* 0xffffffc1fc007836 */ /* 0x000fe20000000000 */
[----:B------:R2:W-:Y:S01]  /*4d60*/  LDGSTS.E [R135+0xe200], desc[UR28][R68.64], !P4 ;  /* 0x0e20000044877fae */ /* 0x0005e2000e1a101c */
[----:B------:R-:W-:-:S03]  /*4d70*/  IMAD.WIDE R240, R132, 0x4, R64 ;  /* 0x0000000484f07825 */ /* 0x000fc600078e0240 */
[----:B------:R-:W-:Y:S01]  /*4d80*/  ISETP.GE.U32.AND P4, PT, R0, 0x7fffff82, PT ;  /* 0x7fffff820000780c */ /* 0x000fe20003f86070 */
[----:B------:R2:W-:Y:S01]  /*4d90*/  STL.64 [R1+0xc8], R68 ;  /* 0x0000c84401007387 */ /* 0x0005e20000100a00 */
[----:B------:R-:W-:Y:S01]  /*4da0*/  MOV R0, UR5 ;  /* 0x0000000500007c02 */ /* 0x000fe20008000f00 */
[----:B------:R-:W-:Y:S01]  /*4db0*/  UIMAD UR5, UR6, 0x3d, URZ ;  /* 0x0000003d060578a4 */ /* 0x000fe2000f8e02ff */
[----:B------:R-:W-:-:S03]  /*4dc0*/  IMAD.U32 R132, RZ, RZ, UR12 ;  /* 0x0000000cff847e24 */ /* 0x000fc6000f8e00ff */
[----:B------:R-:W-:-:S04]  /*4dd0*/  IMAD.WIDE R238, R0, 0x4, R6 ;  /* 0x0000000400ee7825 */ /* 0x000fc800078e0206 */
[----:B-1----:R-:W-:Y:S01]  /*4de0*/  IMAD.WIDE R70, R0, 0x4, R64 ;  /* 0x0000000400467825 */ /* 0x002fe200078e0240 */
[----:B------:R1:W-:Y:S03]  /*4df0*/  STL.64 [R1+0xd8], R238 ;  /* 0x0000d8ee01007387 */ /* 0x0003e60000100a00 */
[----:B--2---:R-:W-:Y:S01]  /*4e00*/  VIADD R68, R252, 0xffffffbf ;  /* 0xffffffbffc447836 */ /* 0x004fe20000000000 */
[----:B------:R1:W-:Y:S01]  /*4e10*/  LDGSTS.E [R135+0xe400], desc[UR28][R238.64], !P2 ;  /* 0x0e400000ee877fae */ /* 0x0003e2000d1a101c */
[----:B------:R-:W-:-:S03]  /*4e20*/  IMAD.U32 R0, RZ, RZ, UR14 ;  /* 0x0000000eff007e24 */ /* 0x000fc6000f8e00ff */
[----:B------:R2:W-:Y:S04]  /*4e30*/  STL.64 [R1+0xe0], R70 ;  /* 0x0000e04601007387 */ /* 0x0005e80000100a00 */
[----:B------:R2:W-:Y:S01]  /*4e40*/  LDGSTS.E [R135+0xe600], desc[UR28][R70.64], !P2 ;  /* 0x0e60000046877fae */ /* 0x0005e2000d1a101c */
[----:B------:R-:W-:Y:S01]  /*4e50*/  ISETP.GE.U32.AND P2, PT, R134, 0x7fffff81, PT ;  /* 0x7fffff818600780c */ /* 0x000fe20003f46070 */
[C---:B-1----:R-:W-:Y:S02]  /*4e60*/  IMAD.WIDE R238, R133.reuse, 0x4, R6 ;  /* 0x0000000485ee7825 */ /* 0x042fe400078e0206 */
[----:B------:R-:W-:Y:S04]  /*4e70*/  STL.64 [R1+0xe8], R242 ;  /* 0x0000e8f201007387 */ /* 0x000fe80000100a00 */
[----:B------:R-:W-:Y:S01]  /*4e80*/  LDGSTS.E [R135+0xe800], desc[UR28][R242.64], !P5 ;  /* 0x0e800000f2877fae */ /* 0x000fe2000e9a101c */
[----:B--2---:R-:W-:-:S03]  /*4e90*/  IMAD.WIDE R70, R133, 0x4, R64 ;  /* 0x0000000485467825 */ /* 0x004fc600078e0240 */
[----:B------:R-:W-:Y:S01]  /*4ea0*/  STL.64 [R1+0xf0], R240 ;  /* 0x0000f0f001007387 */ /* 0x000fe20000100a00 */
[----:B------:R-:W-:-:S03]  /*4eb0*/  VIADD R133, R252, 0xffffffbd ;  /* 0xffffffbdfc857836 */ /* 0x000fc60000000000 */
[----:B------:R-:W-:Y:S01]  /*4ec0*/  LDGSTS.E [R135+0xea00], desc[UR28][R240.64], !P5 ;  /* 0x0ea00000f0877fae */ /* 0x000fe2000e9a101c */
[C---:B------:R-:W-:Y:S02]  /*4ed0*/  ISETP.GE.AND P5, PT, R247.reuse, R134, PT ;  /* 0x00000086f700720c */ /* 0x040fe40003fa6270 */
[----:B------:R-:W-:Y:S01]  /*4ee0*/  IADD3 R134, PT, PT, R252, 0x3f, RZ ;  /* 0x0000003ffc867810 */ /* 0x000fe20007ffe0ff */
[----:B------:R-:W-:Y:S01]  /*4ef0*/  STL.64 [R1+0xf8], R238 ;  /* 0x0000f8ee01007387 */ /* 0x000fe20000100a00 */
[----:B------:R-:W-:Y:S02]  /*4f00*/  SEL R159, RZ, 0x4, P5 ;  /* 0x00000004ff9f7807 */ /* 0x000fe40002800000 */
[----:B------:R-:W-:Y:S01]  /*4f10*/  ISETP.GE.AND P5, PT, R247, R252, PT ;  /* 0x000000fcf700720c */ /* 0x000fe20003fa6270 */
[----:B------:R-:W-:Y:S04]  /*4f20*/  LDGSTS.E [R135+0xec00], desc[UR28][R238.64], !P6 ;  /* 0x0ec00000ee877fae */ /* 0x000fe8000f1a101c */
[----:B------:R1:W-:Y:S04]  /*4f30*/  STL.64 [R1+0x100], R70 ;  /* 0x0001004601007387 */ /* 0x0003e80000100a00 */
[----:B------:R1:W-:Y:S01]  /*4f40*/  LDGSTS.E [R135+0xee00], desc[UR28][R70.64], !P6 ;  /* 0x0ee0000046877fae */ /* 0x0003e2000f1a101c */
[----:B------:R-:W-:Y:S01]  /*4f50*/  ISETP.GE.U32.AND P6, PT, R68, 0x7fffff80, PT ;  /* 0x7fffff804400780c */ /* 0x000fe20003fc6070 */
[----:B------:R-:W-:-:S04]  /*4f60*/  IMAD.WIDE R68, R0, 0x4, R64 ;  /* 0x0000000400447825 */ /* 0x000fc800078e0240 */
[----:B-1----:R-:W-:-:S04]  /*4f70*/  IMAD.WIDE R70, R0, 0x4, R6 ;  /* 0x0000000400467825 */ /* 0x002fc800078e0206 */
[----:B------:R-:W-:Y:S01]  /*4f80*/  VIADD R0, R252, 0xffffffbe ;  /* 0xffffffbefc007836 */ /* 0x000fe20000000000 */
[----:B------:R1:W-:Y:S04]  /*4f90*/  LDGSTS.E [R135+0xf000], desc[UR28][R70.64], !P1 ;  /* 0x0f00000046877fae */ /* 0x0003e8000c9a101c */
[----:B------:R2:W-:Y:S01]  /*4fa0*/  LDGSTS.E [R135+0xf200], desc[UR28][R68.64], !P1 ;  /* 0x0f20000044877fae */ /* 0x0005e2000c9a101c */
[----:B------:R-:W-:Y:S01]  /*4fb0*/  ISETP.GE.U32.AND P1, PT, R0, 0x7fffff7f, PT ;  /* 0x7fffff7f0000780c */ /* 0x000fe20003f26070 */
[----:B------:R-:W-:Y:S01]  /*4fc0*/  IMAD.U32 R0, RZ, RZ, UR5 ;  /* 0x00000005ff007e24 */ /* 0x000fe2000f8e00ff */
[----:B------:R-:W-:Y:S01]  /*4fd0*/  UIMAD UR5, UR6, 0x3f, URZ ;  /* 0x0000003f060578a4 */ /* 0x000fe2000f8e02ff */
[----:B------:R1:W-:Y:S01]  /*4fe0*/  STL.64 [R1+0x108], R70 ;  /* 0x0001084601007387 */ /* 0x0003e20000100a00 */
[----:B------:R-:W-:Y:S01]  /*4ff0*/  USHF.L.U32 UR6, UR6, 0x6, URZ ;  /* 0x0000000606067899 */ /* 0x000fe200080006ff */
[----:B------:R-:W-:-:S02]  /*5000*/  IMAD.WIDE R240, R0, 0x4, R6 ;  /* 0x0000000400f07825 */ /* 0x000fc400078e0206 */
[----:B------:R2:W-:Y:S02]  /*5010*/  STL.64 [R1+0x110], R68 ;  /* 0x0001104401007387 */ /* 0x0005e40000100a00 */
[----:B------:R-:W-:Y:S02]  /*5020*/  IMAD.WIDE R238, R0, 0x4, R64 ;  /* 0x0000000400ee7825 */ /* 0x000fe400078e0240 */
[----:B------:R-:W-:Y:S02]  /*5030*/  STL.64 [R1+0x118], R240 ;  /* 0x000118f001007387 */ /* 0x000fe40000100a00 */
[----:B------:R-:W-:Y:S02]  /*5040*/  IMAD.U32 R0, RZ, RZ, UR5 ;  /* 0x00000005ff007e24 */ /* 0x000fe4000f8e00ff */
[C---:B-1----:R-:W-:Y:S01]  /*5050*/  IMAD.WIDE R70, R132.reuse, 0x4, R6 ;  /* 0x0000000484467825 */ /* 0x042fe200078e0206 */
[----:B------:R-:W-:Y:S03]  /*5060*/  LDGSTS.E [R135+0xf400], desc[UR28][R240.64], !P0 ;  /* 0x0f400000f0877fae */ /* 0x000fe6000c1a101c */
[----:B--2---:R-:W-:Y:S01]  /*5070*/  IMAD.WIDE R68, R132, 0x4, R64 ;  /* 0x0000000484447825 */ /* 0x004fe200078e0240 */
[----:B------:R-:W-:Y:S04]  /*5080*/  STL.64 [R1+0x120], R238 ;  /* 0x000120ee01007387 */ /* 0x000fe80000100a00 */
[----:B------:R-:W-:Y:S01]  /*5090*/  LDGSTS.E [R135+0xf600], desc[UR28][R238.64], !P0 ;  /* 0x0f600000ee877fae */ /* 0x000fe2000c1a101c */
[----:B------:R-:W-:-:S02]  /*50a0*/  ISETP.GT.AND P0, PT, R134, 0x3f, PT ;  /* 0x0000003f8600780c */ /* 0x000fc40003f04270 */
[----:B------:R-:W-:Y:S01]  /*50b0*/  LOP3.LUT R134, R3, 0x20, RZ, 0x3c, !PT ;  /* 0x0000002003867812 */ /* 0x000fe200078e3cff */
[----:B------:R1:W-:Y:S01]  /*50c0*/  STL.64 [R1+0x128], R70 ;  /* 0x0001284601007387 */ /* 0x0003e20000100a00 */
[----:B------:R-:W-:-:S03]  /*50d0*/  SEL R132, RZ, 0x4, !P0 ;  /* 0x00000004ff847807 */ /* 0x000fc60004000000 */
[----:B------:R1:W-:Y:S04]  /*50e0*/  LDGSTS.E [R135+0xf800], desc[UR28][R70.64], !P4 ;  /* 0x0f80000046877fae */ /* 0x0003e8000e1a101c */
[----:B------:R2:W-:Y:S04]  /*50f0*/  STL.64 [R1+0x130], R68 ;  /* 0x0001304401007387 */ /* 0x0005e80000100a00 */
[----:B------:R2:W-:Y:S01]  /*5100*/  LDGSTS.E [R135+0xfa00], desc[UR28][R68.64], !P4 ;  /* 0x0fa0000044877fae */ /* 0x0005e2000e1a101c */
[----:B------:R-:W-:Y:S02]  /*5110*/  ISETP.GE.U32.AND P4, PT, R133, 0x7fffff7e, PT ;  /* 0x7fffff7e8500780c */ /* 0x000fe40003f86070 */
[----:B------:R-:W-:Y:S01]  /*5120*/  IADD3 R133, PT, PT, R252, -0x44, RZ ;  /* 0xffffffbcfc857810 */ /* 0x000fe20007ffe0ff */
[----:B-1----:R-:W-:-:S05]  /*5130*/  IMAD.WIDE R70, R0, 0x4, R6 ;  /* 0x0000000400467825 */ /* 0x002fca00078e0206 */
[----:B------:R1:W-:Y:S01]  /*5140*/  STL.64 [R1+0x138], R70 ;  /* 0x0001384601007387 */ /* 0x0003e20000100a00 */
[----:B--2---:R-:W-:-:S03]  /*5150*/  IMAD.WIDE R68, R0, 0x4, R64 ;  /* 0x0000000400447825 */ /* 0x004fc600078e0240 */
[----:B------:R1:W-:Y:S01]  /*5160*/  LDGSTS.E [R135+0xfc00], desc[UR28][R70.64], !P2 ;  /* 0x0fc0000046877fae */ /* 0x0003e2000d1a101c */
[----:B------:R-:W-:Y:S02]  /*5170*/  SEL R0, R132, RZ, !P5 ;  /* 0x000000ff84007207 */ /* 0x000fe40006800000 */
[----:B------:R-:W-:Y:S01]  /*5180*/  LOP3.LUT R132, R3, 0x60, RZ, 0x3c, !PT ;  /* 0x0000006003847812 */ /* 0x000fe200078e3cff */
[----:B------:R2:W-:Y:S01]  /*5190*/  STL.64 [R1+0x140], R68 ;  /* 0x0001404401007387 */ /* 0x0005e20000100a00 */
[----:B------:R-:W-:Y:S01]  /*51a0*/  ISETP.NE.U32.AND P5, PT, R0, RZ, PT ;  /* 0x000000ff0000720c */ /* 0x000fe20003fa5070 */
[----:B------:R-:W-:Y:S02]  /*51b0*/  VIADD R134, R134, UR9 ;  /* 0x0000000986867c36 */ /* 0x000fe40008000000 */
[----:B------:R2:W-:Y:S01]  /*51c0*/  LDGSTS.E [R135+0xfe00], desc[UR28][R68.64], !P2 ;  /* 0x0fe0000044877fae */ /* 0x0005e2000d1a101c */
[----:B------:R-:W-:Y:S01]  /*51d0*/  ISETP.GE.U32.AND P2, PT, R133, 0x7fffff7d, PT ;  /* 0x7fffff7d8500780c */ /* 0x000fe20003f46070 */
[----:B------:R-:W-:Y:S01]  /*51e0*/  IMAD.U32 R0, RZ, RZ, UR6 ;  /* 0x00000006ff007e24 */ /* 0x000fe2000f8e00ff */
[----:B------:R-:W-:Y:S01]  /*51f0*/  LOP3.LUT R133, R3, 0x40, RZ, 0x3c, !PT ;  /* 0x0000004003857812 */ /* 0x000fe200078e3cff */
[----:B------:R-:W0:Y:S01]  /*5200*/  LDGDEPBAR ;  /* 0x00000000000079af */ /* 0x000e220000000000 */
[----:B-1----:R-:W-:Y:S01]  /*5210*/  MOV R70, R248 ;  /* 0x000000f800467202 */ /* 0x002fe20000000f00 */
[----:B------:R-:W-:-:S02]  /*5220*/  IMAD.MOV.U32 R71, RZ, RZ, R249 ;  /* 0x000000ffff477224 */ /* 0x000fc400078e00f9 */
[----:B--2---:R-:W-:Y:S01]  /*5230*/  VIADD R69, R3, UR9 ;  /* 0x0000000903457c36 */ /* 0x004fe20008000000 */
[----:B------:R-:W-:Y:S01]  /*5240*/  IADD3 R132, PT, PT, R132, UR9, RZ ;  /* 0x0000000984847c10 */ /* 0x000fe2000fffe0ff */
[----:B------:R-:W-:-:S03]  /*5250*/  VIADD R68, R252, 0xffffffbb ;  /* 0xffffffbbfc447836 */ /* 0x000fc60000000000 */
[----:B------:R-:W-:Y:S04]  /*5260*/  STL [R1+0x8], R69 ;  /* 0x0000084501007387 */ /* 0x000fe80000100800 */
[----:B------:R-:W2:Y:S04]  /*5270*/  LDL.LU.64 R238, [R1+0x48] ;  /* 0x0000480001ee7983 */ /* 0x000ea80000300a00 */
[----:B------:R-:W3:Y:S04]  /*5280*/  LDL.LU.64 R240, [R1+0x40] ;  /* 0x0000400001f07983 */ /* 0x000ee80000300a00 */
[----:B------:R-:W4:Y:S04]  /*5290*/  LDL.LU.64 R242, [R1+0x38] ;  /* 0x0000380001f27983 */ /* 0x000f280000300a00 */
[----:B------:R-:W2:Y:S04]  /*52a0*/  LDL.LU.64 R244, [R1+0x30] ;  /* 0x0000300001f47983 */ /* 0x000ea80000300a00 */
[----:B------:R1:W-:Y:S04]  /*52b0*/  STL.64 [R1+0x528], R2 ;  /* 0x0005280201007387 */ /* 0x0003e80000100a00 */
[----:B-1----:R-:W2:Y:S01]  /*52c0*/  LDL R3, [R1+0x8] ;  /* 0x0000080001037983 */ /* 0x002ea20000100800 */
[----:B------:R-:W-:-:S03]  /*52d0*/  VIADD R133, R133, UR9 ;  /* 0x0000000985857c36 */ /* 0x000fc60008000000 */
[----:B------:R-:W3:Y:S04]  /*52e0*/  LDL.LU.64 R246, [R1+0x28] ;  /* 0x0000280001f67983 */ /* 0x000ee80000300a00 */
[----:B------:R-:W3:Y:S04]  /*52f0*/  LDL.LU.64 R248, [R1+0x20] ;  /* 0x0000200001f87983 */ /* 0x000ee80000300a00 */
[----:B--2---:R-:W-:Y:S04]  /*5300*/  LDGSTS.E [R3+0x60000], desc[UR28][R58.64], P5 ;  /* 0x600000003a037fae */ /* 0x004fe8000a9a101c */
[----:B------:R-:W-:Y:S04]  /*5310*/  LDGSTS.E [R3+0x60400], desc[UR28][R4.64], P5 ;  /* 0x6040000004037fae */ /* 0x000fe8000a9a101c */
        /* <DEDUP_REMOVED lines=29> */
[----:B------:R1:W-:Y:S01]  /*54f0*/  LDGSTS.E [R132+0x61f00], desc[UR28][R70.64], P5 ;  /* 0x61f0000046847fae */ /* 0x0003e2000a9a101c */
[----:B------:R-:W-:Y:S01]  /*5500*/  ISETP.GE.U32.AND P5, PT, R68, 0x7fffff7c, PT ;  /* 0x7fffff7c4400780c */ /* 0x000fe20003fa6070 */
[----:B------:R-:W-:-:S02]  /*5510*/  IMAD.WIDE R68, R0, 0x4, R64 ;  /* 0x0000000400447825 */ /* 0x000fc400078e0240 */
[----:B------:R-:W2:Y:S04]  /*5520*/  LDL.LU.64 R250, [R1+0x18] ;  /* 0x0000180001fa7983 */ /* 0x000ea80000300a00 */
[----:B------:R-:W2:Y:S04]  /*5530*/  LDL.LU.64 R64, [R1+0x10] ;  /* 0x0000100001407983 */ /* 0x000ea80000300a00 */
[----:B------:R-:W0:Y:S01]  /*5540*/  LDGDEPBAR ;  /* 0x00000000000079af */ /* 0x000e220000000000 */
[C---:B-1----:R-:W-:Y:S01]  /*5550*/  IMAD.WIDE R70, R0.reuse, 0x4, R6 ;  /* 0x0000000400467825 */ /* 0x042fe200078e0206 */
[----:B------:R-:W-:Y:S03]  /*5560*/  BAR.SYNC.DEFER_BLOCKING 0x0 ;  /* 0x0000000000007b1d */ /* 0x000fe60000010000 */
[----:B------:R-:W-:-:S04]  /*5570*/  IMAD.WIDE R238, R0, 0x4, R238 ;  /* 0x0000000400ee7825 */ /* 0x000fc800078e02ee */
[C---:B---3--:R-:W-:Y:S01]  /*5580*/  IMAD.WIDE R240, R0.reuse, 0x4, R240 ;  /* 0x0000000400f07825 */ /* 0x048fe200078e02f0 */
[----:B------:R1:W-:Y:S03]  /*5590*/  STL.64 [R1+0x238], R70 ;  /* 0x0002384601007387 */ /* 0x0003e60000100a00 */
[C---:B----4-:R-:W-:Y:S01]  /*55a0*/  IMAD.WIDE R242, R0.reuse, 0x4, R242 ;  /* 0x0000000400f27825 */ /* 0x050fe200078e02f2 */
[----:B------:R3:W-:Y:S03]  /*55b0*/  STL.64 [R1+0x230], R68 ;  /* 0x0002304401007387 */ /* 0x0007e60000100a00 */
[----:B------:R-:W-:-:S04]  /*55c0*/  IMAD.WIDE R244, R0, 0x4, R244 ;  /* 0x0000000400f47825 */ /* 0x000fc800078e02f4 */
[C---:B------:R-:W-:Y:S01]  /*55d0*/  IMAD.WIDE R246, R0.reuse, 0x4, R246 ;  /* 0x0000000400f67825 */ /* 0x040fe200078e02f6 */
[----:B------:R-:W-:Y:S01]  /*55e0*/  @!PT LDS RZ, [RZ] ;  /* 0x00000000fffff984 */ /* 0x000fe20000000800 */
[----:B------:R-:W-:Y:S01]  /*55f0*/  @!PT LDS RZ, [RZ] ;  /* 0x00000000fffff984 */ /* 0x000fe20000000800 */
[----:B------:R-:W-:Y:S01]  /*5600*/  @!PT LDS RZ, [RZ] ;  /* 0x00000000fffff984 */ /* 0x000fe20000000800 */
[----:B------:R4:W-:Y:S04]  /*5610*/  LDGSTS.E [R135+0x10000], desc[UR28][R70.64], !P6 ;  /* 0x1000000046877fae */ /* 0x0009e8000f1a101c */
[----:B------:R-:W-:Y:S01]  /*5620*/  LDGSTS.E [R135+0x10200], desc[UR28][R68.64], !P6 ;  /* 0x1020000044877fae */ /* 0x000fe2000f1a101c */
[----:B------:R-:W-:-:S03]  /*5630*/  IMAD.WIDE R248, R0, 0x4, R248 ;  /* 0x0000000400f87825 */ /* 0x000fc600078e02f8 */
[----:B------:R2:W-:Y:S04]  /*5640*/  LDGSTS.E [R135+0x10400], desc[UR28][R238.64], !P1 ;  /* 0x10400000ee877fae */ /* 0x0005e8000c9a101c */
[----:B-1----:R-:W4:Y:S04]  /*5650*/  LDL.LU.64 R70, [R1+0x648] ;  /* 0x0006480001467983 */ /* 0x002f280000300a00 */
[----:B---3--:R-:W3:Y:S04]  /*5660*/  LDL.LU.64 R68, [R1+0x640] ;  /* 0x0006400001447983 */ /* 0x008ee80000300a00 */
[----:B------:R1:W-:Y:S04]  /*5670*/  STL.64 [R1+0x228], R238 ;  /* 0x000228ee01007387 */ /* 0x0003e80000100a00 */
[----:B------:R1:W-:Y:S04]  /*5680*/  STL.64 [R1+0x220], R240 ;  /* 0x000220f001007387 */ /* 0x0003e80000100a00 */
[----:B------:R2:W-:Y:S04]  /*5690*/  LDGSTS.E [R135+0x10600], desc[UR28][R240.64], !P1 ;  /* 0x10600000f0877fae */ /* 0x0005e8000c9a101c */
[----:B-1----:R-:W3:Y:S04]  /*56a0*/  LDL.LU.64 R238, [R1+0x638] ;  /* 0x0006380001ee7983 */ /* 0x002ee80000300a00 */
[----:B------:R1:W-:Y:S04]  /*56b0*/  LDGSTS.E [R135+0x10800], desc[UR28][R242.64], !P4 ;  /* 0x10800000f2877fae */ /* 0x0003e8000e1a101c */
[----:B------:R-:W3:Y:S04]  /*56c0*/  LDL.LU.64 R240, [R1+0x630] ;  /* 0x0006300001f07983 */ /* 0x000ee80000300a00 */
[----:B------:R1:W-:Y:S04]  /*56d0*/  STL.64 [R1+0x218], R242 ;  /* 0x000218f201007387 */ /* 0x0003e80000100a00 */
[----:B------:R1:W-:Y:S04]  /*56e0*/  STL.64 [R1+0x210], R244 ;  /* 0x000210f401007387 */ /* 0x0003e80000100a00 */
[----:B------:R-:W-:Y:S04]  /*56f0*/  LDGSTS.E [R135+0x10a00], desc[UR28][R244.64], !P4 ;  /* 0x10a00000f4877fae */ /* 0x000fe8000e1a101c */
[----:B-1----:R-:W3:Y:S04]  /*5700*/  LDL.LU.64 R242, [R1+0x628] ;  /* 0x0006280001f27983 */ /* 0x002ee80000300a00 */
[----:B------:R-:W-:Y:S04]  /*5710*/  LDGSTS.E [R135+0x10c00], desc[UR28][R246.64], !P2 ;  /* 0x10c00000f6877fae */ /* 0x000fe8000d1a101c */
[----:B------:R-:W3:Y:S04]  /*5720*/  LDL.LU.64 R244, [R1+0x620] ;  /* 0x0006200001f47983 */ /* 0x000ee80000300a00 */
[----:B------:R1:W-:Y:S04]  /*5730*/  STL.64 [R1+0x208], R246 ;  /* 0x000208f601007387 */ /* 0x0003e80000100a00 */
[----:B------:R1:W-:Y:S04]  /*5740*/  STL.64 [R1+0x200], R248 ;  /* 0x000200f801007387 */ /* 0x0003e80000100a00 */
[----:B------:R-:W-:Y:S04]  /*5750*/  LDGSTS.E [R135+0x10e00], desc[UR28][R248.64], !P2 ;  /* 0x10e00000f8877fae */ /* 0x000fe8000d1a101c */
[----:B-1----:R-:W3:Y:S04]  /*5760*/  LDL.LU.64 R246, [R1+0x618] ;  /* 0x0006180001f67983 */ /* 0x002ee80000300a00 */
[----:B------:R-:W3:Y:S01]  /*5770*/  LDL.LU.64 R248, [R1+0x610] ;  /* 0x0006100001f87983 */ /* 0x000ee20000300a00 */
[----:B--2---:R-:W-:-:S04]  /*5780*/  IMAD.WIDE R250, R0, 0x4, R250 ;  /* 0x0000000400fa7825 */ /* 0x004fc800078e02fa */
[----:B------:R-:W-:Y:S01]  /*5790*/  IMAD.WIDE R64, R0, 0x4, R64 ;  /* 0x0000000400407825 */ /* 0x000fe200078e0240 */
[----:B------:R1:W-:Y:S04]  /*57a0*/  STL.64 [R1+0x1f8], R250 ;  /* 0x0001f8fa01007387 */ /* 0x0003e80000100a00 */
[----:B------:R2:W-:Y:S04]  /*57b0*/  STL.64 [R1+0x1f0], R64 ;  /* 0x0001f04001007387 */ /* 0x0005e80000100a00 */
[----:B------:R-:W-:Y:S01]  /*57c0*/  LDGSTS.E [R135+0x11000], desc[UR28][R250.64], !P5 ;  /* 0x11000000fa877fae */ /* 0x000fe2000e9a101c */
[----:B------:R-:W-:-:S02]  /*57d0*/  VIADD R6, R252, 0xffffffba ;  /* 0xffffffbafc067836 */ /* 0x000fc40000000000 */
[----:B------:R-:W-:Y:S01]  /*57e0*/  VIADD R7, R252, 0xffffffb9 ;  /* 0xffffffb9fc077836 */ /* 0x000fe20000000000 */
[----:B------:R2:W-:Y:S04]  /*57f0*/  LDGSTS.E [R135+0x11200], desc[UR28][R64.64], !P5 ;  /* 0x1120000040877fae */ /* 0x0005e8000e9a101c */
[----:B-1----:R-:W3:Y:S01]  /*5800*/  LDL.LU.64 R250, [R1+0x608] ;  /* 0x0006080001fa7983 */ /* 0x002ee20000300a00 */
[----:B------:R-:W-:Y:S01]  /*5810*/  ISETP.GE.U32.AND P6, PT, R6, 0x7fffff7b, PT ;  /* 0x7fffff7b0600780c */ /* 0x000fe20003fc6070 */
[C---:B------:R-:W-:Y:S01]  /*5820*/  VIADD R6, R252.reuse, 0xffffffb8 ;  /* 0xffffffb8fc067836 */ /* 0x040fe20000000000 */
[----:B------:R-:W-:Y:S02]  /*5830*/  ISETP.GE.U32.AND P1, PT, R7, 0x7fffff7a, PT ;  /* 0x7fffff7a0700780c */ /* 0x000fe40003f26070 */
[----:B------:R-:W-:-:S02]  /*5840*/  IADD3 R7, PT, PT, R252, -0x49, RZ ;  /* 0xffffffb7fc077810 */ /* 0x000fc40007ffe0ff */
[----:B------:R-:W-:Y:S01]  /*5850*/  ISETP.GE.U32.AND P4, PT, R6, 0x7fffff79, PT ;  /* 0x7fffff790600780c */ /* 0x000fe20003f86070 */
[C---:B------:R-:W-:Y:S01]  /*5860*/  VIADD R6, R252.reuse, 0xffffffb6 ;  /* 0xffffffb6fc067836 */ /* 0x040fe20000000000 */
[----:B------:R-:W-:Y:S01]  /*5870*/  ISETP.GE.U32.AND P2, PT, R7, 0x7fffff78, PT ;  /* 0x7fffff780700780c */ /* 0x000fe20003f46070 */
[----:B------:R-:W-:-:S03]  /*5880*/  VIADD R7, R252, 0xffffffb5 ;  /* 0xffffffb5fc077836 */ /* 0x000fc60000000000 */
[----:B------:R-:W-:Y:S01]  /*5890*/  ISETP.GE.U32.AND P5, PT, R6, 0x7fffff77, PT ;  /* 0x7fffff770600780c */ /* 0x000fe20003fa6070 */
[----:B------:R-:W-:Y:S02]  /*58a0*/  VIADD R6, R252, 0xffffffb4 ;  /* 0xffffffb4fc067836 */ /* 0x000fe40000000000 */
[----:B------:R-:W-:-:S04]  /*58b0*/  IMAD.WIDE R72, R0, 0x4, R72 ;  /* 0x0000000400487825 */ /* 0x000fc800078e0248 */
[----:B----4-:R-:W-:-:S04]  /*58c0*/  IMAD.WIDE R70, R0, 0x4, R70 ;  /* 0x0000000400467825 */ /* 0x010fc800078e0246 */
[----:B---3--:R-:W-:-:S04]  /*58d0*/  IMAD.WIDE R238, R0, 0x4, R238 ;  /* 0x0000000400ee7825 */ /* 0x008fc800078e02ee */
[----:B------:R-:W-:-:S04]  /*58e0*/  IMAD.WIDE R240, R0, 0x4, R240 ;  /* 0x0000000400f07825 */ /* 0x000fc800078e02f0 */
[----:B------:R-:W-:-:S04]  /*58f0*/  IMAD.WIDE R242, R0, 0x4, R242 ;  /* 0x0000000400f27825 */ /* 0x000fc800078e02f2 */
[----:B--2---:R-:W-:-:S04]  /*5900*/  IMAD.WIDE R64, R0, 0x4, R244 ;  /* 0x0000000400407825 */ /* 0x004fc800078e02f4 */
[----:B------:R-:W-:-:S04]  /*5910*/  IMAD.WIDE R246, R0, 0x4, R246 ;  /* 0x0000000400f67825 */ /* 0x000fc800078e02f6 */
        /* <DEDUP_REMOVED lines=14> */
[----:B------:R-:W-:Y:S02]  /*5a00*/  VIADD R2, R252, 0x3f ;  /* 0x0000003ffc027836 */ /* 0x000fe40000000000 */
[----:B------:R-:W-:-:S05]  /*5a10*/  IMAD.WIDE R250, R0, 0x4, R250 ;  /* 0x0000000400fa7825 */ /* 0x000fca00078e02fa */
[----:B------:R-:W-:Y:S04]  /*5a20*/  LDGSTS.E [R135+0x11400], desc[UR28][R250.64], !P6 ;  /* 0x11400000fa877fae */ /* 0x000fe8000f1a101c */
[----:B------:R-:W-:Y:S04]  /*5a30*/  STL.64 [R1+0x1e8], R250 ;  /* 0x0001e8fa01007387 */ /* 0x000fe80000100a00 */
[----:B------:R-:W-:Y:S01]  /*5a40*/  LDGSTS.E [R135+0x11600], desc[UR28][R248.64], !P6 ;  /* 0x11600000f8877fae */ /* 0x000fe2000f1a101c */
[----:B------:R-:W-:-:S03]  /*5a50*/  ISETP.GE.U32.AND P6, PT, R7, 0x7fffff76, PT ;  /* 0x7fffff760700780c */ /* 0x000fc60003fc6070 */
[----:B------:R-:W-:Y:S01]  /*5a60*/  STL.64 [R1+0x1e0], R248 ;  /* 0x0001e0f801007387 */ /* 0x000fe20000100a00 */
[----:B------:R-:W-:-:S03]  /*5a70*/  IADD3 R7, PT, PT, R252, -0x4d, RZ ;  /* 0xffffffb3fc077810 */ /* 0x000fc60007ffe0ff */
[----:B------:R-:W-:Y:S04]  /*5a80*/  STL.64 [R1+0x1d8], R246 ;  /* 0x0001d8f601007387 */ /* 0x000fe80000100a00 */
[----:B------:R-:W-:Y:S04]  /*5a90*/  LDGSTS.E [R135+0x11800], desc[UR28][R246.64], !P1 ;  /* 0x11800000f6877fae */ /* 0x000fe8000c9a101c */
[----:B------:R1:W-:Y:S04]  /*5aa0*/  STL.64 [R1+0x1d0], R64 ;  /* 0x0001d04001007387 */ /* 0x0003e80000100a00 */
[----:B------:R1:W-:Y:S01]  /*5ab0*/  LDGSTS.E [R135+0x11a00], desc[UR28][R64.64], !P1 ;  /* 0x11a0000040877fae */ /* 0x0003e2000c9a101c */
[----:B------:R-:W-:Y:S01]  /*5ac0*/  ISETP.GE.U32.AND P1, PT, R6, 0x7fffff75, PT ;  /* 0x7fffff750600780c */ /* 0x000fe20003f26070 */
[----:B------:R-:W-:-:S02]  /*5ad0*/  VIADD R6, R252, 0xffffffb2 ;  /* 0xffffffb2fc067836 */ /* 0x000fc40000000000 */
[----:B------:R-:W-:Y:S04]  /*5ae0*/  LDGSTS.E [R135+0x11c00], desc[UR28][R242.64], !P4 ;  /* 0x11c00000f2877fae */ /* 0x000fe8000e1a101c */
[----:B------:R-:W-:Y:S01]  /*5af0*/  STL.64 [R1+0x1c8], R242 ;  /* 0x0001c8f201007387 */ /* 0x000fe20000100a00 */
[----:B-1----:R-:W-:-:S03]  /*5b00*/  IMAD.WIDE R64, R0, 0x4, R68 ;  /* 0x0000000400407825 */ /* 0x002fc600078e0244 */
[----:B------:R-:W-:Y:S01]  /*5b10*/  LDGSTS.E [R135+0x11e00], desc[UR28][R240.64], !P4 ;  /* 0x11e00000f0877fae */ /* 0x000fe2000e1a101c */
[----:B------:R-:W-:Y:S01]  /*5b20*/  ISETP.GE.U32.AND P4, PT, R7, 0x7fffff74, PT ;  /* 0x7fffff740700780c */ /* 0x000fe20003f86070 */
[----:B------:R-:W-:Y:S02]  /*5b30*/  VIADD R7, R252, 0xffffffb1 ;  /* 0xffffffb1fc077836 */ /* 0x000fe40000000000 */
[----:B------:R-:W-:Y:S01]  /*5b40*/  STL.64 [R1+0x1c0], R240 ;  /* 0x0001c0f001007387 */ /* 0x000fe20000100a00 */
[----:B------:R-:W-:-:S03]  /*5b50*/  IMAD.WIDE R68, R0, 0x4, R74 ;  /* 0x0000000400447825 */ /* 0x000fc600078e024a */
[----:B------:R-:W-:Y:S04]  /*5b60*/  STL.64 [R1+0x1b8], R238 ;  /* 0x0001b8ee01007387 */ /* 0x000fe80000100a00 */
[----:B------:R-:W-:Y:S04]  /*5b70*/  LDGSTS.E [R135+0x12000], desc[UR28][R238.64], !P2 ;  /* 0x12000000ee877fae */ /* 0x000fe8000d1a101c */
[----:B------:R1:W-:Y:S04]  /*5b80*/  STL.64 [R1+0x1b0], R64 ;  /* 0x0001b04001007387 */ /* 0x0003e80000100a00 */
[----:B------:R1:W-:Y:S01]  /*5b90*/  LDGSTS.E [R135+0x12200], desc[UR28][R64.64], !P2 ;  /* 0x1220000040877fae */ /* 0x0003e2000d1a101c */
[----:B------:R-:W-:Y:S01]  /*5ba0*/  ISETP.GE.U32.AND P2, PT, R6, 0x7fffff73, PT ;  /* 0x7fffff730600780c */ /* 0x000fe20003f46070 */
[----:B------:R-:W-:-:S02]  /*5bb0*/  VIADD R6, R252, 0xffffffb0 ;  /* 0xffffffb0fc067836 */ /* 0x000fc40000000000 */
[----:B------:R2:W-:Y:S04]  /*5bc0*/  STL.64 [R1+0x1a8], R70 ;  /* 0x0001a84601007387 */ /* 0x0005e80000100a00 */
[----:B------:R2:W-:Y:S01]  /*5bd0*/  LDGSTS.E [R135+0x12400], desc[UR28][R70.64], !P5 ;  /* 0x1240000046877fae */ /* 0x0005e2000e9a101c */
[----:B-1----:R-:W-:-:S03]  /*5be0*/  IMAD.WIDE R64, R0, 0x4, R76 ;  /* 0x0000000400407825 */ /* 0x002fc600078e024c */
[----:B------:R1:W-:Y:S04]  /*5bf0*/  STL.64 [R1+0x1a0], R72 ;  /* 0x0001a04801007387 */ /* 0x0003e80000100a00 */
[----:B------:R1:W-:Y:S01]  /*5c00*/  LDGSTS.E [R135+0x12600], desc[UR28][R72.64], !P5 ;  /* 0x1260000048877fae */ /* 0x0003e2000e9a101c */
[----:B------:R-:W-:Y:S01]  /*5c10*/  ISETP.GE.U32.AND P5, PT, R7, 0x7fffff72, PT ;  /* 0x7fffff720700780c */ /* 0x000fe20003fa6070 */
[----:B--2---:R-:W-:Y:S02]  /*5c20*/  IMAD.WIDE R70, R0, 0x4, R80 ;  /* 0x0000000400467825 */ /* 0x004fe400078e0250 */
[----:B------:R2:W-:Y:S01]  /*5c30*/  STL.64 [R1+0x198], R68 ;  /* 0x0001984401007387 */ /* 0x0005e20000100a00 */
[----:B------:R-:W-:-:S03]  /*5c40*/  IADD3 R7, PT, PT, R252, -0x51, RZ ;  /* 0xffffffaffc077810 */ /* 0x000fc60007ffe0ff */
[----:B------:R2:W-:Y:S01]  /*5c50*/  LDGSTS.E [R135+0x12800], desc[UR28][R68.64], !P6 ;  /* 0x1280000044877fae */ /* 0x0005e2000f1a101c */
[----:B-1----:R-:W-:-:S03]  /*5c60*/  IMAD.WIDE R72, R0, 0x4, R78 ;  /* 0x0000000400487825 */ /* 0x002fc600078e024e */
[----:B------:R1:W-:Y:S04]  /*5c70*/  STL.64 [R1+0x190], R64 ;  /* 0x0001904001007387 */ /* 0x0003e80000100a00 */
[----:B------:R1:W-:Y:S01]  /*5c80*/  LDGSTS.E [R135+0x12a00], desc[UR28][R64.64], !P6 ;  /* 0x12a0000040877fae */ /* 0x0003e2000f1a101c */
[----:B------:R-:W-:Y:S01]  /*5c90*/  ISETP.GE.U32.AND P6, PT, R6, 0x7fffff71, PT ;  /* 0x7fffff710600780c */ /* 0x000fe20003fc6070 */
[----:B--2---:R-:W-:Y:S02]  /*5ca0*/  IMAD.WIDE R68, R0, 0x4, R82 ;  /* 0x0000000400447825 */ /* 0x004fe400078e0252 */
[----:B------:R2:W-:Y:S02]  /*5cb0*/  STL.64 [R1+0x188], R72 ;  /* 0x0001884801007387 */ /* 0x0005e40000100a00 */
[----:B------:R-:W-:-:S02]  /*5cc0*/  VIADD R6, R252, 0xffffffae ;  /* 0xffffffaefc067836 */ /* 0x000fc40000000000 */
        /* <DEDUP_REMOVED lines=13> */
[C---:B--2---:R-:W-:Y:S02]  /*5da0*/  IMAD.WIDE R68, R0.reuse, 0x4, R90 ;  /* 0x0000000400447825 */ /* 0x044fe400078e025a */
[----:B------:R2:W-:Y:S04]  /*5db0*/  LDGSTS.E [R135+0x13400], desc[UR28][R72.64], !P2 ;  /* 0x1340000048877fae */ /* 0x0005e8000d1a101c */
[----:B------:R2:W-:Y:S01]  /*5dc0*/  STL.64 [R1+0x168], R72 ;  /* 0x0001684801007387 */ /* 0x0005e20000100a00 */
[----:B-1----:R-:W-:-:S03]  /*5dd0*/  IMAD.WIDE R64, R0, 0x4, R92 ;  /* 0x0000000400407825 */ /* 0x002fc600078e025c */
[----:B------:R1:W-:Y:S01]  /*5de0*/  LDGSTS.E [R135+0x13600], desc[UR28][R70.64], !P2 ;  /* 0x1360000046877fae */ /* 0x0003e2000d1a101c */
[----:B------:R-:W-:Y:S01]  /*5df0*/  ISETP.GE.U32.AND P2, PT, R7, 0x7fffff6e, PT ;  /* 0x7fffff6e0700780c */ /* 0x000fe20003f46070 */
[----:B------:R-:W-:Y:S02]  /*5e00*/  VIADD R6, R252, 0xffffffac ;  /* 0xffffffacfc067836 */ /* 0x000fe40000000000 */
[----:B------:R1:W-:Y:S01]  /*5e10*/  STL.64 [R1+0x160], R70 ;  /* 0x0001604601007387 */ /* 0x0003e20000100a00 */
[----:B--2---:R-:W-:-:S03]  /*5e20*/  IMAD.WIDE R72, R0, 0x4, R94 ;  /* 0x0000000400487825 */ /* 0x004fc600078e025e */
[----:B------:R2:W-:Y:S04]  /*5e30*/  STL.64 [R1+0x158], R68 ;  /* 0x0001584401007387 */ /* 0x0005e80000100a00 */
[----:B------:R2:W-:Y:S01]  /*5e40*/  LDGSTS.E [R135+0x13800], desc[UR28][R68.64], !P5 ;  /* 0x1380000044877fae */ /* 0x0005e2000e9a101c */
[----:B-1----:R-:W-:-:S03]  /*5e50*/  IMAD.WIDE R70, R0, 0x4, R96 ;  /* 0x0000000400467825 */ /* 0x002fc600078e0260 */
[----:B------:R1:W-:Y:S04]  /*5e60*/  STL.64 [R1+0x150], R64 ;  /* 0x0001504001007387 */ /* 0x0003e80000100a00 */
[----:B------:R1:W-:Y:S01]  /*5e70*/  LDGSTS.E [R135+0x13a00], desc[UR28][R64.64], !P5 ;  /* 0x13a0000040877fae */ /* 0x0003e2000e9a101c */
[----:B--2---:R-:W-:-:S03]  /*5e80*/  IMAD.WIDE R68, R0, 0x4, R98 ;  /* 0x0000000400447825 */ /* 0x004fc600078e0262 */
[----:B------:R2:W-:Y:S01]  /*5e90*/  STL.64 [R1+0x148], R72 ;  /* 0x0001484801007387 */ /* 0x0005e20000100a00 */
[----:B------:R-:W-:Y:S02]  /*5ea0*/  ISETP.GE.U32.AND P5, PT, R6, 0x7fffff6d, PT ;  /* 0x7fffff6d0600780c */ /* 0x000fe40003fa6070 */
[----:B------:R-:W-:Y:S01]  /*5eb0*/  IADD3 R7, PT, PT, R252, -0x55, RZ ;  /* 0xffffffabfc077810 */ /* 0x000fe20007ffe0ff */
[----:B------:R2:W-:Y:S01]  /*5ec0*/  LDGSTS.E [R135+0x13c00], desc[UR28][R72.64], !P6 ;  /* 0x13c0000048877fae */ /* 0x0005e2000f1a101c */
[----:B-1----:R-:W-:-:S03]  /*5ed0*/  IMAD.WIDE R64, R0, 0x4, R100 ;  /* 0x0000000400407825 */ /* 0x002fc600078e0264 */
[----:B------:R1:W-:Y:S01]  /*5ee0*/  STL.64 [R1+0x48], R70 ;  /* 0x0000484601007387 */ /* 0x0003e20000100a00 */
[----:B------:R-:W-:-:S03]  /*5ef0*/  VIADD R6, R252, 0xffffffaa ;  /* 0xffffffaafc067836 */ /* 0x000fc60000000000 */
[----:B------:R1:W-:Y:S01]  /*5f00*/  LDGSTS.E [R135+0x13e00], desc[UR28][R70.64], !P6 ;  /* 0x13e0000046877fae */ /* 0x0003e2000f1a101c */
[----:B--2---:R-:W-:-:S03]  /*5f10*/  IMAD.WIDE R72, R0, 0x4, R102 ;  /* 0x0000000400487825 */ /* 0x004fc600078e0266 */
[----:B------:R2:W-:Y:S01]  /*5f20*/  STL.64 [R1+0x40], R68 ;  /* 0x0000404401007387 */ /* 0x0005e20000100a00 */
[----:B------:R-:W-:-:S03]  /*5f30*/  ISETP.GE.U32.AND P6, PT, R7, 0x7fffff6c, PT ;  /* 0x7fffff6c0700780c */ /* 0x000fc60003fc6070 */
[----:B------:R2:W-:Y:S01]  /*5f40*/  LDGSTS.E [R135+0x14000], desc[UR28][R68.64], !P1 ;  /* 0x1400000044877fae */ /* 0x0005e2000c9a101c */
[----:B-1----:R-:W-:-:S03]  /*5f50*/  IMAD.WIDE R70, R0, 0x4, R104 ;  /* 0x0000000400467825 */ /* 0x002fc600078e0268 */
[----:B------:R1:W-:Y:S04]  /*5f60*/  STL.64 [R1+0x38], R64 ;  /* 0x0000384001007387 */ /* 0x0003e80000100a00 */
[----:B------:R1:W-:Y:S01]  /*5f70*/  LDGSTS.E [R135+0x14200], desc[UR28][R64.64], !P1 ;  /* 0x1420000040877fae */ /* 0x0003e2000c9a101c */
[----:B--2---:R-:W-:-:S03]  /*5f80*/  IMAD.WIDE R68, R0, 0x4, R106 ;  /* 0x0000000400447825 */ /* 0x004fc600078e026a */
[----:B------:R2:W-:Y:S01]  /*5f90*/  STL.64 [R1+0x30], R72 ;  /* 0x0000304801007387 */ /* 0x0005e20000100a00 */
[----:B------:R-:W-:Y:S01]  /*5fa0*/  ISETP.GE.U32.AND P1, PT, R6, 0x7fffff6b, PT ;  /* 0x7fffff6b0600780c */ /* 0x000fe20003f26070 */
[----:B------:R-:W-:Y:S02]  /*5fb0*/  VIADD R7, R252, 0xffffffa9 ;  /* 0xffffffa9fc077836 */ /* 0x000fe40000000000 */
[----:B------:R2:W-:Y:S01]  /*5fc0*/  LDGSTS.E [R135+0x14400], desc[UR28][R72.64], !P4 ;  /* 0x1440000048877fae */ /* 0x0005e2000e1a101c */
[----:B-1----:R-:W-:-:S03]  /*5fd0*/  IMAD.WIDE R64, R0, 0x4, R108 ;  /* 0x0000000400407825 */ /* 0x002fc600078e026c */
[----:B------:R-:W-:Y:S01]  /*5fe0*/  STL.64 [R1+0x28], R70 ;  /* 0x0000284601007387 */ /* 0x000fe20000100a00 */
[----:B------:R-:W-:-:S03]  /*5ff0*/  VIADD R6, R252, 0xffffffa8 ;  /* 0xffffffa8fc067836 */ /* 0x000fc60000000000 */
[----:B------:R-:W-:Y:S01]  /*6000*/  LDGSTS.E [R135+0x14600], desc[UR28][R70.64], !P4 ;  /* 0x1460000046877fae */ /* 0x000fe2000e1a101c */
[----:B------:R-:W-:Y:S01]  /*6010*/  ISETP.GE.U32.AND P4, PT, R7, 0x7fffff6a, PT ;  /* 0x7fffff6a0700780c */ /* 0x000fe20003f86070 */
[C---:B------:R-:W-:Y:S01]  /*6020*/  IMAD.WIDE R250, R0.reuse, 0x4, R112 ;  /* 0x0000000400fa7825 */ /* 0x040fe200078e0270 */
[----:B--2---:R-:W1:Y:S01]  /*6030*/  LDC R72, c[0x0][0x3a0] ;  /* 0x0000e800ff487b82 */ /* 0x004e620000000800 */
[----:B------:R2:W-:Y:S04]  /*6040*/  STL.64 [R1+0x20], R68 ;  /* 0x0000204401007387 */ /* 0x0005e80000100a00 */
[----:B------:R2:W-:Y:S01]  /*6050*/  LDGSTS.E [R135+0x14800], desc[UR28][R68.64], !P2 ;  /* 0x1480000044877fae */ /* 0x0005e2000d1a101c */
[----:B------:R-:W-:Y:S02]  /*6060*/  IMAD.WIDE R248, R0, 0x4, R114 ;  /* 0x0000000400f87825 */ /* 0x000fe400078e0272 */
[----:B------:R-:W3:Y:S01]  /*6070*/  LDC R73, c[0x0][0x3a0] ;  /* 0x0000e800ff497b82 */ /* 0x000ee20000000800 */
[----:B------:R4:W-:Y:S04]  /*6080*/  STL.64 [R1+0x18], R64 ;  /* 0x0000184001007387 */ /* 0x0009e80000100a00 */
[----:B------:R4:W-:Y:S01]  /*6090*/  LDGSTS.E [R135+0x14a00], desc[UR28][R64.64], !P2 ;  /* 0x14a0000040877fae */ /* 0x0009e2000d1a101c */
[----:B------:R-:W-:Y:S01]  /*60a0*/  ISETP.GE.U32.AND P2, PT, R6, 0x7fffff69, PT ;  /* 0x7fffff690600780c */ /* 0x000fe20003f46070 */
[----:B------:R-:W-:Y:S01]  /*60b0*/  IMAD.WIDE R246, R0, 0x4, R116 ;  /* 0x0000000400f67825 */ /* 0x000fe200078e0274 */
[C---:B------:R-:W-:Y:S01]  /*60c0*/  IADD3 R7, PT, PT, R252.reuse, -0x59, RZ ;  /* 0xffffffa7fc077810 */ /* 0x040fe20007ffe0ff */
[----:B--2---:R-:W2:Y:S02]  /*60d0*/  LDC R68, c[0x0][0x3a0] ;  /* 0x0000e800ff447b82 */ /* 0x004ea40000000800 */
[----:B------:R-:W-:-:S02]  /*60e0*/  VIADD R6, R252, 0xffffffa6 ;  /* 0xffffffa6fc067836 */ /* 0x000fc40000000000 */
[----:B----4-:R-:W-:-:S04]  /*60f0*/  IMAD.WIDE R64, R0, 0x4, R110 ;  /* 0x0000000400407825 */ /* 0x010fc800078e026e */
[----:B------:R-:W4:Y:S01]  /*6100*/  LDC R69, c[0x0][0x3a0] ;  /* 0x0000e800ff457b82 */ /* 0x000f220000000800 */
[----:B------:R1:W-:Y:S01]  /*6110*/  LDGSTS.E [R135+0x14c00], desc[UR28][R64.64], !P5 ;  /* 0x14c0000040877fae */ /* 0x0003e2000e9a101c */
[----:B------:R-:W-:-:S03]  /*6120*/  IMAD.WIDE R242, R0, 0x4, R120 ;  /* 0x0000000400f27825 */ /* 0x000fc600078e0278 */
[----:B------:R-:W-:Y:S01]  /*6130*/  LDGSTS.E [R135+0x14e00], desc[UR28][R250.64], !P5 ;  /* 0x14e00000fa877fae */ /* 0x000fe2000e9a101c */
[----:B------:R-:W-:Y:S01]  /*6140*/  ISETP.GE.U32.AND P5, PT, R7, 0x7fffff68, PT ;  /* 0x7fffff680700780c */ /* 0x000fe20003fa6070 */
[----:B------:R-:W-:Y:S01]  /*6150*/  VIADD R7, R252, 0xffffffa5 ;  /* 0xffffffa5fc077836 */ /* 0x000fe20000000000 */
[----:B------:R-:W1:Y:S01]  /*6160*/  LDC R71, c[0x0][0x3a0] ;  /* 0x0000e800ff477b82 */ /* 0x000e620000000800 */
[----:B------:R-:W-:Y:S01]  /*6170*/  LDGSTS.E [R135+0x15000], desc[UR28][R248.64], !P6 ;  /* 0x15000000f8877fae */ /* 0x000fe2000f1a101c */
[----:B------:R-:W-:-:S03]  /*6180*/  IMAD.WIDE R240, R0, 0x4, R122 ;  /* 0x0000000400f07825 */ /* 0x000fc600078e027a */
[----:B------:R-:W-:Y:S01]  /*6190*/  LDGSTS.E [R135+0x15200], desc[UR28][R246.64], !P6 ;  /* 0x15200000f6877fae */ /* 0x000fe2000f1a101c */
[----:B------:R-:W-:Y:S01]  /*61a0*/  ISETP.GE.U32.AND P6, PT, R6, 0x7fffff67, PT ;  /* 0x7fffff670600780c */ /* 0x000fe20003fc6070 */
[----:B------:R-:W-:Y:S01]  /*61b0*/  IMAD.WIDE R238, R0, 0x4, R124 ;  /* 0x0000000400ee7825 */ /* 0x000fe200078e027c */
[----:B------:R-:W2:Y:S01]  /*61c0*/  LDC R70, c[0x0][0x3a0] ;  /* 0x0000e800ff467b82 */ /* 0x000ea20000000800 */
[----:B------:R-:W-:Y:S02]  /*61d0*/  LDGSTS.E [R135+0x15400], desc[UR28][R244.64], !P1 ;  /* 0x15400000f4877fae */ /* 0x000fe4000c9a101c */
[C---:B------:R-:W-:Y:S02]  /*61e0*/  VIADD R6, R252.reuse, 0xffffffa4 ;  /* 0xffffffa4fc067836 */ /* 0x040fe40000000000 */
[----:B------:R-:W-:Y:S01]  /*61f0*/  LDGSTS.E [R135+0x15600], desc[UR28][R242.64], !P1 ;  /* 0x15600000f2877fae */ /* 0x000fe2000c9a101c */
[----:B------:R-:W-:Y:S02]  /*6200*/  ISETP.GE.U32.AND P1, PT, R7, 0x7fffff66, PT ;  /* 0x7fffff660700780c */ /* 0x000fe40003f26070 */
[----:B------:R-:W-:Y:S01]  /*6210*/  IADD3 R7, PT, PT, R252, -0x5d, RZ ;  /* 0xffffffa3fc077810 */ /* 0x000fe20007ffe0ff */
[----:B------:R-:W-:Y:S01]  /*6220*/  LDGSTS.E [R135+0x15800], desc[UR28][R240.64], !P4 ;  /* 0x15800000f0877fae */ /* 0x000fe2000e1a101c */
[----:B------:R-:W-:Y:S01]  /*6230*/  IMAD.WIDE R154, R0, 0x4, R154 ;  /* 0x00000004009a7825 */ /* 0x000fe200078e029a */
[----:B------:R-:W2:Y:S02]  /*6240*/  LDC R116, c[0x0][0x3a0] ;  /* 0x0000e800ff747b82 */ /* 0x000ea40000000800 */
[----:B------:R-:W-:Y:S01]  /*6250*/  LDGSTS.E [R135+0x15a00], desc[UR28][R238.64], !P4 ;  /* 0x15a00000ee877fae */ /* 0x000fe2000e1a101c */
[----:B------:R-:W-:-:S03]  /*6260*/  ISETP.GE.U32.AND P4, PT, R6, 0x7fffff65, PT ;  /* 0x7fffff650600780c */ /* 0x000fc60003f86070 */
[----:B------:R-:W-:Y:S01]  /*6270*/  LDGSTS.E [R135+0x15c00], desc[UR28][R126.64], !P2 ;  /* 0x15c000007e877fae */ /* 0x000fe2000d1a101c */
[----:B------:R-:W-:-:S03]  /*6280*/  VIADD R6, R252, 0xffffffa2 ;  /* 0xffffffa2fc067836 */ /* 0x000fc60000000000 */
[----:B------:R1:W-:Y:S01]  /*6290*/  LDGSTS.E [R135+0x15e00], desc[UR28][R128.64], !P2 ;  /* 0x15e0000080877fae */ /* 0x0003e2000d1a101c */
[----:B------:R-:W-:-:S03]  /*62a0*/  ISETP.GE.U32.AND P2, PT, R7, 0x7fffff64, PT ;  /* 0x7fffff640700780c */ /* 0x000fc60003f46070 */
[----:B------:R1:W-:Y:S04]  /*62b0*/  LDGSTS.E [R135+0x16000], desc[UR28][R130.64], !P5 ;  /* 0x1600000082877fae */ /* 0x0003e8000e9a101c */
[----:B------:R1:W-:Y:S04]  /*62c0*/  STL.64 [R1+0x10], R64 ;  /* 0x0000104001007387 */ /* 0x0003e80000100a00 */
[----:B------:R-:W-:Y:S01]  /*62d0*/  LDGSTS.E [R135+0x16200], desc[UR28][R136.64], !P5 ;  /* 0x1620000088877fae */ /* 0x000fe2000e9a101c */
[----:B------:R-:W-:Y:S01]  /*62e0*/  ISETP.GE.U32.AND P5, PT, R6, 0x7fffff63, PT ;  /* 0x7fffff630600780c */ /* 0x000fe20003fa6070 */
[----:B------:R-:W-:-:S02]  /*62f0*/  VIADD R6, R252, 0xffffffa0 ;  /* 0xffffffa0fc067836 */ /* 0x000fc40000000000 */
[----:B------:R-:W-:Y:S04]  /*6300*/  STL.64 [R1+0x5b0], R250 ;  /* 0x0005b0fa01007387 */ /* 0x000fe80000100a00 */
[----:B------:R-:W-:Y:S01]  /*6310*/  LDGSTS.E [R135+0x16400], desc[UR28][R138.64], !P6 ;  /* 0x164000008a877fae */ /* 0x000fe2000f1a101c */
[----:B------:R-:W-:Y:S01]  /*6320*/  VIADD R7, R252, 0xffffffa1 ;  /* 0xffffffa1fc077836 */ /* 0x000fe20000000000 */
[----:B-1----:R-:W1:Y:S02]  /*6330*/  LDC R64, c[0x0][0x3a0] ;  /* 0x0000e800ff407b82 */ /* 0x002e640000000800 */
[----:B------:R-:W-:Y:S04]  /*6340*/  STL.64 [R1+0x598], R248 ;  /* 0x000598f801007387 */ /* 0x000fe80000100a00 */
[----:B------:R1:W-:Y:S02]  /*6350*/  LDGSTS.E [R135+0x16600], desc[UR28][R140.64], !P6 ;  /* 0x166000008c877fae */ /* 0x0003e4000f1a101c */
[----:B------:R-:W1:Y:S02]  /*6360*/  LDC R65, c[0x0][0x3a0] ;  /* 0x0000e800ff417b82 */ /* 0x000e640000000800 */
[----:B------:R-:W-:Y:S04]  /*6370*/  STL.64 [R1+0x5a0], R246 ;  /* 0x0005a0f601007387 */ /* 0x000fe80000100a00 */
[----:B------:R-:W-:Y:S04]  /*6380*/  LDGSTS.E [R135+0x16800], desc[UR28][R142.64], !P1 ;  /* 0x168000008e877fae */ /* 0x000fe8000c9a101c */
[----:B------:R-:W-:Y:S04]  /*6390*/  STL.64 [R1+0x5a8], R244 ;  /* 0x0005a8f401007387 */ /* 0x000fe80000100a00 */
[----:B------:R-:W-:Y:S01]  /*63a0*/  LDGSTS.E [R135+0x16a00], desc[UR28][R144.64], !P1 ;  /* 0x16a0000090877fae */ /* 0x000fe2000c9a101c */
[----:B------:R-:W-:-:S03]  /*63b0*/  ISETP.GE.U32.AND P1, PT, R6, 0x7fffff61, PT ;  /* 0x7fffff610600780c */ /* 0x000fc60003f26070 */
[----:B------:R-:W-:Y:S01]  /*63c0*/  STL.64 [R1+0x5b8], R242 ;  /* 0x0005b8f201007387 */ /* 0x000fe20000100a00 */
[----:B------:R-:W-:-:S03]  /*63d0*/  IADD3 R6, PT, PT, R252, -0x62, RZ ;  /* 0xffffff9efc067810 */ /* 0x000fc60007ffe0ff */
[----:B------:R-:W-:Y:S04]  /*63e0*/  LDGSTS.E [R135+0x16c00], desc[UR28][R146.64], !P4 ;  /* 0x16c0000092877fae */ /* 0x000fe8000e1a101c */
[----:B------:R-:W-:Y:S04]  /*63f0*/  STL.64 [R1+0x5c0], R240 ;  /* 0x0005c0f001007387 */ /* 0x000fe80000100a00 */
[----:B------:R-:W-:Y:S04]  /*6400*/  LDGSTS.E [R135+0x16e00], desc[UR28][R148.64], !P4 ;  /* 0x16e0000094877fae */ /* 0x000fe8000e1a101c */
[----:B------:R-:W-:Y:S04]  /*6410*/  STL.64 [R1+0x5c8], R238 ;  /* 0x0005c8ee01007387 */ /* 0x000fe80000100a00 */
[----:B------:R-:W-:Y:S04]  /*6420*/  LDGSTS.E [R135+0x17000], desc[UR28][R150.64], !P2 ;  /* 0x1700000096877fae */ /* 0x000fe8000d1a101c */
[----:B------:R-:W-:Y:S04]  /*6430*/  STL.64 [R1+0x5d0], R126 ;  /* 0x0005d07e01007387 */ /* 0x000fe80000100a00 */
[----:B------:R-:W-:Y:S01]  /*6440*/  LDGSTS.E [R135+0x17200], desc[UR28][R152.64], !P2 ;  /* 0x1720000098877fae */ /* 0x000fe2000d1a101c */
[----:B------:R-:W-:-:S03]  /*6450*/  ISETP.GT.AND P2, PT, R2, 0x7f, PT ;  /* 0x0000007f0200780c */ /* 0x000fc60003f44270 */
[----:B------:R1:W-:Y:S01]  /*6460*/  STL.64 [R1+0x5d8], R128 ;  /* 0x0005d88001007387 */ /* 0x0003e20000100a00 */
[----:B------:R-:W-:-:S03]  /*6470*/  ISETP.GE.U32.AND P4, PT, R6, 0x7fffff5f, PT ;  /* 0x7fffff5f0600780c */ /* 0x000fc60003f86070 */
[----:B------:R1:W-:Y:S01]  /*6480*/  STL.64 [R1+0x5e0], R130 ;  /* 0x0005e08201007387 */ /* 0x0003e20000100a00 */
[----:B------:R-:W-:Y:S02]  /*6490*/  SEL R6, R159, RZ, P2 ;  /* 0x000000ff9f067207 */ /* 0x000fe40001000000 */
[----:B------:R-:W-:Y:S01]  /*64a0*/  ISETP.GE.U32.AND P6, PT, R7, 0x7fffff62, PT ;  /* 0x7fffff620700780c */ /* 0x000fe20003fc6070 */
[----:B------:R-:W-:Y:S01]  /*64b0*/  STL.64 [R1+0x5e8], R136 ;  /* 0x0005e88801007387 */ /* 0x000fe20000100a00 */
[----:B------:R-:W2:Y:S03]  /*64c0*/  LDC R7, c[0x0][0x3a0] ;  /* 0x0000e800ff077b82 */ /* 0x000ea60000000800 */
[----:B------:R-:W-:Y:S04]  /*64d0*/  STL.64 [R1+0x5f0], R138 ;  /* 0x0005f08a01007387 */ /* 0x000fe80000100a00 */
[----:B------:R2:W-:Y:S01]  /*64e0*/  STL.64 [R1+0x5f8], R140 ;  /* 0x0005f88c01007387 */ /* 0x0005e20000100a00 */
[----:B------:R-:W-:Y:S01]  /*64f0*/  IMAD.WIDE R156, R0, 0x4, R156 ;  /* 0x00000004009c7825 */ /* 0x000fe200078e029c */
[----:B------:R-:W-:Y:S01]  /*6500*/  USHF.L.U32 UR7, UR7, 0x6, URZ ;  /* 0x0000000607077899 */ /* 0x000fe200080006ff */
[----:B-1----:R-:W1:Y:S01]  /*6510*/  LDC R128, c[0x0][0x3a0] ;  /* 0x0000e800ff807b82 */ /* 0x002e620000000800 */
[----:B------:R-:W3:Y:S04]  /*6520*/  LDL.LU R159, [R1+0x600] ;  /* 0x00060000019f7983 */ /* 0x000ee80000300800 */
[----:B------:R-:W4:Y:S01]  /*6530*/  LDL.LU.64 R86, [R1+0x60] ;  /* 0x0000600001567983 */ /* 0x000f220000300a00 */
[----:B------:R-:W-:-:S02]  /*6540*/  VIADD R252, R252, 0xffffff9f ;  /* 0xffffff9ffcfc7836 */ /* 0x000fc40000000000 */
[C---:B------:R-:W-:Y:S01]  /*6550*/  IMAD.WIDE R160, R0.reuse, 0x4, R160 ;  /* 0x0000000400a07825 */ /* 0x040fe200078e02a0 */
[----:B------:R-:W4:Y:S01]  /*6560*/  LDL.LU.64 R88, [R1+0x68] ;  /* 0x0000680001587983 */ /* 0x000f220000300a00 */
[----:B------:R-:W1:Y:S03]  /*6570*/  LDC R131, c[0x0][0x3a0] ;  /* 0x0000e800ff837b82 */ /* 0x000e660000000800 */
[----:B------:R-:W4:Y:S04]  /*6580*/  LDL.LU.64 R84, [R1+0x70] ;  /* 0x0000700001547983 */ /* 0x000f280000300a00 */
[----:B------:R-:W4:Y:S01]  /*6590*/  LDL.LU.64 R76, [R1+0x78] ;  /* 0x00007800014c7983 */ /* 0x000f220000300a00 */
[C---:B------:R-:W-:Y:S01]  /*65a0*/  IMAD.WIDE R162, R0.reuse, 0x4, R162 ;  /* 0x0000000400a27825 */ /* 0x040fe200078e02a2 */
[----:B------:R-:W1:Y:S02]  /*65b0*/  LDC R130, c[0x0][0x3a0] ;  /* 0x0000e800ff827b82 */ /* 0x000e640000000800 */
[----:B------:R-:W4:Y:S04]  /*65c0*/  LDL.LU.64 R82, [R1+0x80] ;  /* 0x0000800001527983 */ /* 0x000f280000300a00 */
[----:B------:R-:W4:Y:S01]  /*65d0*/  LDL.LU.64 R80, [R1+0x88] ;  /* 0x0000880001507983 */ /* 0x000f220000300a00 */
[----:B------:R-:W-:Y:S01]  /*65e0*/  IMAD.WIDE R164, R0, 0x4, R164 ;  /* 0x0000000400a47825 */ /* 0x000fe200078e02a4 */
[----:B------:R-:W1:Y:S02]  /*65f0*/  LDC R127, c[0x0][0x3a0] ;  /* 0x0000e800ff7f7b82 */ /* 0x000e640000000800 */
[----:B------:R-:W4:Y:S04]  /*6600*/  LDL.LU.64 R78, [R1+0x90] ;  /* 0x00009000014e7983 */ /* 0x000f280000300a00 */
[----:B------:R-:W4:Y:S01]  /*6610*/  LDL.LU.64 R74, [R1+0x98] ;  /* 0x00009800014a7983 */ /* 0x000f220000300a00 */
[----:B------:R-:W-:Y:S01]  /*6620*/  ISETP.NE.U32.AND P2, PT, R6, RZ, PT ;  /* 0x000000ff0600720c */ /* 0x000fe20003f45070 */
[----:B--2---:R-:W-:Y:S01]  /*6630*/  VIADD R7, R7, 0xffffff9d ;  /* 0xffffff9d07077836 */ /* 0x004fe20000000000 */
[----:B------:R-:W2:Y:S01]  /*6640*/  LDC R126, c[0x0][0x3a0] ;  /* 0x0000e800ff7e7b82 */ /* 0x000ea20000000800 */
[----:B------:R-:W-:Y:S01]  /*6650*/  LDGSTS.E [R135+0x17400], desc[UR28][R154.64], !P5 ;  /* 0x174000009a877fae */ /* 0x000fe2000e9a101c */
[----:B------:R-:W-:-:S03]  /*6660*/  IADD3 R6, PT, PT, R68, -0x64, RZ ;  /* 0xffffff9c44067810 */ /* 0x000fc60007ffe0ff */
[----:B------:R-:W-:Y:S01]  /*6670*/  LDGSTS.E [R135+0x17600], desc[UR28][R156.64], !P5 ;  /* 0x176000009c877fae */ /* 0x000fe2000e9a101c */
[----:B------:R-:W-:Y:S02]  /*6680*/  ISETP.GE.U32.AND P5, PT, R252, 0x7fffff60, PT ;  /* 0x7fffff60fc00780c */ /* 0x000fe40003fa6070 */
[----:B------:R-:W1:Y:S01]  /*6690*/  LDC R68, c[0x0][0x3a0] ;  /* 0x0000e800ff447b82 */ /* 0x000e620000000800 */
[C---:B------:R-:W-:Y:S01]  /*66a0*/  IMAD.WIDE R166, R0.reuse, 0x4, R166 ;  /* 0x0000000400a67825 */ /* 0x040fe200078e02a6 */
[----:B------:R-:W2:Y:S03]  /*66b0*/  LDL.LU.64 R92, [R1+0xa0] ;  /* 0x0000a000015c7983 */ /* 0x000ea60000300a00 */
[C---:B------:R-:W-:Y:S01]  /*66c0*/  IMAD.WIDE R168, R0.reuse, 0x4, R168 ;  /* 0x0000000400a87825 */ /* 0x040fe200078e02a8 */
[----:B------:R-:W2:Y:S02]  /*66d0*/  LDL.LU.64 R98, [R1+0xa8] ;  /* 0x0000a80001627983 */ /* 0x000ea40000300a00 */
[----:B------:R-:W1:Y:S01]  /*66e0*/  LDC R252, c[0x0][0x3a0] ;  /* 0x0000e800fffc7b82 */ /* 0x000e620000000800 */
[C---:B------:R-:W-:Y:S01]  /*66f0*/  IMAD.WIDE R170, R0.reuse, 0x4, R170 ;  /* 0x0000000400aa7825 */ /* 0x040fe200078e02aa */
[----:B------:R-:W2:Y:S03]  /*6700*/  LDL.LU.64 R94, [R1+0xb0] ;  /* 0x0000b000015e7983 */ /* 0x000ea60000300a00 */
        /* <DEDUP_REMOVED lines=33> */
[----:B---3--:R-:W-:-:S05]  /*6920*/  IMAD.WIDE R158, R0, 0x4, R158 ;  /* 0x00000004009e7825 */ /* 0x008fca00078e029e */
[----:B------:R-:W-:Y:S04]  /*6930*/  LDGSTS.E [R135+0x17800], desc[UR28][R158.64], !P6 ;  /* 0x178000009e877fae */ /* 0x000fe8000f1a101c */
[----:B------:R-:W-:Y:S01]  /*6940*/  LDGSTS.E [R135+0x17a00], desc[UR28][R160.64], !P6 ;  /* 0x17a00000a0877fae */ /* 0x000fe2000f1a101c */
[----:B------:R-:W-:Y:S01]  /*6950*/  ISETP.GE.U32.AND P6, PT, R7, 0x7fffff5e, PT ;  /* 0x7fffff5e0700780c */ /* 0x000fe20003fc6070 */
[----:B------:R-:W-:Y:S02]  /*6960*/  VIADD R7, R64, 0xffffff9b ;  /* 0xffffff9b40077836 */ /* 0x000fe40000000000 */
[----:B------:R-:W-:Y:S01]  /*6970*/  LDGSTS.E [R135+0x17c00], desc[UR28][R162.64], !P1 ;  /* 0x17c00000a2877fae */ /* 0x000fe2000c9a101c */
[----:B------:R-:W3:Y:S03]  /*6980*/  LDC R64, c[0x0][0x3a0] ;  /* 0x0000e800ff407b82 */ /* 0x000ee60000000800 */
[----:B------:R-:W-:Y:S01]  /*6990*/  LDGSTS.E [R135+0x17e00], desc[UR28][R164.64], !P1 ;  /* 0x17e00000a4877fae */ /* 0x000fe2000c9a101c */
[----:B------:R-:W-:Y:S01]  /*69a0*/  ISETP.GE.U32.AND P1, PT, R6, 0x7fffff5d, PT ;  /* 0x7fffff5d0600780c */ /* 0x000fe20003f26070 */
[----:B------:R-:W-:-:S02]  /*69b0*/  VIADD R6, R65, 0xffffff9a ;  /* 0xffffff9a41067836 */ /* 0x000fc40000000000 */
[----:B------:R-:W-:Y:S01]  /*69c0*/  LDGSTS.E [R135+0x18000], desc[UR28][R166.64], !P5 ;  /* 0x18000000a6877fae */ /* 0x000fe2000e9a101c */
[----:B------:R-:W2:Y:S03]  /*69d0*/  LDC R65, c[0x0][0x3a0] ;  /* 0x0000e800ff417b82 */ /* 0x000ea60000000800 */
[----:B------:R-:W-:Y:S01]  /*69e0*/  LDGSTS.E [R135+0x18200], desc[UR28][R168.64], !P5 ;  /* 0x18200000a8877fae */ /* 0x000fe2000e9a101c */
[----:B------:R-:W-:Y:S01]  /*69f0*/  ISETP.GE.U32.AND P5, PT, R7, 0x7fffff5c, PT ;  /* 0x7fffff5c0700780c */ /* 0x000fe20003fa6070 */
[----:B----4-:R-:W-:Y:S02]  /*6a00*/  VIADD R7, R69, 0xffffff99 ;  /* 0xffffff9945077836 */ /* 0x010fe40000000000 */
[----:B------:R-:W-:Y:S01]  /*6a10*/  LDGSTS.E [R135+0x18400], desc[UR28][R170.64], !P4 ;  /* 0x18400000aa877fae */ /* 0x000fe2000e1a101c */
[----:B------:R-:W4:Y:S03]  /*6a20*/  LDC R69, c[0x0][0x3a0] ;  /* 0x0000e800ff457b82 */ /* 0x000f260000000800 */
[----:B------:R-:W-:Y:S01]  /*6a30*/  LDGSTS.E [R135+0x18600], desc[UR28][R172.64], !P4 ;  /* 0x18600000ac877fae */ /* 0x000fe2000e1a101c */
[----:B------:R-:W-:-:S02]  /*6a40*/  ISETP.GE.U32.AND P4, PT, R6, 0x7fffff5b, PT ;  /* 0x7fffff5b0600780c */ /* 0x000fc40003f86070 */
[----:B------:R-:W-:Y:S01]  /*6a50*/  IADD3 R6, PT, PT, R72, -0x68, RZ ;  /* 0xffffff9848067810 */ /* 0x000fe20007ffe0ff */
[----:B------:R-:W-:Y:S01]  /*6a60*/  LDGSTS.E [R135+0x18800], desc[UR28][R174.64], !P6 ;  /* 0x18800000ae877fae */ /* 0x000fe2000f1a101c */
[----:B------:R-:W2:Y:S03]  /*6a70*/  LDC R72, c[0x0][0x3a0] ;  /* 0x0000e800ff487b82 */ /* 0x000ea60000000800 */
[----:B------:R-:W-:Y:S01]  /*6a80*/  LDGSTS.E [R135+0x18a00], desc[UR28][R176.64], !P6 ;  /* 0x18a00000b0877fae */ /* 0x000fe2000f1a101c */
[----:B------:R-:W-:-:S03]  /*6a90*/  ISETP.GE.U32.AND P6, PT, R7, 0x7fffff5a, PT ;  /* 0x7fffff5a0700780c */ /* 0x000fc60003fc6070 */
[----:B------:R-:W-:Y:S01]  /*6aa0*/  LDGSTS.E [R135+0x18c00], desc[UR28][R178.64], !P1 ;  /* 0x18c00000b2877fae */ /* 0x000fe2000c9a101c */
[----:B-1----:R-:W-:Y:S02]  /*6ab0*/  VIADD R7, R68, 0xffffff97 ;  /* 0xffffff9744077836 */ /* 0x002fe40000000000 */
[----:B------:R-:W1:Y:S01]  /*6ac0*/  LDC R68, c[0x0][0x3a0] ;  /* 0x0000e800ff447b82 */ /* 0x000e620000000800 */
[----:B------:R-:W-:Y:S01]  /*6ad0*/  LDGSTS.E [R135+0x18e00], desc[UR28][R180.64], !P1 ;  /* 0x18e00000b4877fae */ /* 0x000fe2000c9a101c */
[----:B------:R-:W-:Y:S01]  /*6ae0*/  ISETP.GE.U32.AND P1, PT, R6, 0x7fffff59, PT ;  /* 0x7fffff590600780c */ /* 0x000fe20003f26070 */
[----:B------:R-:W-:Y:S02]  /*6af0*/  VIADD R6, R71, 0xffffff96 ;  /* 0xffffff9647067836 */ /* 0x000fe40000000000 */
[----:B------:R-:W-:Y:S03]  /*6b00*/  LDGSTS.E [R135+0x19000], desc[UR28][R182.64], !P5 ;  /* 0x19000000b6877fae */ /* 0x000fe6000e9a101c */
[----:B------:R-:W4:Y:S01]  /*6b10*/  LDC R71, c[0x0][0x3a0] ;  /* 0x0000e800ff477b82 */ /* 0x000f220000000800 */
[----:B------:R-:W-:Y:S01]  /*6b20*/  LDGSTS.E [R135+0x19200], desc[UR28][R184.64], !P5 ;  /* 0x19200000b8877fae */ /* 0x000fe2000e9a101c */
[----:B------:R-:W-:Y:S01]  /*6b30*/  ISETP.GE.U32.AND P5, PT, R7, 0x7fffff58, PT ;  /* 0x7fffff580700780c */ /* 0x000fe20003fa6070 */
[----:B---3--:R-:W-:-:S02]  /*6b40*/  VIADD R7, R64, 0xffffff95 ;  /* 0xffffff9540077836 */ /* 0x008fc40000000000 */
[----:B------:R-:W-:Y:S03]  /*6b50*/  LDGSTS.E [R135+0x19400], desc[UR28][R186.64], !P4 ;  /* 0x19400000ba877fae */ /* 0x000fe6000e1a101c */
[----:B------:R-:W3:Y:S01]  /*6b60*/  LDC R64, c[0x0][0x3a0] ;  /* 0x0000e800ff407b82 */ /* 0x000ee20000000800 */
[----:B------:R-:W-:Y:S01]  /*6b70*/  LDGSTS.E [R135+0x19600], desc[UR28][R188.64], !P4 ;  /* 0x19600000bc877fae */ /* 0x000fe2000e1a101c */
[----:B------:R-:W-:Y:S02]  /*6b80*/  ISETP.GE.U32.AND P4, PT, R6, 0x7fffff57, PT ;  /* 0x7fffff570600780c */ /* 0x000fe40003f86070 */
[----:B------:R-:W-:Y:S01]  /*6b90*/  IADD3 R6, PT, PT, R70, -0x6c, RZ ;  /* 0xffffff9446067810 */ /* 0x000fe20007ffe0ff */
[----:B------:R-:W-:Y:S03]  /*6ba0*/  LDGSTS.E [R135+0x19800], desc[UR28][R190.64], !P6 ;  /* 0x19800000be877fae */ /* 0x000fe6000f1a101c */
[----:B------:R-:W3:Y:S01]  /*6bb0*/  LDC R70, c[0x0][0x3a0] ;  /* 0x0000e800ff467b82 */ /* 0x000ee20000000800 */
[----:B------:R-:W-:Y:S01]  /*6bc0*/  LDGSTS.E [R135+0x19a00], desc[UR28][R192.64], !P6 ;  /* 0x19a00000c0877fae */ /* 0x000fe2000f1a101c */
[----:B------:R-:W-:-:S03]  /*6bd0*/  ISETP.GE.U32.AND P6, PT, R7, 0x7fffff56, PT ;  /* 0x7fffff560700780c */ /* 0x000fc60003fc6070 */
[----:B------:R-:W-:Y:S04]  /*6be0*/  LDGSTS.E [R135+0x19c00], desc[UR28][R194.64], !P1 ;  /* 0x19c00000c2877fae */ /* 0x000fe8000c9a101c */
[----:B------:R-:W-:Y:S01]  /*6bf0*/  LDGSTS.E [R135+0x19e00], desc[UR28][R196.64], !P1 ;  /* 0x19e00000c4877fae */ /* 0x000fe2000c9a101c */
[----:B------:R-:W-:Y:S01]  /*6c00*/  ISETP.GE.U32.AND P1, PT, R6, 0x7fffff55, PT ;  /* 0x7fffff550600780c */ /* 0x000fe20003f26070 */
[----:B--2---:R-:W-:Y:S02]  /*6c10*/  VIADD R7, R65, 0xffffff93 ;  /* 0xffffff9341077836 */ /* 0x004fe40000000000 */
[----:B------:R-:W-:Y:S01]  /*6c20*/  VIADD R6, R72, 0xffffff92 ;  /* 0xffffff9248067836 */ /* 0x000fe20000000000 */
[----:B------:R-:W-:Y:S01]  /*6c30*/  LDGSTS.E [R135+0x1a000], desc[UR28][R198.64], !P5 ;  /* 0x1a000000c6877fae */ /* 0x000fe2000e9a101c */
[----:B------:R-:W2:Y:S03]  /*6c40*/  LDC R72, c[0x0][0x3a0] ;  /* 0x0000e800ff487b82 */ /* 0x000ea60000000800 */
[----:B------:R-:W-:Y:S01]  /*6c50*/  LDGSTS.E [R135+0x1a200], desc[UR28][R200.64], !P5 ;  /* 0x1a200000c8877fae */ /* 0x000fe2000e9a101c */
[----:B------:R-:W-:-:S03]  /*6c60*/  ISETP.GE.U32.AND P5, PT, R7, 0x7fffff54, PT ;  /* 0x7fffff540700780c */ /* 0x000fc60003fa6070 */
[----:B------:R-:W-:Y:S01]  /*6c70*/  LDGSTS.E [R135+0x1a400], desc[UR28][R202.64], !P4 ;  /* 0x1a400000ca877fae */ /* 0x000fe2000e1a101c */
[----:B------:R-:W2:Y:S03]  /*6c80*/  LDC R65, c[0x0][0x3a0] ;  /* 0x0000e800ff417b82 */ /* 0x000ea60000000800 */
[----:B------:R-:W-:Y:S01]  /*6c90*/  LDGSTS.E [R135+0x1a600], desc[UR28][R204.64], !P4 ;  /* 0x1a600000cc877fae */ /* 0x000fe2000e1a101c */
[----:B------:R-:W-:Y:S01]  /*6ca0*/  ISETP.GE.U32.AND P4, PT, R6, 0x7fffff53, PT ;  /* 0x7fffff530600780c */ /* 0x000fe20003f86070 */
[----:B-1----:R-:W-:Y:S01]  /*6cb0*/  VIADD R7, R68, 0xffffff91 ;  /* 0xffffff9144077836 */ /* 0x002fe20000000000 */
[----:B----4-:R-:W-:Y:S01]  /*6cc0*/  IADD3 R6, PT, PT, R71, -0x70, RZ ;  /* 0xffffff9047067810 */ /* 0x010fe20007ffe0ff */
[----:B------:R-:W-:Y:S01]  /*6cd0*/  LDGSTS.E [R135+0x1a800], desc[UR28][R206.64], !P6 ;  /* 0x1a800000ce877fae */ /* 0x000fe2000f1a101c */
[----:B------:R-:W1:Y:S03]  /*6ce0*/  LDC R68, c[0x0][0x3a0] ;  /* 0x0000e800ff447b82 */ /* 0x000e660000000800 */
[----:B------:R-:W-:Y:S04]  /*6cf0*/  LDGSTS.E [R135+0x1aa00], desc[UR28][R208.64], !P6 ;  /* 0x1aa00000d0877fae */ /* 0x000fe8000f1a101c */
[----:B------:R-:W-:Y:S01]  /*6d00*/  LDGSTS.E [R135+0x1ac00], desc[UR28][R210.64], !P1 ;  /* 0x1ac00000d2877fae */ /* 0x000fe2000c9a101c */
[----:B------:R-:W-:Y:S01]  /*6d10*/  ISETP.GE.U32.AND P6, PT, R7, 0x7fffff52, PT ;  /* 0x7fffff520700780c */ /* 0x000fe20003fc6070 */
[----:B------:R-:W-:Y:S01]  /*6d20*/  IMAD.WIDE R102, R0, 0x4, R76 ;  /* 0x0000000400667825 */ /* 0x000fe200078e024c */
[----:B------:R-:W4:Y:S01]  /*6d30*/  LDC R71, c[0x0][0x3a0] ;  /* 0x0000e800ff477b82 */ /* 0x000f220000000800 */
[----:B------:R-:W-:Y:S01]  /*6d40*/  LDGSTS.E [R135+0x1ae00], desc[UR28][R212.64], !P1 ;  /* 0x1ae00000d4877fae */ /* 0x000fe2000c9a101c */
[----:B------:R-:W-:Y:S01]  /*6d50*/  ISETP.GE.U32.AND P1, PT, R6, 0x7fffff51, PT ;  /* 0x7fffff510600780c */ /* 0x000fe20003f26070 */
[----:B------:R-:W-:-:S02]  /*6d60*/  VIADD R6, R69, 0xffffff8e ;  /* 0xffffff8e45067836 */ /* 0x000fc40000000000 */
[----:B---3--:R-:W-:Y:S01]  /*6d70*/  VIADD R7, R64, 0xffffff8f ;  /* 0xffffff8f40077836 */ /* 0x008fe20000000000 */
[----:B------:R-:W-:Y:S02]  /*6d80*/  LDGSTS.E [R135+0x1b000], desc[UR28][R214.64], !P5 ;  /* 0x1b000000d6877fae */ /* 0x000fe4000e9a101c */
[----:B------:R-:W3:Y:S02]  /*6d90*/  LDC R69, c[0x0][0x3a0] ;  /* 0x0000e800ff457b82 */ /* 0x000ee40000000800 */
[----:B------:R-:W-:Y:S01]  /*6da0*/  LDGSTS.E [R135+0x1b200], desc[UR28][R216.64], !P5 ;  /* 0x1b200000d8877fae */ /* 0x000fe2000e9a101c */
[----:B------:R-:W-:-:S03]  /*6db0*/  ISETP.GE.U32.AND P5, PT, R7, 0x7fffff50, PT ;  /* 0x7fffff500700780c */ /* 0x000fc60003fa6070 */
[----:B------:R-:W-:Y:S01]  /*6dc0*/  LDGSTS.E [R135+0x1b400], desc[UR28][R218.64], !P4 ;  /* 0x1b400000da877fae */ /* 0x000fe2000e1a101c */
[----:B------:R-:W-:Y:S01]  /*6dd0*/  IMAD.WIDE R90, R0, 0x4, R82 ;  /* 0x00000004005a7825 */ /* 0x000fe200078e0252 */
[----:B------:R-:W3:Y:S02]  /*6de0*/  LDC R64, c[0x0][0x3a0] ;  /* 0x0000e800ff407b82 */ /* 0x000ee40000000800 */
[----:B------:R-:W-:Y:S01]  /*6df0*/  LDGSTS.E [R135+0x1b600], desc[UR28][R220.64], !P4 ;  /* 0x1b600000dc877fae */ /* 0x000fe2000e1a101c */
[----:B------:R-:W-:Y:S02]  /*6e00*/  ISETP.GE.U32.AND P4, PT, R6, 0x7fffff4f, PT ;  /* 0x7fffff4f0600780c */ /* 0x000fe40003f86070 */
[----:B--2---:R-:W-:Y:S01]  /*6e10*/  IADD3 R6, PT, PT, R72, -0x74, RZ ;  /* 0xffffff8c48067810 */ /* 0x004fe20007ffe0ff */
[----:B------:R-:W-:Y:S01]  /*6e20*/  LDGSTS.E [R135+0x1b800], desc[UR28][R222.64], !P6 ;  /* 0x1b800000de877fae */ /* 0x000fe2000f1a101c */
[----:B------:R-:W-:Y:S01]  /*6e30*/  VIADD R7, R65, 0xffffff8d ;  /* 0xffffff8d41077836 */ /* 0x000fe20000000000 */
[----:B------:R-:W2:Y:S02]  /*6e40*/  LDC R72, c[0x0][0x3a0] ;  /* 0x0000e800ff487b82 */ /* 0x000ea40000000800 */
[----:B------:R-:W-:Y:S04]  /*6e50*/  LDGSTS.E [R135+0x1ba00], desc[UR28][R224.64], !P6 ;  /* 0x1ba00000e0877fae */ /* 0x000fe8000f1a101c */
[----:B------:R-:W-:Y:S04]  /*6e60*/  LDGSTS.E [R135+0x1bc00], desc[UR28][R226.64], !P1 ;  /* 0x1bc00000e2877fae */ /* 0x000fe8000c9a101c */
[----:B------:R-:W2:Y:S01]  /*6e70*/  LDL.LU.64 R76, [R1+0xb8] ;  /* 0x0000b800014c7983 */ /* 0x000ea20000300a00 */
[----:B------:R-:W-:Y:S01]  /*6e80*/  IMAD.WIDE R82, R0, 0x4, R80 ;  /* 0x0000000400527825 */ /* 0x000fe200078e0250 */
[----:B------:R-:W2:Y:S02]  /*6e90*/  LDC R65, c[0x0][0x3a0] ;  /* 0x0000e800ff417b82 */ /* 0x000ea40000000800 */
[----:B------:R-:W-:Y:S01]  /*6ea0*/  LDGSTS.E [R135+0x1be00], desc[UR28][R228.64], !P1 ;  /* 0x1be00000e4877fae */ /* 0x000fe2000c9a101c */
[----:B------:R-:W-:Y:S01]  /*6eb0*/  ISETP.GE.U32.AND P1, PT, R6, 0x7fffff4d, PT ;  /* 0x7fffff4d0600780c */ /* 0x000fe20003f26070 */
[----:B------:R-:W-:-:S02]  /*6ec0*/  VIADD R6, R70, 0xffffff8a ;  /* 0xffffff8a46067836 */ /* 0x000fc40000000000 */
[----:B------:R-:W-:Y:S01]  /*6ed0*/  LDGSTS.E [R135+0x1c000], desc[UR28][R230.64], !P5 ;  /* 0x1c000000e6877fae */ /* 0x000fe2000e9a101c */
[----:B------:R-:W-:Y:S01]  /*6ee0*/  ISETP.GE.U32.AND P6, PT, R7, 0x7fffff4e, PT ;  /* 0x7fffff4e0700780c */ /* 0x000fe20003fc6070 */
[----:B------:R-:W-:Y:S01]  /*6ef0*/  IMAD.WIDE R104, R0, 0x4, R94 ;  /* 0x0000000400687825 */ /* 0x000fe200078e025e */
[----:B------:R-:W2:Y:S01]  /*6f00*/  LDC R70, c[0x0][0x3a0] ;  /* 0x0000e800ff467b82 */ /* 0x000ea20000000800 */
[----:B------:R-:W-:Y:S04]  /*6f10*/  LDGSTS.E [R135+0x1c200], desc[UR28][R232.64], !P5 ;  /* 0x1c200000e8877fae */ /* 0x000fe8000e9a101c */
[----:B------:R-:W-:Y:S01]  /*6f20*/  LDGSTS.E [R135+0x1c400], desc[UR28][R234.64], !P4 ;  /* 0x1c400000ea877fae */ /* 0x000fe2000e1a101c */
[----:B-1----:R-:W-:-:S03]  /*6f30*/  VIADD R7, R68, 0xffffff8b ;  /* 0xffffff8b44077836 */ /* 0x002fc60000000000 */
[----:B------:R-:W-:Y:S01]  /*6f40*/  LDGSTS.E [R135+0x1c600], desc[UR28][R236.64], !P4 ;  /* 0x1c600000ec877fae */ /* 0x000fe2000e1a101c */
[----:B------:R-:W-:Y:S02]  /*6f50*/  ISETP.GE.U32.AND P4, PT, R6, 0x7fffff4b, PT ;  /* 0x7fffff4b0600780c */ /* 0x000fe40003f86070 */
[----:B---3--:R-:W-:Y:S01]  /*6f60*/  IADD3 R6, PT, PT, R69, -0x78, RZ ;  /* 0xffffff8845067810 */ /* 0x008fe20007ffe0ff */
[C---:B------:R-:W-:Y:S01]  /*6f70*/  IMAD.WIDE R68, R0.reuse, 0x4, R84 ;  /* 0x0000000400447825 */ /* 0x040fe200078e0254 */
[----:B------:R-:W3:Y:S03]  /*6f80*/  LDL.LU.64 R100, [R1+0xc0] ;  /* 0x0000c00001647983 */ /* 0x000ee60000300a00 */
[C---:B------:R-:W-:Y:S02]  /*6f90*/  IMAD.WIDE R84, R0.reuse, 0x4, R74 ;  /* 0x0000000400547825 */ /* 0x040fe400078e024a */
[----:B------:R-:W3:Y:S04]  /*6fa0*/  LDL.LU.64 R74, [R1+0xc8] ;  /* 0x0000c800014a7983 */ /* 0x000ee80000300a00 */
[----:B------:R-:W3:Y:S04]  /*6fb0*/  LDL.LU.64 R96, [R1+0xd8] ;  /* 0x0000d80001607983 */ /* 0x000ee80000300a00 */
[----:B------:R-:W4:Y:S01]  /*6fc0*/  LDL.LU.64 R80, [R1+0xe0] ;  /* 0x0000e00001507983 */ /* 0x000f220000300a00 */
[----:B------:R-:W-:-:S03]  /*6fd0*/  IMAD.WIDE R114, R0, 0x4, R98 ;  /* 0x0000000400727825 */ /* 0x000fc600078e0262 */
[----:B------:R-:W4:Y:S04]  /*6fe0*/  LDL.LU.64 R94, [R1+0xe8] ;  /* 0x0000e800015e7983 */ /* 0x000f280000300a00 */
[----:B------:R-:W4:Y:S04]  /*6ff0*/  LDL.LU.64 R98, [R1+0xf0] ;  /* 0x0000f00001627983 */ /* 0x000f280000300a00 */
[----:B------:R-:W4:Y:S04]  /*7000*/  LDL.LU.64 R124, [R1+0xf8] ;  /* 0x0000f800017c7983 */ /* 0x000f280000300a00 */
[----:B------:R-:W4:Y:S01]  /*7010*/  LDL.LU.64 R106, [R1+0x100] ;  /* 0x00010000016a7983 */ /* 0x000f220000300a00 */
[----:B--2---:R-:W-:-:S03]  /*7020*/  IMAD.WIDE R108, R0, 0x4, R76 ;  /* 0x00000004006c7825 */ /* 0x004fc600078e024c */
[----:B------:R-:W2:Y:S04]  /*7030*/  LDL.LU.64 R76, [R1+0x108] ;  /* 0x00010800014c7983 */ /* 0x000ea80000300a00 */
[----:B------:R-:W2:Y:S04]  /*7040*/  LDL.LU.64 R122, [R1+0x110] ;  /* 0x00011000017a7983 */ /* 0x000ea80000300a00 */
[----:B------:R-:W2:Y:S01]  /*7050*/  LDL.LU.64 R246, [R1+0x118] ;  /* 0x0001180001f67983 */ /* 0x000ea20000300a00 */
[----:B---3--:R-:W-:-:S03]  /*7060*/  IMAD.WIDE R118, R0, 0x4, R96 ;  /* 0x0000000400767825 */ /* 0x008fc600078e0260 */
[----:B------:R-:W3:Y:S04]  /*7070*/  LDL.LU.64 R96, [R1+0x120] ;  /* 0x0001200001607983 */ /* 0x000ee80000300a00 */
[----:B------:R-:W3:Y:S04]  /*7080*/  LDL.LU.64 R110, [R1+0x128] ;  /* 0x00012800016e7983 */ /* 0x000ee80000300a00 */
[----:B------:R-:W3:Y:S04]  /*7090*/  LDL.LU.64 R112, [R1+0x130] ;  /* 0x0001300001707983 */ /* 0x000ee80000300a00 */
[----:B------:R-:W3:Y:S04]  /*70a0*/  LDL.LU.64 R248, [R1+0x138] ;  /* 0x0001380001f87983 */ /* 0x000ee80000300a00 */
[----:B------:R-:W3:Y:S01]  /*70b0*/  LDL.LU.64 R250, [R1+0x140] ;  /* 0x0001400001fa7983 */ /* 0x000ee20000300a00 */
[----:B------:R-:W-:Y:S01]  /*70c0*/  IMAD.WIDE R86, R0, 0x4, R86 ;  /* 0x0000000400567825 */ /* 0x000fe200078e0256 */
[----:B------:R-:W-:-:S03]  /*70d0*/  ISETP.GE.U32.AND P5, PT, R7, 0x7fffff4c, PT ;  /* 0x7fffff4c0700780c */ /* 0x000fc60003fa6070 */
[----:B------:R-:W-:Y:S01]  /*70e0*/  IMAD.WIDE R88, R0, 0x4, R88 ;  /* 0x0000000400587825 */ /* 0x000fe200078e0258 */
[----:B------:R-:W-:Y:S03]  /*70f0*/  LDGSTS.E [R135+0x1c800], desc[UR28][R86.64], !P6 ;  /* 0x1c80000056877fae */ /* 0x000fe6000f1a101c */
[----:B------:R-:W-:Y:S01]  /*7100*/  VIADD R7, R64, 0xffffff89 ;  /* 0xffffff8940077836 */ /* 0x000fe20000000000 */
[----:B------:R-:W-:Y:S01]  /*7110*/  LDGSTS.E [R135+0x1ca00], desc[UR28][R88.64], !P6 ;  /* 0x1ca0000058877fae */ /* 0x000fe2000f1a101c */
[----:B------:R-:W1:Y:S01]  /*7120*/  LDC R64, c[0x0][0x3a0] ;  /* 0x0000e800ff407b82 */ /* 0x000e620000000800 */
[C---:B------:R-:W-:Y:S02]  /*7130*/  IMAD.WIDE R120, R0.reuse, 0x4, R78 ;  /* 0x0000000400787825 */ /* 0x040fe400078e024e */
[----:B------:R-:W-:Y:S01]  /*7140*/  ISETP.GE.U32.AND P6, PT, R7, 0x7fffff4a, PT ;  /* 0x7fffff4a0700780c */ /* 0x000fe20003fc6070 */
[----:B------:R-:W-:Y:S01]  /*7150*/  LDGSTS.E [R135+0x1cc00], desc[UR28][R68.64], !P1 ;  /* 0x1cc0000044877fae */ /* 0x000fe2000c9a101c */
[----:B------:R-:W1:Y:S01]  /*7160*/  S2R R79, SR_TID.X ;  /* 0x00000000004f7919 */ /* 0x000e620000002100 */
[----:B------:R-:W-:-:S02]  /*7170*/  IMAD.WIDE R92, R0, 0x4, R92 ;  /* 0x00000004005c7825 */ /* 0x000fc400078e025c */
[----:B------:R-:W1:Y:S01]  /*7180*/  LDC R78, c[0x0][0x3a0] ;  /* 0x0000e800ff4e7b82 */ /* 0x000e620000000800 */
[----:B------:R-:W-:Y:S01]  /*7190*/  LDGSTS.E [R135+0x1ce00], desc[UR28][R102.64], !P1 ;  /* 0x1ce0000066877fae */ /* 0x000fe2000c9a101c */
[----:B------:R-:W-:Y:S01]  /*71a0*/  ISETP.GE.U32.AND P1, PT, R6, 0x7fffff49, PT ;  /* 0x7fffff490600780c */ /* 0x000fe20003f26070 */
[----:B------:R-:W-:Y:S02]  /*71b0*/  VIADD R7, R65, 0xffffff87 ;  /* 0xffffff8741077836 */ /* 0x000fe40000000000 */
[----:B------:R-:W-:Y:S01]  /*71c0*/  VIADD R6, R73, 0xffffff86 ;  /* 0xffffff8649067836 */ /* 0x000fe20000000000 */
[----:B------:R-:W-:Y:S02]  /*71d0*/  LDGSTS.E [R135+0x1d000], desc[UR28][R90.64], !P5 ;  /* 0x1d0000005a877fae */ /* 0x000fe4000e9a101c */
[----:B------:R-:W1:Y:S02]  /*71e0*/  LDC R65, c[0x0][0x3a0] ;  /* 0x0000e800ff417b82 */ /* 0x000e640000000800 */
[----:B------:R-:W-:Y:S01]  /*71f0*/  LDGSTS.E [R135+0x1d200], desc[UR28][R82.64], !P5 ;  /* 0x1d20000052877fae */ /* 0x000fe2000e9a101c */
[----:B------:R-:W-:-:S03]  /*7200*/  ISETP.GE.U32.AND P5, PT, R7, 0x7fffff48, PT ;  /* 0x7fffff480700780c */ /* 0x000fc60003fa6070 */
[----:B------:R-:W-:Y:S04]  /*7210*/  LDGSTS.E [R135+0x1d400], desc[UR28][R120.64], !P4 ;  /* 0x1d40000078877fae */ /* 0x000fe8000e1a101c */
[----:B------:R-:W-:Y:S01]  /*7220*/  LDGSTS.E [R135+0x1d600], desc[UR28][R84.64], !P4 ;  /* 0x1d60000054877fae */ /* 0x000fe2000e1a101c */
[----:B------:R-:W-:Y:S02]  /*7230*/  ISETP.GE.U32.AND P4, PT, R6, 0x7fffff47, PT ;  /* 0x7fffff470600780c */ /* 0x000fe40003f86070 */
[----:B------:R-:W-:Y:S01]  /*7240*/  IADD3 R6, PT, PT, R72, -0x7c, RZ ;  /* 0xffffff8448067810 */ /* 0x000fe20007ffe0ff */
[----:B------:R-:W-:Y:S01]  /*7250*/  LDGSTS.E [R135+0x1d800], desc[UR28][R92.64], !P6 ;  /* 0x1d8000005c877fae */ /* 0x000fe2000f1a101c */
[----:B------:R-:W-:-:S03]  /*7260*/  VIADD R7, R70, 0xffffff85 ;  /* 0xffffff8546077836 */ /* 0x000fc60000000000 */
[----:B------:R-:W-:Y:S04]  /*7270*/  LDGSTS.E [R135+0x1da00], desc[UR28][R114.64], !P6 ;  /* 0x1da0000072877fae */ /* 0x000fe8000f1a101c */
[----:B------:R-:W-:Y:S01]  /*7280*/  LDGSTS.E [R135+0x1dc00], desc[UR28][R104.64], !P1 ;  /* 0x1dc0000068877fae */ /* 0x000fe2000c9a101c */
[----:B------:R-:W-:-:S03]  /*7290*/  IMAD.WIDE R100, R0, 0x4, R100 ;  /* 0x0000000400647825 */ /* 0x000fc600078e0264 */
[----:B------:R-:W-:Y:S01]  /*72a0*/  LDGSTS.E [R135+0x1de00], desc[UR28][R108.64], !P1 ;  /* 0x1de000006c877fae */ /* 0x000fe2000c9a101c */
[----:B------:R-:W-:Y:S01]  /*72b0*/  ISETP.GE.U32.AND P1, PT, R6, 0x7fffff45, PT ;  /* 0x7fffff450600780c */ /* 0x000fe20003f26070 */
[----:B----4-:R-:W-:Y:S01]  /*72c0*/  VIADD R6, R71, 0xffffff82 ;  /* 0xffffff8247067836 */ /* 0x010fe20000000000 */
[----:B------:R-:W-:Y:S01]  /*72d0*/  ISETP.GE.U32.AND P6, PT, R7, 0x7fffff46, PT ;  /* 0x7fffff460700780c */ /* 0x000fe20003fc6070 */
[C---:B------:R-:W-:Y:S01]  /*72e0*/  IMAD.WIDE R70, R0.reuse, 0x4, R80 ;  /* 0x0000000400467825 */ /* 0x040fe200078e0250 */
[----:B------:R-:W-:Y:S01]  /*72f0*/  LDGSTS.E [R135+0x1e000], desc[UR28][R100.64], !P5 ;  /* 0x1e00000064877fae */ /* 0x000fe2000e9a101c */
[----:B------:R-:W4:Y:S02]  /*7300*/  LDC R80, c[0x0][0x3a0] ;  /* 0x0000e800ff507b82 */ /* 0x000f240000000800 */
[----:B------:R-:W-:-:S04]  /*7310*/  IMAD.WIDE R74, R0, 0x4, R74 ;  /* 0x00000004004a7825 */ /* 0x000fc800078e024a */
[----:B-1----:R-:W-:Y:S01]  /*7320*/  VIADD R7, R64, 0xffffff83 ;  /* 0xffffff8340077836 */ /* 0x002fe20000000000 */
[----:B------:R-:W-:Y:S01]  /*7330*/  LDGSTS.E [R135+0x1e200], desc[UR28][R74.64], !P5 ;  /* 0x1e2000004a877fae */ /* 0x000fe2000e9a101c */
[----:B------:R-:W1:Y:S03]  /*7340*/  LDC R81, c[0x0][0x3a0] ;  /* 0x0000e800ff517b82 */ /* 0x000e660000000800 */
[----:B------:R-:W-:Y:S01]  /*7350*/  ISETP.GE.U32.AND P5, PT, R7, 0x7fffff44, PT ;  /* 0x7fffff440700780c */ /* 0x000fe20003fa6070 */
[C---:B------:R-:W-:Y:S01]  /*7360*/  IMAD.WIDE R94, R0.reuse, 0x4, R94 ;  /* 0x00000004005e7825 */ /* 0x040fe200078e025e */
[----:B------:R-:W-:Y:S01]  /*7370*/  IADD3 R7, PT, PT, R65, -0x80, RZ ;  /* 0xffffff8041077810 */ /* 0x000fe20007ffe0ff */
[----:B------:R-:W-:Y:S02]  /*7380*/  LDGSTS.E [R135+0x1e400], desc[UR28][R118.64], !P4 ;  /* 0x1e40000076877fae */ /* 0x000fe4000e1a101c */
[C---:B------:R-:W-:Y:S01]  /*7390*/  IMAD.WIDE R98, R0.reuse, 0x4, R98 ;  /* 0x0000000400627825 */ /* 0x040fe200078e0262 */
[----:B------:R-:W-:Y:S01]  /*73a0*/  LOP3.LUT R79, R79, 0x3f, RZ, 0xc0, !PT ;  /* 0x0000003f4f4f7812 */ /* 0x000fe200078ec0ff */
[----:B------:R-:W-:Y:S02]  /*73b0*/  LDGSTS.E [R135+0x1e600], desc[UR28][R70.64], !P4 ;  /* 0x1e60000046877fae */ /* 0x000fe4000e1a101c */
[----:B------:R-:W-:Y:S01]  /*73c0*/  IMAD.WIDE R64, R0, 0x4, R124 ;  /* 0x0000000400407825 */ /* 0x000fe200078e027c */
[----:B------:R-:W-:Y:S01]  /*73d0*/  ISETP.GE.U32.AND P4, PT, R6, 0x7fffff43, PT ;  /* 0x7fffff430600780c */ /* 0x000fe20003f86070 */
[----:B------:R-:W-:Y:S02]  /*73e0*/  LDGSTS.E [R135+0x1e800], desc[UR28][R94.64], !P6 ;  /* 0x1e8000005e877fae */ /* 0x000fe4000f1a101c */
[----:B------:R-:W-:-:S02]  /*73f0*/  IMAD.WIDE R106, R0, 0x4, R106 ;  /* 0x00000004006a7825 */ /* 0x000fc400078e026a */
[----:B------:R-:W-:Y:S01]  /*7400*/  LDGSTS.E [R135+0x1ea00], desc[UR28][R98.64], !P6 ;  /* 0x1ea0000062877fae */ /* 0x000fe2000f1a101c */
[----:B------:R-:W-:Y:S01]  /*7410*/  ISETP.GE.AND P6, PT, R79, R7, PT ;  /* 0x000000074f00720c */ /* 0x000fe20003fc6270 */
[----:B------:R-:W-:Y:S02]  /*7420*/  VIADD R78, R78, 0xffffff81 ;  /* 0xffffff814e4e7836 */ /* 0x000fe40000000000 */
[----:B------:R-:W-:Y:S01]  /*7430*/  LDGSTS.E [R135+0x1ec00], desc[UR28][R64.64], !P1 ;  /* 0x1ec0000040877fae */ /* 0x000fe2000c9a101c */
[----:B------:R-:W-:-:S03]  /*7440*/  SEL R6, RZ, 0x4, P6 ;  /* 0x00000004ff067807 */ /* 0x000fc60003000000 */
[----:B------:R-:W-:Y:S01]  /*7450*/  LDGSTS.E [R135+0x1ee00], desc[UR28][R106.64], !P1 ;  /* 0x1ee000006a877fae */ /* 0x000fe2000c9a101c */
[----:B------:R-:W-:Y:S02]  /*7460*/  ISETP.GT.AND P1, PT, R2, 0xbf, PT ;  /* 0x000000bf0200780c */ /* 0x000fe40003f24270 */
[----:B------:R-:W-:Y:S01]  /*7470*/  ISETP.GE.U32.AND P6, PT, R7, 0x7fffff41, PT ;  /* 0x7fffff410700780c */ /* 0x000fe20003fc6070 */
[----:B----4-:R-:W-:Y:S01]  /*7480*/  VIADD R7, R80, 0xffffff7f ;  /* 0xffffff7f50077836 */ /* 0x010fe20000000000 */
[----:B------:R-:W-:-:S04]  /*7490*/  SEL R6, R6, RZ, P1 ;  /* 0x000000ff06067207 */ /* 0x000fc80000800000 */
[----:B------:R-:W-:Y:S01]  /*74a0*/  ISETP.NE.U32.AND P1, PT, R6, RZ, PT ;  /* 0x000000ff0600720c */ /* 0x000fe20003f25070 */
[----:B------:R-:W-:Y:S02]  /*74b0*/  VIADD R6, R116, 0xffffff7d ;  /* 0xffffff7d74067836 */ /* 0x000fe40000000000 */
[----:B--2---:R-:W-:-:S04]  /*74c0*/  IMAD.WIDE R76, R0, 0x4, R76 ;  /* 0x00000004004c7825 */ /* 0x004fc800078e024c */
[----:B------:R-:W-:Y:S01]  /*74d0*/  IMAD.WIDE R72, R0, 0x4, R122 ;  /* 0x0000000400487825 */ /* 0x000fe200078e027a */
[----:B------:R-:W-:Y:S01]  /*74e0*/  LDGSTS.E [R135+0x1f000], desc[UR28][R76.64], !P5 ;  /* 0x1f0000004c877fae */ /* 0x000fe2000e9a101c */
[----:B------:R-:W2:Y:S03]  /*74f0*/  LDC R122, c[0x0][0x3a0] ;  /* 0x0000e800ff7a7b82 */ /* 0x000ea60000000800 */
[----:B------:R-:W-:Y:S01]  /*7500*/  LDGSTS.E [R135+0x1f200], desc[UR28][R72.64], !P5 ;  /* 0x1f20000048877fae */ /* 0x000fe2000e9a101c */
[----:B------:R-:W-:Y:S01]  /*7510*/  ISETP.GE.U32.AND P5, PT, R78, 0x7fffff42, PT ;  /* 0x7fffff424e00780c */ /* 0x000fe20003fa6070 */
[----:B------:R-:W-:-:S05]  /*7520*/  IMAD.WIDE R78, R0, 0x4, R246 ;  /* 0x00000004004e7825 */ /* 0x000fca00078e02f6 */
[----:B------:R-:W-:Y:S01]  /*7530*/  LDGSTS.E [R135+0x1f400], desc[UR28][R78.64], !P4 ;  /* 0x1f4000004e877fae */ /* 0x000fe2000e1a101c */
[----:B---3--:R-:W-:-:S05]  /*7540*/  IMAD.WIDE R96, R0, 0x4, R96 ;  /* 0x0000000400607825 */ /* 0x008fca00078e0260 */
[----:B------:R-:W-:Y:S01]  /*7550*/  LDGSTS.E [R135+0x1f600], desc[UR28][R96.64], !P4 ;  /* 0x1f60000060877fae */ /* 0x000fe2000e1a101c */
[----:B------:R-:W-:Y:S01]  /*7560*/  ISETP.GE.U32.AND P4, PT, R7, 0x7fffff40, PT ;  /* 0x7fffff400700780c */ /* 0x000fe20003f86070 */
[----:B-1----:R-:W-:Y:S02]  /*7570*/  VIADD R7, R81, 0xffffff7e ;  /* 0xffffff7e51077836 */ /* 0x002fe40000000000 */
[C---:B------:R-:W-:Y:S02]  /*7580*/  IMAD.WIDE R116, R0.reuse, 0x4, R248 ;  /* 0x0000000400747825 */ /* 0x040fe400078e02f8 */
[----:B------:R-:W3:Y:S02]  /*7590*/  LDL.LU.64 R248, [R1+0x50] ;  /* 0x0000500001f87983 */ /* 0x000ee40000300a00 */
[C---:B------:R-:W-:Y:S02]  /*75a0*/  IMAD.WIDE R80, R0.reuse, 0x4, R250 ;  /* 0x0000000400507825 */ /* 0x040fe400078e02fa */
[----:B------:R-:W4:Y:S02]  /*75b0*/  LDL.LU.64 R250, [R1+0x58] ;  /* 0x0000580001fa7983 */ /* 0x000f240000300a00 */
[----:B------:R-:W-:-:S02]  /*75c0*/  IMAD.WIDE R110, R0, 0x4, R110 ;  /* 0x00000004006e7825 */ /* 0x000fc400078e026e */
[----:B------:R-:W2:Y:S02]  /*75d0*/  LDL.LU.64 R246, [R1+0x238] ;  /* 0x0002380001f67983 */ /* 0x000ea40000300a00 */
[----:B------:R-:W-:Y:S02]  /*75e0*/  IMAD.WIDE R112, R0, 0x4, R112 ;  /* 0x0000000400707825 */ /* 0x000fe400078e0270 */
[----:B------:R-:W-:Y:S04]  /*75f0*/  LDGSTS.E [R135+0x1f800], desc[UR28][R110.64], !P5 ;  /* 0x1f8000006e877fae */ /* 0x000fe8000e9a101c */
[----:B------:R-:W-:Y:S04]  /*7600*/  LDGSTS.E [R135+0x1fa00], desc[UR28][R112.64], !P5 ;  /* 0x1fa0000070877fae */ /* 0x000fe8000e9a101c */
[----:B------:R-:W-:Y:S04]  /*7610*/  LDGSTS.E [R135+0x1fc00], desc[UR28][R116.64], !P6 ;  /* 0x1fc0000074877fae */ /* 0x000fe8000f1a101c */
[----:B------:R-:W-:Y:S01]  /*7620*/  LDGSTS.E [R135+0x1fe00], desc[UR28][R80.64], !P6 ;  /* 0x1fe0000050877fae */ /* 0x000fe2000f1a101c */
[----:B------:R-:W-:-:S02]  /*7630*/  ISETP.GE.U32.AND P6, PT, R6, 0x7fffff3e, PT ;  /* 0x7fffff3e0600780c */ /* 0x000fc40003fc6070 */
[----:B------:R-:W-:Y:S01]  /*7640*/  MOV R6, UR7 ;  /* 0x0000000700067c02 */ /* 0x000fe20008000f00 */
[----:B------:R-:W2:Y:S04]  /*7650*/  LDL.LU.64 R242, [R1+0x230] ;  /* 0x0002300001f27983 */ /* 0x000ea80000300a00 */
[----:B------:R-:W2:Y:S01]  /*7660*/  LDL.LU.64 R244, [R1+0x228] ;  /* 0x0002280001f47983 */ /* 0x000ea20000300a00 */
[----:B------:R-:W-:-:S03]  /*7670*/  IMAD.WIDE R58, R6, 0x4, R58 ;  /* 0x00000004063a7825 */ /* 0x000fc600078e023a */
[----:B------:R-:W0:Y:S01]  /*7680*/  LDGDEPBAR ;  /* 0x00000000000079af */ /* 0x000e220000000000 */
[----:B------:R-:W-:-:S03]  /*7690*/  IMAD.WIDE R4, R6, 0x4, R4 ;  /* 0x0000000406047825 */ /* 0x000fc600078e0204 */
[----:B------:R-:W-:Y:S01]  /*76a0*/  LDGSTS.E [R3+0x64000], desc[UR28][R58.64], P2 ;  /* 0x640000003a037fae */ /* 0x000fe200091a101c */
        /* <DEDUP_REMOVED lines=8> */
[----:B----4-:R-:W-:-:S03]  /*7730*/  IMAD.WIDE R124, R6, 0x4, R250 ;  /* 0x00000004067c7825 */ /* 0x010fc600078e02fa */
[----:B------:R-:W-:Y:S04]  /*7740*/  LDGSTS.E [R3+0x65400], desc[UR28][R38.64], P2 ;  /* 0x6540000026037fae */ /* 0x000fe800091a101c */
[----:B------:R-:W4:Y:S01]  /*7750*/  LDL.LU.64 R250, [R1+0x220] ;  /* 0x0002200001fa7983 */ /* 0x000f220000300a00 */
[C---:B------:R-:W-:Y:S01]  /*7760*/  IMAD.WIDE R46, R6.reuse, 0x4, R46 ;  /* 0x00000004062e7825 */ /* 0x040fe200078e022e */
[----:B------:R-:W-:Y:S02]  /*7770*/  ISETP.GE.U32.AND P5, PT, R7, 0x7fffff3f, PT ;  /* 0x7fffff3f0700780c */ /* 0x000fe40003fa6070 */
[----:B------:R-:W4:Y:S01]  /*7780*/  LDL.LU.64 R238, [R1+0x218] ;  /* 0x0002180001ee7983 */ /* 0x000f220000300a00 */
        /* <DEDUP_REMOVED lines=30> */
[----:B--2---:R-:W-:Y:S02]  /*7970*/  VIADD R7, R122, 0xffffff7c ;  /* 0xffffff7c7a077836 */ /* 0x004fe40000000000 */
[C---:B------:R-:W-:Y:S01]  /*7980*/  IMAD.WIDE R50, R6.reuse, 0x4, R50 ;  /* 0x0000000406327825 */ /* 0x040fe200078e0232 */
[----:B------:R-:W-:Y:S03]  /*7990*/  LDGSTS.E [R133+0x65600], desc[UR28][R42.64], P2 ;  /* 0x656000002a857fae */ /* 0x000fe600091a101c */
[C---:B---3--:R-:W-:Y:S01]  /*79a0*/  IMAD.WIDE R122, R6.reuse, 0x4, R248 ;  /* 0x00000004067a7825 */ /* 0x048fe200078e02f8 */
[----:B------:R-:W-:Y:S03]  /*79b0*/  LDGSTS.E [R133+0x65a00], desc[UR28][R50.64], P2 ;  /* 0x65a0000032857fae */ /* 0x000fe600091a101c */
[C---:B------:R-:W-:Y:S01]  /*79c0*/  IMAD.WIDE R66, R6.reuse, 0x4, R66 ;  /* 0x0000000406427825 */ /* 0x040fe200078e0242 */
        /* <DEDUP_REMOVED lines=11> */
[----:B------:R-:W-:Y:S01]  /*7a80*/  IMAD.WIDE R52, R6, 0x4, R52 ;  /* 0x0000000406347825 */ /* 0x000fe200078e0234 */
[----:B------:R-:W-:Y:S04]  /*7a90*/  LDGSTS.E [R132+0x65700], desc[UR28][R44.64], P2 ;  /* 0x657000002c847fae */ /* 0x000fe800091a101c */
[----:B------:R-:W-:Y:S04]  /*7aa0*/  LDGSTS.E [R132+0x65b00], desc[UR28][R52.64], P2 ;  /* 0x65b0000034847fae */ /* 0x000fe800091a101c */
[----:B------:R-:W-:Y:S04]  /*7ab0*/  LDGSTS.E [R132+0x65f00], desc[UR28][R124.64], P2 ;  /* 0x65f000007c847fae */ /* 0x000fe800091a101c */
[----:B------:R-:W0:Y:S01]  /*7ac0*/  LDGDEPBAR ;  /* 0x00000000000079af */ /* 0x000e220000000000 */
[C---:B------:R-:W-:Y:S01]  /*7ad0*/  IMAD.WIDE R246, R0.reuse, 0x4, R246 ;  /* 0x0000000400f67825 */ /* 0x040fe200078e02f6 */
[----:B------:R-:W-:Y:S03]  /*7ae0*/  BAR.SYNC.DEFER_BLOCKING 0x0 ;  /* 0x0000000000007b1d */ /* 0x000fe60000010000 */
[----:B------:R-:W-:Y:S01]  /*7af0*/  IMAD.WIDE R140, R0, 0x4, R242 ;  /* 0x00000004008c7825 */ /* 0x000fe200078e02f2 */
[----:B------:R-:W-:-:S02]  /*7b00*/  ISETP.GE.U32.AND P2, PT, R7, 0x7fffff3d, PT ;  /* 0x7fffff3d0700780c */ /* 0x000fc40003f46070 */
[----:B------:R-:W2:Y:S04]  /*7b10*/  LDL.LU.64 R136, [R1+0x210] ;  /* 0x0002100001887983 */ /* 0x000ea80000300a00 */
[----:B------:R-:W3:Y:S01]  /*7b20*/  LDL.LU.64 R240, [R1+0x208] ;  /* 0x0002080001f07983 */ /* 0x000ee20000300a00 */
[----:B------:R-:W-:-:S03]  /*7b30*/  VIADD R7, R128, 0xffffff7a ;  /* 0xffffff7a80077836 */ /* 0x000fc60000000000 */
[----:B------:R-:W3:Y:S01]  /*7b40*/  LDL.LU.64 R248, [R1+0x200] ;  /* 0x0002000001f87983 */ /* 0x000ee20000300a00 */
[----:B------:R-:W-:-:S03]  /*7b50*/  IMAD.WIDE R138, R0, 0x4, R244 ;  /* 0x00000004008a7825 */ /* 0x000fc600078e02f4 */
[----:B------:R1:W-:Y:S04]  /*7b60*/  STL.64 [R1+0x338], R246 ;  /* 0x000338f601007387 */ /* 0x0003e80000100a00 */
[----:B------:R-:W3:Y:S04]  /*7b70*/  LDL.LU.64 R242, [R1+0x1f8] ;  /* 0x0001f80001f27983 */ /* 0x000ee80000300a00 */
[----:B------:R-:W-:Y:S04]  /*7b80*/  STL.64 [R1+0x330], R140 ;  /* 0x0003308c01007387 */ /* 0x000fe80000100a00 */
[----:B------:R-:W3:Y:S04]  /*7b90*/  LDL.LU.64 R244, [R1+0x1f0] ;  /* 0x0001f00001f47983 */ /* 0x000ee80000300a00 */
[----:B------:R-:W-:Y:S04]  /*7ba0*/  STL.64 [R1+0x328], R138 ;  /* 0x0003288a01007387 */ /* 0x000fe80000100a00 */
[----:B------:R-:W-:Y:S01]  /*7bb0*/  @!PT LDS RZ, [RZ] ;  /* 0x00000000fffff984 */ /* 0x000fe20000000800 */
[----:B------:R-:W-:Y:S01]  /*7bc0*/  @!PT LDS RZ, [RZ] ;  /* 0x00000000fffff984 */ /* 0x000fe20000000800 */
[----:B------:R-:W-:Y:S01]  /*7bd0*/  @!PT LDS RZ, [RZ] ;  /* 0x00000000fffff984 */ /* 0x000fe20000000800 */
[----:B------:R-:W-:Y:S01]  /*7be0*/  LDGSTS.E [R135+0x20000], desc[UR28][R246.64], !P4 ;  /* 0x20000000f6877fae */ /* 0x000fe2000e1a101c */
[----:B------:R-:W-:-:S03]  /*7bf0*/  VIADD R252, R252, 0xffffff7b ;  /* 0xffffff7bfcfc7836 */ /* 0x000fc60000000000 */
[----:B------:R-:W-:Y:S01]  /*7c00*/  LDGSTS.E [R135+0x20200], desc[UR28][R140.64], !P4 ;  /* 0x202000008c877fae */ /* 0x000fe2000e1a101c */
[----:B----4-:R-:W-:-:S03]  /*7c10*/  IMAD.WIDE R128, R0, 0x4, R250 ;  /* 0x0000000400807825 */ /* 0x010fc600078e02fa */
[----:B------:R-:W-:Y:S04]  /*7c20*/  LDGSTS.E [R135+0x20400], desc[UR28][R138.64], !P5 ;  /* 0x204000008a877fae */ /* 0x000fe8000e9a101c */
[----:B------:R4:W-:Y:S04]  /*7c30*/  STL.64 [R1+0x320], R128 ;  /* 0x0003208001007387 */ /* 0x0009e80000100a00 */
[----:B-1----:R-:W3:Y:S04]  /*7c40*/  LDL.LU.64 R246, [R1+0x1e8] ;  /* 0x0001e80001f67983 */ /* 0x002ee80000300a00 */
[----:B------:R-:W3:Y:S01]  /*7c50*/  LDL.LU.64 R250, [R1+0x1e0] ;  /* 0x0001e00001fa7983 */ /* 0x000ee20000300a00 */
[----:B------:R-:W-:Y:S01]  /*7c60*/  IMAD.WIDE R238, R0, 0x4, R238 ;  /* 0x0000000400ee7825 */ /* 0x000fe200078e02ee */
[----:B------:R-:W-:-:S02]  /*7c70*/  ISETP.GE.U32.AND P4, PT, R252, 0x7fffff3c, PT ;  /* 0x7fffff3cfc00780c */ /* 0x000fc40003f86070 */
[----:B------:R4:W-:Y:S01]  /*7c80*/  LDGSTS.E [R135+0x20600], desc[UR28][R128.64], !P5 ;  /* 0x2060000080877fae */ /* 0x0009e2000e9a101c */
[----:B------:R-:W-:Y:S01]  /*7c90*/  ISETP.GE.U32.AND P5, PT, R7, 0x7fffff3b, PT ;  /* 0x7fffff3b0700780c */ /* 0x000fe20003fa6070 */
[----:B------:R-:W-:Y:S01]  /*7ca0*/  VIADD R7, R130, 0xffffff78 ;  /* 0xffffff7882077836 */ /* 0x000fe20000000000 */
[----:B------:R-:W-:Y:S01]  /*7cb0*/  IADD3 R252, PT, PT, R131, -0x87, RZ ;  /* 0xffffff7983fc7810 */ /* 0x000fe20007ffe0ff */
[----:B------:R1:W-:Y:S04]  /*7cc0*/  STL.64 [R1+0x318], R238 ;  /* 0x000318ee01007387 */ /* 0x0003e80000100a00 */
[----:B------:R-:W-:Y:S01]  /*7cd0*/  LDGSTS.E [R135+0x20800], desc[UR28][R238.64], !P6 ;  /* 0x20800000ee877fae */ /* 0x000fe2000f1a101c */
[----:B----4-:R-:W4:Y:S08]  /*7ce0*/  LDC R129, c[0x0][0x3a0] ;  /* 0x0000e800ff817b82 */ /* 0x010f300000000800 */
[----:B------:R-:W1:Y:S01]  /*7cf0*/  LDC R128, c[0x0][0x3a0] ;  /* 0x0000e800ff807b82 */ /* 0x000e620000000800 */
[----:B--2---:R-:W-:-:S04]  /*7d00*/  IMAD.WIDE R140, R0, 0x4, R136 ;  /* 0x00000004008c7825 */ /* 0x004fc800078e0288 */
[C---:B---3--:R-:W-:Y:S01]  /*7d10*/  IMAD.WIDE R138, R0.reuse, 0x4, R240 ;  /* 0x00000004008a7825 */ /* 0x048fe200078e02f0 */
[----:B------:R2:W-:Y:S03]  /*7d20*/  STL.64 [R1+0x310], R140 ;  /* 0x0003108c01007387 */ /* 0x0005e60000100a00 */
[C---:B------:R-:W-:Y:S01]  /*7d30*/  IMAD.WIDE R130, R0.reuse, 0x4, R248 ;  /* 0x0000000400827825 */ /* 0x040fe200078e02f8 */
[----:B------:R-:W3:Y:S04]  /*7d40*/  LDL.LU.64 R240, [R1+0x1d8] ;  /* 0x0001d80001f07983 */ /* 0x000ee80000300a00 */
[----:B------:R-:W3:Y:S04]  /*7d50*/  LDL.LU.64 R136, [R1+0x1d0] ;  /* 0x0001d00001887983 */ /* 0x000ee80000300a00 */
[----:B------:R-:W-:Y:S01]  /*7d60*/  STL.64 [R1+0x308], R138 ;  /* 0x0003088a01007387 */ /* 0x000fe20000100a00 */
[----:B------:R-:W-:-:S03]  /*7d70*/  IMAD.WIDE R242, R0, 0x4, R242 ;  /* 0x0000000400f27825 */ /* 0x000fc600078e02f2 */
[----:B------:R2:W-:Y:S04]  /*7d80*/  STL.64 [R1+0x300], R130 ;  /* 0x0003008201007387 */ /* 0x0005e80000100a00 */
[----:B-1----:R-:W3:Y:S04]  /*7d90*/  LDL.LU.64 R238, [R1+0x1c8] ;  /* 0x0001c80001ee7983 */ /* 0x002ee80000300a00 */
[----:B------:R2:W-:Y:S01]  /*7da0*/  LDGSTS.E [R135+0x20a00], desc[UR28][R140.64], !P6 ;  /* 0x20a000008c877fae */ /* 0x0005e2000f1a101c */
[----:B------:R-:W-:-:S03]  /*7db0*/  ISETP.GE.U32.AND P6, PT, R252, 0x7fffff3a, PT ;  /* 0x7fffff3afc00780c */ /* 0x000fc60003fc6070 */
[----:B------:R-:W3:Y:S01]  /*7dc0*/  LDL.LU.64 R248, [R1+0x1c0] ;  /* 0x0001c00001f87983 */ /* 0x000ee20000300a00 */
[----:B------:R-:W-:-:S03]  /*7dd0*/  VIADD R252, R127, 0xffffff77 ;  /* 0xffffff777ffc7836 */ /* 0x000fc60000000000 */
[----:B------:R-:W-:Y:S01]  /*7de0*/  LDGSTS.E [R135+0x20c00], desc[UR28][R138.64], !P2 ;  /* 0x20c000008a877fae */ /* 0x000fe2000d1a101c */
[----:B--2---:R-:W-:-:S03]  /*7df0*/  IMAD.WIDE R140, R0, 0x4, R244 ;  /* 0x00000004008c7825 */ /* 0x004fc600078e02f4 */
[----:B------:R1:W-:Y:S01]  /*7e00*/  LDGSTS.E [R135+0x20e00], desc[UR28][R130.64], !P2 ;  /* 0x20e0000082877fae */ /* 0x0003e2000d1a101c */
[----:B------:R-:W-:Y:S01]  /*7e10*/  ISETP.GE.U32.AND P2, PT, R7, 0x7fffff39, PT ;  /* 0x7fffff390700780c */ /* 0x000fe20003f46070 */
[----:B------:R-:W-:Y:S02]  /*7e20*/  VIADD R7, R126, 0xffffff76 ;  /* 0xffffff767e077836 */ /* 0x000fe40000000000 */
[----:B------:R2:W-:Y:S04]  /*7e30*/  STL.64 [R1+0x2f8], R242 ;  /* 0x0002f8f201007387 */ /* 0x0005e80000100a00 */
[----:B------:R-:W-:Y:S04]  /*7e40*/  STL.64 [R1+0x2f0], R140 ;  /* 0x0002f08c01007387 */ /* 0x000fe80000100a00 */
[----:B------:R-:W-:Y:S01]  /*7e50*/  LDGSTS.E [R135+0x21000], desc[UR28][R242.64], !P4 ;  /* 0x21000000f2877fae */ /* 0x000fe2000e1a101c */
[----:B-1----:R-:W1:Y:S03]  /*7e60*/  LDC R131, c[0x0][0x3a0] ;  /* 0x0000e800ff837b82 */ /* 0x002e660000000800 */
[----:B------:R-:W-:Y:S05]  /*7e70*/  LDGSTS.E [R135+0x21200], desc[UR28][R140.64], !P4 ;  /* 0x212000008c877fae */ /* 0x000fea000e1a101c */
[----:B------:R-:W1:Y:S01]  /*7e80*/  LDC R130, c[0x0][0x3a0] ;  /* 0x0000e800ff827b82 */ /* 0x000e620000000800 */
[----:B------:R-:W-:-:S02]  /*7e90*/  IMAD.WIDE R138, R0, 0x4, R246 ;  /* 0x00000004008a7825 */ /* 0x000fc400078e02f6 */
[----:B------:R-:W3:Y:S02]  /*7ea0*/  LDL.LU.64 R246, [R1+0x1b8] ;  /* 0x0001b80001f67983 */ /* 0x000ee40000300a00 */
[----:B------:R-:W-:Y:S02]  /*7eb0*/  IMAD.WIDE R126, R0, 0x4, R250 ;  /* 0x00000004007e7825 */ /* 0x000fe400078e02fa */
[----:B------:R-:W3:Y:S04]  /*7ec0*/  LDL.LU.64 R244, [R1+0x1b0] ;  /* 0x0001b00001f47983 */ /* 0x000ee80000300a00 */
[----:B------:R-:W-:Y:S04]  /*7ed0*/  STL.64 [R1+0x2e8], R138 ;  /* 0x0002e88a01007387 */ /* 0x000fe80000100a00 */
[----:B------:R1:W-:Y:S04]  /*7ee0*/  STL.64 [R1+0x2e0], R126 ;  /* 0x0002e07e01007387 */ /* 0x0003e80000100a00 */
[----:B--2---:R-:W2:Y:S04]  /*7ef0*/  LDL.LU.64 R242, [R1+0x1a8] ;  /* 0x0001a80001f27983 */ /* 0x004ea80000300a00 */
[----:B------:R-:W2:Y:S01]  /*7f00*/  LDL.LU.64 R250, [R1+0x1a0] ;  /* 0x0001a00001fa7983 */ /* 0x000ea20000300a00 */
[----:B------:R-:W-:-:S03]  /*7f10*/  ISETP.GE.U32.AND P4, PT, R252, 0x7fffff38, PT ;  /* 0x7fffff38fc00780c */ /* 0x000fc60003f86070 */
[----:B------:R-:W-:Y:S01]  /*7f20*/  LDGSTS.E [R135+0x21400], desc[UR28][R138.64], !P5 ;  /* 0x214000008a877fae */ /* 0x000fe2000e9a101c */
[----:B----4-:R-:W-:-:S03]  /*7f30*/  IADD3 R252, PT, PT, R129, -0x8b, RZ ;  /* 0xffffff7581fc7810 */ /* 0x010fc60007ffe0ff */
[----:B------:R1:W-:Y:S01]  /*7f40*/  LDGSTS.E [R135+0x21600], desc[UR28][R126.64], !P5 ;  /* 0x216000007e877fae */ /* 0x0003e2000e9a101c */
[----:B------:R-:W-:Y:S01]  /*7f50*/  ISETP.GE.U32.AND P5, PT, R7, 0x7fffff37, PT ;  /* 0x7fffff370700780c */ /* 0x000fe20003fa6070 */
[----:B------:R-:W-:Y:S01]  /*7f60*/  VIADD R7, R128, 0xffffff74 ;  /* 0xffffff7480077836 */ /* 0x000fe20000000000 */
[----:B-1----:R-:W1:Y:S08]  /*7f70*/  LDC R127, c[0x0][0x3a0] ;  /* 0x0000e800ff7f7b82 */ /* 0x002e700000000800 */
[----:B------:R-:W4:Y:S01]  /*7f80*/  LDC R126, c[0x0][0x3a0] ;  /* 0x0000e800ff7e7b82 */ /* 0x000f220000000800 */
[----:B---3--:R-:W-:-:S04]  /*7f90*/  IMAD.WIDE R240, R0, 0x4, R240 ;  /* 0x0000000400f07825 */ /* 0x008fc800078e02f0 */
[C---:B------:R-:W-:Y:S01]  /*7fa0*/  IMAD.WIDE R140, R0.reuse, 0x4, R136 ;  /* 0x00000004008c7825 */ /* 0x040fe200078e0288 */
[----:B------:R3:W-:Y:S04]  /*7fb0*/  STL.64 [R1+0x2d8], R240 ;  /* 0x0002d8f001007387 */ /* 0x0007e80000100a00 */
[----:B------:R-:W-:Y:S04]  /*7fc0*/  STL.64 [R1+0x2d0], R140 ;  /* 0x0002d08c01007387 */ /* 0x000fe80000100a00 */
[----:B------:R-:W-:Y:S01]  /*7fd0*/  LDGSTS.E [R135+0x21800], desc[UR28][R240.64], !P6 ;  /* 0x21800000f0877fae */ /* 0x000fe2000f1a101c */
[----:B------:R-:W-:-:S03]  /*7fe0*/  IMAD.WIDE R138, R0, 0x4, R238 ;  /* 0x00000004008a7825 */ /* 0x000fc600078e02ee */
[----:B------:R-:W-:Y:S04]  /*7ff0*/  LDGSTS.E [R135+0x21a00], desc[UR28][R140.64], !P6 ;  /* 0x21a000008c877fae */ /* 0x000fe8000f1a101c */
[----:B------:R-:W4:Y:S01]  /*8000*/  LDL.LU.64 R238, [R1+0x198] ;  /* 0x0001980001ee7983 */ /* 0x000f220000300a00 */
[----:B------:R-:W-:-:S03]  /*8010*/  IMAD.WIDE R136, R0, 0x4, R248 ;  /* 0x0000000400887825 */ /* 0x000fc600078e02f8 */
[----:B------:R-:W4:Y:S04]  /*8020*/  LDL.LU.64 R128, [R1+0x190] ;  /* 0x0001900001807983 */ /* 0x000f280000300a00 */
[----:B------:R1:W-:Y:S04]  /*8030*/  STL.64 [R1+0x2c8], R138 ;  /* 0x0002c88a01007387 */ /* 0x0003e80000100a00 */
[----:B------:R1:W-:Y:S01]  /*8040*/  STL.64 [R1+0x2c0], R136 ;  /* 0x0002c08801007387 */ /* 0x0003e20000100a00 */
[----:B------:R-:W-:-:S03]  /*8050*/  ISETP.GE.U32.AND P6, PT, R252, 0x7fffff36, PT ;  /* 0x7fffff36fc00780c */ /* 0x000fc60003fc6070 */
[----:B---3--:R-:W3:Y:S01]  /*8060*/  LDL.LU.64 R240, [R1+0x188] ;  /* 0x0001880001f07983 */ /* 0x008ee20000300a00 */
[----:B------:R-:W-:-:S03]  /*8070*/  VIADD R252, R131, 0xffffff73 ;  /* 0xffffff7383fc7836 */ /* 0x000fc60000000000 */
[----:B------:R-:W3:Y:S04]  /*8080*/  LDL.LU.64 R248, [R1+0x180] ;  /* 0x0001800001f87983 */ /* 0x000ee80000300a00 */
[----:B------:R1:W-:Y:S04]  /*8090*/  LDGSTS.E [R135+0x21c00], desc[UR28][R138.64], !P2 ;  /* 0x21c000008a877fae */ /* 0x0003e8000d1a101c */
[----:B------:R1:W-:Y:S01]  /*80a0*/  LDGSTS.E [R135+0x21e00], desc[UR28][R136.64], !P2 ;  /* 0x21e0000088877fae */ /* 0x0003e2000d1a101c */
[----:B------:R-:W-:Y:S01]  /*80b0*/  ISETP.GE.U32.AND P2, PT, R7, 0x7fffff35, PT ;  /* 0x7fffff350700780c */ /* 0x000fe20003f46070 */
[----:B------:R-:W-:Y:S01]  /*80c0*/  VIADD R7, R130, 0xffffff72 ;  /* 0xffffff7282077836 */ /* 0x000fe20000000000 */
[----:B-1----:R-:W1:Y:S08]  /*80d0*/  LDC R138, c[0x0][0x3a0] ;  /* 0x0000e800ff8a7b82 */ /* 0x002e700000000800 */
[----:B------:R-:W1:Y:S08]  /*80e0*/  LDC R137, c[0x0][0x3a0] ;  /* 0x0000e800ff897b82 */ /* 0x000e700000000800 */
[----:B------:R-:W1:Y:S01]  /*80f0*/  LDC R136, c[0x0][0x3a0] ;  /* 0x0000e800ff887b82 */ /* 0x000e620000000800 */
[----:B------:R-:W-:-:S04]  /*8100*/  IMAD.WIDE R246, R0, 0x4, R246 ;  /* 0x0000000400f67825 */ /* 0x000fc800078e02f6 */
[C---:B------:R-:W-:Y:S01]  /*8110*/  IMAD.WIDE R244, R0.reuse, 0x4, R244 ;  /* 0x0000000400f47825 */ /* 0x040fe200078e02f4 */
[----:B------:R1:W-:Y:S04]  /*8120*/  STL.64 [R1+0x2b8], R246 ;  /* 0x0002b8f601007387 */ /* 0x0003e80000100a00 */
[----:B------:R1:W-:Y:S04]  /*8130*/  STL.64 [R1+0x2b0], R244 ;  /* 0x0002b0f401007387 */ /* 0x0003e80000100a00 */
[----:B------:R-:W-:Y:S01]  /*8140*/  LDGSTS.E [R135+0x22000], desc[UR28][R246.64], !P4 ;  /* 0x22000000f6877fae */ /* 0x000fe2000e1a101c */
[----:B--2---:R-:W-:-:S03]  /*8150*/  IMAD.WIDE R140, R0, 0x4, R242 ;  /* 0x00000004008c7825 */ /* 0x004fc600078e02f2 */
[----:B------:R-:W-:Y:S01]  /*8160*/  LDGSTS.E [R135+0x22200], desc[UR28][R244.64], !P4 ;  /* 0x22200000f4877fae */ /* 0x000fe2000e1a101c */
[----:B------:R-:W-:-:S03]  /*8170*/  IMAD.WIDE R130, R0, 0x4, R250 ;  /* 0x0000000400827825 */ /* 0x000fc600078e02fa */
[----:B------:R-:W-:Y:S04]  /*8180*/  LDGSTS.E [R135+0x22400], desc[UR28][R140.64], !P5 ;  /* 0x224000008c877fae */ /* 0x000fe8000e9a101c */
[----:B------:R-:W2:Y:S04]  /*8190*/  LDL.LU.64 R250, [R1+0x178] ;  /* 0x0001780001fa7983 */ /* 0x000ea80000300a00 */
[----:B------:R-:W2:Y:S04]  /*81a0*/  LDL.LU.64 R242, [R1+0x170] ;  /* 0x0001700001f27983 */ /* 0x000ea80000300a00 */
[----:B------:R4:W-:Y:S04]  /*81b0*/  STL.64 [R1+0x2a8], R140 ;  /* 0x0002a88c01007387 */ /* 0x0009e80000100a00 */
[----:B------:R4:W-:Y:S04]  /*81c0*/  STL.64 [R1+0x2a0], R130 ;  /* 0x0002a08201007387 */ /* 0x0009e80000100a00 */
[----:B-1----:R-:W2:Y:S04]  /*81d0*/  LDL.LU.64 R246, [R1+0x168] ;  /* 0x0001680001f67983 */ /* 0x002ea80000300a00 */
[----:B------:R-:W2:Y:S01]  /*81e0*/  LDL.LU.64 R244, [R1+0x160] ;  /* 0x0001600001f47983 */ /* 0x000ea20000300a00 */
[----:B------:R-:W-:-:S03]  /*81f0*/  ISETP.GE.U32.AND P4, PT, R252, 0x7fffff34, PT ;  /* 0x7fffff34fc00780c */ /* 0x000fc60003f86070 */
[----:B------:R1:W-:Y:S01]  /*8200*/  LDGSTS.E [R135+0x22600], desc[UR28][R130.64], !P5 ;  /* 0x2260000082877fae */ /* 0x0003e2000e9a101c */
[----:B------:R-:W-:Y:S01]  /*8210*/  ISETP.GE.U32.AND P5, PT, R7, 0x7fffff33, PT ;  /* 0x7fffff330700780c */ /* 0x000fe20003fa6070 */
[----:B----4-:R-:W-:Y:S01]  /*8220*/  VIADD R7, R126, 0xffffff70 ;  /* 0xffffff707e077836 */ /* 0x010fe20000000000 */
[----:B------:R-:W-:Y:S01]  /*8230*/  IADD3 R252, PT, PT, R127, -0x8f, RZ ;  /* 0xffffff717ffc7810 */ /* 0x000fe20007ffe0ff */
[----:B------:R-:W4:Y:S01]  /*8240*/  LDL.LU.64 R140, [R1+0x5f8] ;  /* 0x0005f800018c7983 */ /* 0x000f220000300a00 */
[----:B------:R-:W-:-:S04]  /*8250*/  IMAD.WIDE R238, R0, 0x4, R238 ;  /* 0x0000000400ee7825 */ /* 0x000fc800078e02ee */
[C---:B-1----:R-:W-:Y:S01]  /*8260*/  IMAD.WIDE R130, R0.reuse, 0x4, R128 ;  /* 0x0000000400827825 */ /* 0x042fe200078e0280 */
[----:B------:R-:W-:Y:S04]  /*8270*/  STL.64 [R1+0x298], R238 ;  /* 0x000298ee01007387 */ /* 0x000fe80000100a00 */
[----:B------:R1:W-:Y:S04]  /*8280*/  STL.64 [R1+0x290], R130 ;  /* 0x0002908201007387 */ /* 0x0003e80000100a00 */
[----:B------:R-:W-:Y:S01]  /*8290*/  LDGSTS.E [R135+0x22800], desc[UR28][R238.64], !P6 ;  /* 0x22800000ee877fae */ /* 0x000fe2000f1a101c */
[----:B---3--:R-:W-:-:S03]  /*82a0*/  IMAD.WIDE R128, R0, 0x4, R240 ;  /* 0x0000000400807825 */ /* 0x008fc600078e02f0 */
[----:B------:R3:W-:Y:S01]  /*82b0*/  LDGSTS.E [R135+0x22a00], desc[UR28][R130.64], !P6 ;  /* 0x22a0000082877fae */ /* 0x0007e2000f1a101c */
[----:B------:R-:W-:Y:S01]  /*82c0*/  IMAD.WIDE R126, R0, 0x4, R248 ;  /* 0x00000004007e7825 */ /* 0x000fe200078e02f8 */
[----:B------:R-:W-:Y:S02]  /*82d0*/  ISETP.GE.U32.AND P6, PT, R252, 0x7fffff32, PT ;  /* 0x7fffff32fc00780c */ /* 0x000fe40003fc6070 */
[----:B------:R-:W3:Y:S01]  /*82e0*/  LDL.LU.64 R248, [R1+0x158] ;  /* 0x0001580001f87983 */ /* 0x000ee20000300a00 */
[----:B------:R-:W-:-:S03]  /*82f0*/  VIADD R252, R138, 0xffffff6f ;  /* 0xffffff6f8afc7836 */ /* 0x000fc60000000000 */
[----:B------:R1:W-:Y:S04]  /*8300*/  STL.64 [R1+0x288], R128 ;  /* 0x0002888001007387 */ /* 0x0003e80000100a00 */
[----:B------:R1:W-:Y:S04]  /*8310*/  STL.64 [R1+0x280], R126 ;  /* 0x0002807e01007387 */ /* 0x0003e80000100a00 */
[----:B-1----:R-:W4:Y:S04]  /*8320*/  LDL.LU.64 R130, [R1+0x150] ;  /* 0x0001500001827983 */ /* 0x002f280000300a00 */
[----:B------:R1:W-:Y:S04]  /*8330*/  LDGSTS.E [R135+0x22c00], desc[UR28][R128.64], !P2 ;  /* 0x22c0000080877fae */ /* 0x0003e8000d1a101c */
[----:B------:R1:W-:Y:S04]  /*8340*/  LDGSTS.E [R135+0x22e00], desc[UR28][R126.64], !P2 ;  /* 0x22e000007e877fae */ /* 0x0003e8000d1a101c */
[----:B------:R-:W1:Y:S04]  /*8350*/  LDL.LU.64 R128, [R1+0x148] ;  /* 0x0001480001807983 */ /* 0x000e680000300a00 */
[----:B------:R-:W4:Y:S01]  /*8360*/  LDL.LU.64 R126, [R1+0x48] ;  /* 0x00004800017e7983 */ /* 0x000f220000300a00 */
[----:B--2---:R-:W-:-:S04]  /*8370*/  IMAD.WIDE R250, R0, 0x4, R250 ;  /* 0x0000000400fa7825 */ /* 0x004fc800078e02fa */
[C---:B------:R-:W-:Y:S01]  /*8380*/  IMAD.WIDE R138, R0.reuse, 0x4, R242 ;  /* 0x00000004008a7825 */ /* 0x040fe200078e02f2 */
[----:B------:R2:W-:Y:S04]  /*8390*/  STL.64 [R1+0x278], R250 ;  /* 0x000278fa01007387 */ /* 0x0005e80000100a00 */
[----:B------:R2:W-:Y:S04]  /*83a0*/  STL.64 [R1+0x270], R138 ;  /* 0x0002708a01007387 */ /* 0x0005e80000100a00 */
[----:B------:R-:W4:Y:S01]  /*83b0*/  LDL.LU.64 R238, [R1+0x40] ;  /* 0x0000400001ee7983 */ /* 0x000f220000300a00 */
[----:B------:R-:W-:-:S03]  /*83c0*/  IMAD.WIDE R246, R0, 0x4, R246 ;  /* 0x0000000400f67825 */ /* 0x000fc600078e02f6 */
[----:B------:R-:W4:Y:S01]  /*83d0*/  LDL.LU.64 R240, [R1+0x38] ;  /* 0x0000380001f07983 */ /* 0x000f220000300a00 */
[----:B------:R-:W-:-:S03]  /*83e0*/  IMAD.WIDE R244, R0, 0x4, R244 ;  /* 0x0000000400f47825 */ /* 0x000fc600078e02f4 */
[----:B------:R-:W-:Y:S04]  /*83f0*/  STL.64 [R1+0x268], R246 ;  /* 0x000268f601007387 */ /* 0x000fe80000100a00 */
[----:B------:R-:W4:Y:S04]  /*8400*/  LDL.LU.64 R242, [R1+0x30] ;  /* 0x0000300001f27983 */ /* 0x000f280000300a00 */
[----:B------:R2:W-:Y:S04]  /*8410*/  STL.64 [R1+0x260], R244 ;  /* 0x000260f401007387 */ /* 0x0005e80000100a00 */
[----:B------:R1:W-:Y:S01]  /*8420*/  LDGSTS.E [R135+0x23000], desc[UR28][R250.64], !P4 ;  /* 0x23000000fa877fae */ /* 0x0003e2000e1a101c */
[----:B------:R-:W-:-:S03]  /*8430*/  ISETP.GE.U32.AND P2, PT, R7, 0x7fffff31, PT ;  /* 0x7fffff310700780c */ /* 0x000fc60003f46070 */
[----:B--2---:R-:W2:Y:S01]  /*8440*/  LDL.LU.64 R250, [R1+0x28] ;  /* 0x0000280001fa7983 */ /* 0x004ea20000300a00 */
[----:B------:R-:W-:-:S03]  /*8450*/  VIADD R7, R137, 0xffffff6e ;  /* 0xffffff6e89077836 */ /* 0x000fc60000000000 */
[----:B------:R-:W-:Y:S01]  /*8460*/  LDGSTS.E [R135+0x23200], desc[UR28][R138.64], !P4 ;  /* 0x232000008a877fae */ /* 0x000fe2000e1a101c */
[----:B------:R-:W-:Y:S02]  /*8470*/  ISETP.GE.U32.AND P4, PT, R252, 0x7fffff30, PT ;  /* 0x7fffff30fc00780c */ /* 0x000fe40003f86070 */
[----:B------:R-:W-:Y:S01]  /*8480*/  IADD3 R252, PT, PT, R136, -0x93, RZ ;  /* 0xffffff6d88fc7810 */ /* 0x000fe20007ffe0ff */
[----:B------:R-:W-:Y:S04]  /*8490*/  LDGSTS.E [R135+0x23400], desc[UR28][R246.64], !P5 ;  /* 0x23400000f6877fae */ /* 0x000fe8000e9a101c */
[----:B------:R1:W-:Y:S04]  /*84a0*/  LDGSTS.E [R135+0x23600], desc[UR28][R244.64], !P5 ;  /* 0x23600000f4877fae */ /* 0x0003e8000e9a101c */
[----:B------:R-:W2:Y:S01]  /*84b0*/  LDL.LU.64 R138, [R1+0x5f0] ;  /* 0x0005f000018a7983 */ /* 0x000ea20000300a00 */
[----:B------:R-:W-:-:S02]  /*84c0*/  ISETP.GE.U32.AND P5, PT, R7, 0x7fffff2f, PT ;  /* 0x7fffff2f0700780c */ /* 0x000fc40003fa6070 */
[----:B------:R-:W1:Y:S01]  /*84d0*/  LDC R7, c[0x0][0x3a0] ;  /* 0x0000e800ff077b82 */ /* 0x000e620000000800 */
[----:B------:R-:W2:Y:S04]  /*84e0*/  LDL.LU.64 R244, [R1+0x20] ;  /* 0x0000200001f47983 */ /* 0x000ea80000300a00 */
[----:B------:R-:W2:Y:S01]  /*84f0*/  LDL.LU.64 R246, [R1+0x18] ;  /* 0x0000180001f67983 */ /* 0x000ea20000300a00 */
[----:B---3--:R-:W-:-:S03]  /*8500*/  IMAD.WIDE R136, R0, 0x4, R248 ;  /* 0x0000000400887825 */ /* 0x008fc600078e02f8 */
[----:B------:R-:W3:Y:S04]  /*8510*/  LDL.LU.64 R248, [R1+0x10] ;  /* 0x0000100001f87983 */ /* 0x000ee80000300a00 */
[----:B------:R4:W-:Y:S04]  /*8520*/  STL.64 [R1+0x258], R136 ;  /* 0x0002588801007387 */ /* 0x0009e80000100a00 */
[----:B------:R-:W-:Y:S01]  /*8530*/  LDGSTS.E [R135+0x23800], desc[UR28][R136.64], !P6 ;  /* 0x2380000088877fae */ /* 0x000fe2000f1a101c */
[----:B----4-:R-:W-:-:S05]  /*8540*/  IMAD.WIDE R130, R0, 0x4, R130 ;  /* 0x0000000400827825 */ /* 0x010fca00078e0282 */
[----:B------:R4:W-:Y:S04]  /*8550*/  STL.64 [R1+0x250], R130 ;  /* 0x0002508201007387 */ /* 0x0009e80000100a00 */
[----:B------:R-:W-:Y:S04]  /*8560*/  LDGSTS.E [R135+0x23a00], desc[UR28][R130.64], !P6 ;  /* 0x23a0000082877fae */ /* 0x000fe8000f1a101c */
[----:B------:R-:W3:Y:S01]  /*8570*/  LDL.LU.64 R136, [R1+0x5e8] ;  /* 0x0005e80001887983 */ /* 0x000ee20000300a00 */
[----:B-1----:R-:W-:-:S04]  /*8580*/  IMAD.WIDE R128, R0, 0x4, R128 ;  /* 0x0000000400807825 */ /* 0x002fc800078e0280 */
[C---:B------:R-:W-:Y:S01]  /*8590*/  IMAD.WIDE R126, R0.reuse, 0x4, R126 ;  /* 0x00000004007e7825 */ /* 0x040fe200078e027e */
[----:B----4-:R-:W4:Y:S04]  /*85a0*/  LDL.LU.64 R130, [R1+0x5e0] ;  /* 0x0005e00001827983 */ /* 0x010f280000300a00 */
[----:B------:R1:W-:Y:S04]  /*85b0*/  STL.64 [R1+0x248], R128 ;  /* 0x0002488001007387 */ /* 0x0003e80000100a00 */
[----:B------:R1:W-:Y:S04]  /*85c0*/  STL.64 [R1+0x240], R126 ;  /* 0x0002407e01007387 */ /* 0x0003e80000100a00 */
[----:B------:R-:W-:Y:S04]  /*85d0*/  LDGSTS.E [R135+0x23c00], desc[UR28][R128.64], !P2 ;  /* 0x23c0000080877fae */ /* 0x000fe8000d1a101c */
[----:B------:R-:W-:Y:S04]  /*85e0*/  LDGSTS.E [R135+0x23e00], desc[UR28][R126.64], !P2 ;  /* 0x23e000007e877fae */ /* 0x000fe8000d1a101c */
[----:B-1----:R-:W4:Y:S04]  /*85f0*/  LDL.LU.64 R128, [R1+0x5d8] ;  /* 0x0005d80001807983 */ /* 0x002f280000300a00 */
[----:B------:R-:W4:Y:S01]  /*8600*/  LDL.LU.64 R126, [R1+0x5d0] ;  /* 0x0005d000017e7983 */ /* 0x000f220000300a00 */
[----:B------:R-:W-:-:S04]  /*8610*/  IMAD.WIDE R238, R0, 0x4, R238 ;  /* 0x0000000400ee7825 */ /* 0x000fc800078e02ee */
[C---:B------:R-:W-:Y:S01]  /*8620*/  IMAD.WIDE R240, R0.reuse, 0x4, R240 ;  /* 0x0000000400f07825 */ /* 0x040fe200078e02f0 */
[----:B------:R1:W-:Y:S04]  /*8630*/  STL.64 [R1+0x238], R238 ;  /* 0x000238ee01007387 */ /* 0x0003e80000100a00 */
[----:B------:R1:W-:Y:S01]  /*8640*/  STL.64 [R1+0x230], R240 ;  /* 0x000230f001007387 */ /* 0x0003e20000100a00 */
[----:B------:R-:W-:-:S03]  /*8650*/  IMAD.WIDE R242, R0, 0x4, R242 ;  /* 0x0000000400f27825 */ /* 0x000fc600078e02f2 */
[----:B------:R-:W-:Y:S04]  /*8660*/  LDGSTS.E [R135+0x24000], desc[UR28][R238.64], !P4 ;  /* 0x24000000ee877fae */ /* 0x000fe8000e1a101c */
[----:B------:R-:W-:Y:S04]  /*8670*/  LDGSTS.E [R135+0x24200], desc[UR28][R240.64], !P4 ;  /* 0x24200000f0877fae */ /* 0x000fe8000e1a101c */
[----:B------:R-:W-:Y:S04]  /*8680*/  LDGSTS.E [R135+0x24400], desc[UR28][R242.64], !P5 ;  /* 0x24400000f2877fae */ /* 0x000fe8000e9a101c */
[----:B-1----:R-:W4:Y:S04]  /*8690*/  LDL.LU.64 R238, [R1+0x5c8] ;  /* 0x0005c80001ee7983 */ /* 0x002f280000300a00 */
[----:B------:R-:W4:Y:S01]  /*86a0*/  LDL.LU.64 R240, [R1+0x5c0] ;  /* 0x0005c00001f07983 */ /* 0x000f220000300a00 */
[----:B--2---:R-:W-:-:S03]  /*86b0*/  IMAD.WIDE R250, R0, 0x4, R250 ;  /* 0x0000000400fa7825 */ /* 0x004fc600078e02fa */
[----:B------:R1:W-:Y:S04]  /*86c0*/  STL.64 [R1+0x228], R242 ;  /* 0x000228f201007387 */ /* 0x0003e80000100a00 */
[----:B------:R2:W-:Y:S04]  /*86d0*/  STL.64 [R1+0x220], R250 ;  /* 0x000220fa01007387 */ /* 0x0005e80000100a00 */
[----:B------:R2:W-:Y:S04]  /*86e0*/  LDGSTS.E [R135+0x24600], desc[UR28][R250.64], !P5 ;  /* 0x24600000fa877fae */ /* 0x0005e8000e9a101c */
[----:B-1----:R-:W4:Y:S04]  /*86f0*/  LDL.LU.64 R242, [R1+0x5b8] ;  /* 0x0005b80001f27983 */ /* 0x002f280000300a00 */
[----:B--2---:R-:W2:Y:S01]  /*8700*/  LDL.LU.64 R250, [R1+0x5b0] ;  /* 0x0005b00001fa7983 */ /* 0x004ea20000300a00 */
[----:B------:R-:W-:Y:S01]  /*8710*/  VIADD R7, R7, 0xffffff6c ;  /* 0xffffff6c07077836 */ /* 0x000fe20000000000 */
[----:B------:R-:W-:Y:S01]  /*8720*/  ISETP.GE.U32.AND P6, PT, R252, 0x7fffff2e, PT ;  /* 0x7fffff2efc00780c */ /* 0x000fe20003fc6070 */
[C---:B------:R-:W-:Y:S01]  /*8730*/  IMAD.WIDE R244, R0.reuse, 0x4, R244 ;  /* 0x0000000400f47825 */ /* 0x040fe200078e02f4 */
[----:B------:R-:W1:Y:S02]  /*8740*/  LDC R252, c[0x0][0x3a0] ;  /* 0x0000e800fffc7b82 */ /* 0x000e640000000800 */
[----:B------:R-:W-:Y:S01]  /*8750*/  ISETP.GE.U32.AND P2, PT, R7, 0x7fffff2d, PT ;  /* 0x7fffff2d0700780c */ /* 0x000fe20003f46070 */
[C---:B------:R-:W-:Y:S01]  /*8760*/  IMAD.WIDE R246, R0.reuse, 0x4, R246 ;  /* 0x0000000400f67825 */ /* 0x040fe200078e02f6 */
[----:B------:R1:W-:Y:S04]  /*8770*/  STL.64 [R1+0x218], R244 ;  /* 0x000218f401007387 */ /* 0x0003e80000100a00 */
[----:B------:R1:W-:Y:S01]  /*8780*/  STL.64 [R1+0x210], R246 ;  /* 0x000210f601007387 */ /* 0x0003e20000100a00 */
[----:B------:R-:W2:Y:S03]  /*8790*/  LDC R7, c[0x0][0x3a0] ;  /* 0x0000e800ff077b82 */ /* 0x000ea60000000800 */
[----:B------:R-:W-:Y:S04]  /*87a0*/  LDGSTS.E [R135+0x24800], desc[UR28][R244.64], !P6 ;  /* 0x24800000f4877fae */ /* 0x000fe8000f1a101c */
[----:B------:R-:W-:Y:S04]  /*87b0*/  LDGSTS.E [R135+0x24a00], desc[UR28][R246.64], !P6 ;  /* 0x24a00000f6877fae */ /* 0x000fe8000f1a101c */
[----:B-1----:R-:W4:Y:S04]  /*87c0*/  LDL.LU.64 R244, [R1+0x5a8] ;  /* 0x0005a80001f47983 */ /* 0x002f280000300a00 */
[----:B------:R-:W4:Y:S01]  /*87d0*/  LDL.LU.64 R246, [R1+0x5a0] ;  /* 0x0005a00001f67983 */ /* 0x000f220000300a00 */
[----:B---3--:R-:W-:-:S05]  /*87e0*/  IMAD.WIDE R248, R0, 0x4, R248 ;  /* 0x0000000400f87825 */ /* 0x008fca00078e02f8 */
[----:B------:R1:W-:Y:S04]  /*87f0*/  STL.64 [R1+0x208], R248 ;  /* 0x000208f801007387 */ /* 0x0003e80000100a00 */
[----:B------:R-:W-:Y:S01]  /*8800*/  LDGSTS.E [R135+0x24c00], desc[UR28][R248.64], !P2 ;  /* 0x24c00000f8877fae */ /* 0x000fe2000d1a101c */
[----:B--2---:R-:W-:-:S05]  /*8810*/  IMAD.WIDE R250, R0, 0x4, R250 ;  /* 0x0000000400fa7825 */ /* 0x004fca00078e02fa */
[----:B------:R2:W-:Y:S04]  /*8820*/  STL.64 [R1+0x200], R250 ;  /* 0x000200fa01007387 */ /* 0x0005e80000100a00 */
[----:B-1----:R-:W3:Y:S01]  /*8830*/  LDL.LU.64 R248, [R1+0x598] ;  /* 0x0005980001f87983 */ /* 0x002ee20000300a00 */
[----:B------:R-:W-:Y:S02]  /*8840*/  VIADD R7, R7, 0xffffff6a ;  /* 0xffffff6a07077836 */ /* 0x000fe40000000000 */
[----:B------:R-:W-:Y:S01]  /*8850*/  VIADD R252, R252, 0xffffff6b ;  /* 0xffffff6bfcfc7836 */ /* 0x000fe20000000000 */
[----:B------:R2:W-:Y:S02]  /*8860*/  LDGSTS.E [R135+0x24e00], desc[UR28][R250.64], !P2 ;  /* 0x24e00000fa877fae */ /* 0x0005e4000d1a101c */
[----:B------:R-:W-:-:S02]  /*8870*/  ISETP.GE.U32.AND P5, PT, R7, 0x7fffff2b, PT ;  /* 0x7fffff2b0700780c */ /* 0x000fc40003fa6070 */
[----:B------:R-:W1:Y:S01]  /*8880*/  LDC R7, c[0x0][0x3a0] ;  /* 0x0000e800ff077b82 */ /* 0x000e620000000800 */
[----:B------:R-:W-:-:S07]  /*8890*/  ISETP.GE.U32.AND P4, PT, R252, 0x7fffff2c, PT ;  /* 0x7fffff2cfc00780c */ /* 0x000fce0003f86070 */
[----:B------:R-:W4:Y:S08]  /*88a0*/  LDC R252, c[0x0][0x3a0] ;  /* 0x0000e800fffc7b82 */ /* 0x000f300000000800 */
[----:B--2---:R-:W2:Y:S01]  /*88b0*/  LDC R250, c[0x0][0x3a0] ;  /* 0x0000e800fffa7b82 */ /* 0x004ea20000000800 */
[----:B-1----:R-:W-:-:S07]  /*88c0*/  VIADD R7, R7, 0xffffff68 ;  /* 0xffffff6807077836 */ /* 0x002fce0000000000 */
[----:B------:R-:W1:Y:S01]  /*88d0*/  LDC R251, c[0x0][0x3a0] ;  /* 0x0000e800fffb7b82 */ /* 0x000e620000000800 */
[----:B------:R-:W-:-:S07]  /*88e0*/  ISETP.GE.U32.AND P2, PT, R7, 0x7fffff29, PT ;  /* 0x7fffff290700780c */ /* 0x000fce0003f46070 */
[----:B------:R-:W1:Y:S01]  /*88f0*/  LDC R7, c[0x0][0x3a0] ;  /* 0x0000e800ff077b82 */ /* 0x000e620000000800 */
[----:B----4-:R-:W-:Y:S01]  /*8900*/  IADD3 R252, PT, PT, R252, -0x97, RZ ;  /* 0xffffff69fcfc7810 */ /* 0x010fe20007ffe0ff */
[----:B------:R-:W-:-:S03]  /*8910*/  IMAD.WIDE R246, R0, 0x4, R246 ;  /* 0x0000000400f67825 */ /* 0x000fc600078e02f6 */
[----:B------:R-:W-:Y:S01]  /*8920*/  ISETP.GE.U32.AND P6, PT, R252, 0x7fffff2a, PT ;  /* 0x7fffff2afc00780c */ /* 0x000fe20003fc6070 */
[----:B------:R-:W-:Y:S02]  /*8930*/  IMAD.WIDE R244, R0, 0x4, R244 ;  /* 0x0000000400f47825 */ /* 0x000fe400078e02f4 */
[----:B------:R-:W4:Y:S02]  /*8940*/  LDC R252, c[0x0][0x3a0] ;  /* 0x0000e800fffc7b82 */ /* 0x000f240000000800 */
[----:B--2---:R-:W-:Y:S02]  /*8950*/  VIADD R250, R250, 0xffffff67 ;  /* 0xffffff67fafa7836 */ /* 0x004fe40000000000 */
[----:B------:R-:W-:-:S04]  /*8960*/  IMAD.WIDE R242, R0, 0x4, R242 ;  /* 0x0000000400f27825 */ /* 0x000fc800078e02f2 */
[----:B------:R-:W-:-:S04]  /*8970*/  IMAD.WIDE R240, R0, 0x4, R240 ;  /* 0x0000000400f07825 */ /* 0x000fc800078e02f0 */
[----:B------:R-:W-:-:S04]  /*8980*/  IMAD.WIDE R238, R0, 0x4, R238 ;  /* 0x0000000400ee7825 */ /* 0x000fc800078e02ee */
[----:B-1----:R-:W-:Y:S02]  /*8990*/  VIADD R7, R7, 0xffffff66 ;  /* 0xffffff6607077836 */ /* 0x002fe40000000000 */
        /* <DEDUP_REMOVED lines=14> */
[----:B------:R1:W-:Y:S04]  /*8a80*/  STL.64 [R1+0x1f8], R248 ;  /* 0x0001f8f801007387 */ /* 0x0003e80000100a00 */
[----:B------:R1:W-:Y:S04]  /*8a90*/  LDGSTS.E [R135+0x25000], desc[UR28][R248.64], !P4 ;  /* 0x25000000f8877fae */ /* 0x0003e8000e1a101c */
[----:B------:R-:W-:Y:S04]  /*8aa0*/  STL.64 [R1+0x1f0], R246 ;  /* 0x0001f0f601007387 */ /* 0x000fe80000100a00 */
[----:B------:R-:W-:Y:S01]  /*8ab0*/  LDGSTS.E [R135+0x25200], desc[UR28][R246.64], !P4 ;  /* 0x25200000f6877fae */ /* 0x000fe2000e1a101c */
[----:B-1----:R-:W1:Y:S08]  /*8ac0*/  LDC R248, c[0x0][0x3a0] ;  /* 0x0000e800fff87b82 */ /* 0x002e700000000800 */
[----:B------:R-:W2:Y:S01]  /*8ad0*/  LDC R249, c[0x0][0x3a0] ;  /* 0x0000e800fff97b82 */ /* 0x000ea20000000800 */
[----:B------:R3:W-:Y:S01]  /*8ae0*/  STL.64 [R1+0x1e8], R244 ;  /* 0x0001e8f401007387 */ /* 0x0007e20000100a00 */
[----:B------:R-:W-:-:S03]  /*8af0*/  ISETP.GE.U32.AND P4, PT, R250, 0x7fffff28, PT ;  /* 0x7fffff28fa00780c */ /* 0x000fc60003f86070 */
[----:B------:R3:W-:Y:S04]  /*8b00*/  LDGSTS.E [R135+0x25400], desc[UR28][R244.64], !P5 ;  /* 0x25400000f4877fae */ /* 0x0007e8000e9a101c */
[----:B------:R4:W-:Y:S04]  /*8b10*/  STL.64 [R1+0x1e0], R242 ;  /* 0x0001e0f201007387 */ /* 0x0009e80000100a00 */
[----:B------:R4:W-:Y:S01]  /*8b20*/  LDGSTS.E [R135+0x25600], desc[UR28][R242.64], !P5 ;  /* 0x25600000f2877fae */ /* 0x0009e2000e9a101c */
[----:B------:R-:W-:Y:S01]  /*8b30*/  ISETP.GE.U32.AND P5, PT, R7, 0x7fffff27, PT ;  /* 0x7fffff270700780c */ /* 0x000fe20003fa6070 */
[----:B---3--:R-:W3:Y:S02]  /*8b40*/  LDC R244, c[0x0][0x3a0] ;  /* 0x0000e800fff47b82 */ /* 0x008ee40000000800 */
[----:B------:R-:W-:Y:S04]  /*8b50*/  STL.64 [R1+0x1d8], R240 ;  /* 0x0001d8f001007387 */ /* 0x000fe80000100a00 */
[----:B------:R-:W-:Y:S02]  /*8b60*/  LDGSTS.E [R135+0x25800], desc[UR28][R240.64], !P6 ;  /* 0x25800000f0877fae */ /* 0x000fe4000f1a101c */
[----:B----4-:R-:W4:Y:S01]  /*8b70*/  LDC R243, c[0x0][0x3a0] ;  /* 0x0000e800fff37b82 */ /* 0x010f220000000800 */
[----:B-1----:R-:W-:Y:S01]  /*8b80*/  IADD3 R242, PT, PT, R248, -0x9b, RZ ;  /* 0xffffff65f8f27810 */ /* 0x002fe20007ffe0ff */
[----:B--2---:R-:W-:Y:S01]  /*8b90*/  VIADD R7, R249, 0xffffff64 ;  /* 0xffffff64f9077836 */ /* 0x004fe20000000000 */
[----:B------:R1:W-:Y:S04]  /*8ba0*/  STL.64 [R1+0x1d0], R238 ;  /* 0x0001d0ee01007387 */ /* 0x0003e80000100a00 */
[----:B------:R1:W-:Y:S01]  /*8bb0*/  LDGSTS.E [R135+0x25a00], desc[UR28][R238.64], !P6 ;  /* 0x25a00000ee877fae */ /* 0x0003e2000f1a101c */
[----:B------:R-:W-:-:S03]  /*8bc0*/  ISETP.GE.U32.AND P6, PT, R242, 0x7fffff26, PT ;  /* 0x7fffff26f200780c */ /* 0x000fc60003fc6070 */
[----:B------:R2:W-:Y:S04]  /*8bd0*/  STL.64 [R1+0x1c8], R126 ;  /* 0x0001c87e01007387 */ /* 0x0005e80000100a00 */
[----:B------:R2:W-:Y:S04]  /*8be0*/  LDGSTS.E [R135+0x25c00], desc[UR28][R126.64], !P2 ;  /* 0x25c000007e877fae */ /* 0x0005e8000d1a101c */
[----:B------:R3:W-:Y:S01]  /*8bf0*/  LDGSTS.E [R135+0x25e00], desc[UR28][R128.64], !P2 ;  /* 0x25e0000080877fae */ /* 0x0007e2000d1a101c */
[----:B------:R-:W-:Y:S01]  /*8c00*/  ISETP.GE.U32.AND P2, PT, R7, 0x7fffff25, PT ;  /* 0x7fffff250700780c */ /* 0x000fe20003f46070 */
[----:B-1----:R-:W1:Y:S02]  /*8c10*/  LDC R238, c[0x0][0x3a0] ;  /* 0x0000e800ffee7b82 */ /* 0x002e640000000800 */
[----:B------:R3:W-:Y:S06]  /*8c20*/  STL.64 [R1+0x1c0], R128 ;  /* 0x0001c08001007387 */ /* 0x0007ec0000100a00 */
[----:B--2---:R-:W2:Y:S01]  /*8c30*/  LDC R127, c[0x0][0x3a0] ;  /* 0x0000e800ff7f7b82 */ /* 0x004ea20000000800 */
[----:B------:R4:W-:Y:S04]  /*8c40*/  STL.64 [R1+0x1b8], R130 ;  /* 0x0001b88201007387 */ /* 0x0009e80000100a00 */
[----:B------:R4:W-:Y:S01]  /*8c50*/  LDGSTS.E [R135+0x26000], desc[UR28][R130.64], !P4 ;  /* 0x2600000082877fae */ /* 0x0009e2000e1a101c */
[----:B---3--:R-:W-:-:S03]  /*8c60*/  IMAD.WIDE R128, R0, 0x4, R140 ;  /* 0x0000000400807825 */ /* 0x008fc600078e028c */
[----:B------:R3:W-:Y:S01]  /*8c70*/  STL.64 [R1+0x1b0], R136 ;  /* 0x0001b08801007387 */ /* 0x0007e20000100a00 */
[----:B------:R-:W-:-:S03]  /*8c80*/  IMAD.WIDE R140, R0, 0x4, R144 ;  /* 0x00000004008c7825 */ /* 0x000fc600078e0290 */
[----:B------:R3:W-:Y:S04]  /*8c90*/  LDGSTS.E [R135+0x26200], desc[UR28][R136.64], !P4 ;  /* 0x2620000088877fae */ /* 0x0007e8000e1a101c */
[----:B------:R3:W-:Y:S01]  /*8ca0*/  STL.64 [R1+0x1a8], R138 ;  /* 0x0001a88a01007387 */ /* 0x0007e20000100a00 */
[----:B----4-:R-:W4:Y:S03]  /*8cb0*/  LDC R130, c[0x0][0x3a0] ;  /* 0x0000e800ff827b82 */ /* 0x010f260000000800 */
[----:B------:R3:W-:Y:S04]  /*8cc0*/  LDGSTS.E [R135+0x26400], desc[UR28][R138.64], !P5 ;  /* 0x264000008a877fae */ /* 0x0007e8000e9a101c */
[----:B------:R1:W-:Y:S01]  /*8cd0*/  STL.64 [R1+0x1a0], R128 ;  /* 0x0001a08001007387 */ /* 0x0003e20000100a00 */
[----:B---3--:R-:W-:Y:S01]  /*8ce0*/  IMAD.WIDE R136, R0, 0x4, R148 ;  /* 0x0000000400887825 */ /* 0x008fe200078e0294 */
[----:B------:R-:W3:Y:S02]  /*8cf0*/  LDC R131, c[0x0][0x3a0] ;  /* 0x0000e800ff837b82 */ /* 0x000ee40000000800 */
[----:B------:R1:W-:Y:S01]  /*8d00*/  LDGSTS.E [R135+0x26600], desc[UR28][R128.64], !P5 ;  /* 0x2660000080877fae */ /* 0x0003e2000e9a101c */
[----:B------:R-:W-:-:S02]  /*8d10*/  VIADD R126, R251, 0xffffff63 ;  /* 0xffffff63fb7e7836 */ /* 0x000fc40000000000 */
[----:B------:R-:W-:Y:S01]  /*8d20*/  IMAD.WIDE R138, R0, 0x4, R146 ;  /* 0x00000004008a7825 */ /* 0x000fe200078e0292 */
[----:B------:R-:W-:Y:S03]  /*8d30*/  STL.64 [R1+0x198], R142 ;  /* 0x0001988e01007387 */ /* 0x000fe60000100a00 */
[----:B------:R-:W-:Y:S01]  /*8d40*/  VIADD R7, R252, 0xffffff62 ;  /* 0xffffff62fc077836 */ /* 0x000fe20000000000 */
[----:B------:R-:W-:Y:S01]  /*8d50*/  LDGSTS.E [R135+0x26800], desc[UR28][R142.64], !P6 ;  /* 0x268000008e877fae */ /* 0x000fe2000f1a101c */
[----:B-1----:R-:W1:Y:S03]  /*8d60*/  LDC R128, c[0x0][0x3a0] ;  /* 0x0000e800ff807b82 */ /* 0x002e660000000800 */
[----:B------:R-:W-:Y:S01]  /*8d70*/  STL.64 [R1+0x190], R140 ;  /* 0x0001908c01007387 */ /* 0x000fe20000100a00 */
[----:B------:R-:W-:-:S03]  /*8d80*/  ISETP.GE.U32.AND P4, PT, R126, 0x7fffff24, PT ;  /* 0x7fffff247e00780c */ /* 0x000fc60003f86070 */
[----:B------:R-:W-:Y:S01]  /*8d90*/  LDGSTS.E [R135+0x26a00], desc[UR28][R140.64], !P6 ;  /* 0x26a000008c877fae */ /* 0x000fe2000f1a101c */
[----:B------:R-:W-:Y:S01]  /*8da0*/  IADD3 R126, PT, PT, R243, -0x9f, RZ ;  /* 0xffffff61f37e7810 */ /* 0x000fe20007ffe0ff */
[----:B------:R-:W1:Y:S02]  /*8db0*/  LDC R129, c[0x0][0x3a0] ;  /* 0x0000e800ff817b82 */ /* 0x000e640000000800 */
[----:B------:R-:W-:Y:S04]  /*8dc0*/  STL.64 [R1+0x188], R138 ;  /* 0x0001888a01007387 */ /* 0x000fe80000100a00 */
[----:B------:R-:W-:Y:S01]  /*8dd0*/  LDGSTS.E [R135+0x26c00], desc[UR28][R138.64], !P2 ;  /* 0x26c000008a877fae */ /* 0x000fe2000d1a101c */
[----:B------:R-:W-:-:S03]  /*8de0*/  ISETP.GE.U32.AND P5, PT, R7, 0x7fffff23, PT ;  /* 0x7fffff230700780c */ /* 0x000fc60003fa6070 */
[----:B------:R3:W-:Y:S04]  /*8df0*/  STL.64 [R1+0x180], R136 ;  /* 0x0001808801007387 */ /* 0x0007e80000100a00 */
[----:B------:R3:W-:Y:S01]  /*8e00*/  LDGSTS.E [R135+0x26e00], desc[UR28][R136.64], !P2 ;  /* 0x26e0000088877fae */ /* 0x0007e2000d1a101c */
[----:B------:R-:W-:Y:S01]  /*8e10*/  VIADD R7, R244, 0xffffff60 ;  /* 0xffffff60f4077836 */ /* 0x000fe20000000000 */
[----:B------:R-:W-:Y:S01]  /*8e20*/  ISETP.GE.U32.AND P6, PT, R126, 0x7fffff22, PT ;  /* 0x7fffff227e00780c */ /* 0x000fe20003fc6070 */
[----:B--2---:R-:W-:Y:S02]  /*8e30*/  VIADD R126, R127, 0xffffff5f ;  /* 0xffffff5f7f7e7836 */ /* 0x004fe40000000000 */
[----:B------:R-:W2:Y:S08]  /*8e40*/  LDC R127, c[0x0][0x3a0] ;  /* 0x0000e800ff7f7b82 */ /* 0x000eb00000000800 */
[----:B---3--:R-:W3:Y:S01]  /*8e50*/  LDC R137, c[0x0][0x3a0] ;  /* 0x0000e800ff897b82 */ /* 0x008ee20000000800 */
[----:B------:R-:W-:Y:S01]  /*8e60*/  ISETP.GE.U32.AND P2, PT, R7, 0x7fffff21, PT ;  /* 0x7fffff210700780c */ /* 0x000fe20003f46070 */
[----:B------:R-:W-:-:S04]  /*8e70*/  IMAD.WIDE R144, R0, 0x4, R150 ;  /* 0x0000000400907825 */ /* 0x000fc800078e0296 */
[C---:B------:R-:W-:Y:S02]  /*8e80*/  IMAD.WIDE R142, R0.reuse, 0x4, R152 ;  /* 0x00000004008e7825 */ /* 0x040fe400078e0298 */
[----:B------:R-:W2:Y:S02]  /*8e90*/  LDC R136, c[0x0][0x3a0] ;  /* 0x0000e800ff887b82 */ /* 0x000ea40000000800 */
[C---:B------:R-:W-:Y:S01]  /*8ea0*/  IMAD.WIDE R140, R0.reuse, 0x4, R154 ;  /* 0x00000004008c7825 */ /* 0x040fe200078e029a */
[----:B------:R1:W-:Y:S03]  /*8eb0*/  STL.64 [R1+0x178], R144 ;  /* 0x0001789001007387 */ /* 0x0003e60000100a00 */
[----:B------:R-:W-:Y:S01]  /*8ec0*/  IMAD.WIDE R138, R0, 0x4, R156 ;  /* 0x00000004008a7825 */ /* 0x000fe200078e029c */
[----:B------:R1:W-:Y:S03]  /*8ed0*/  LDGSTS.E [R135+0x27000], desc[UR28][R144.64], !P4 ;  /* 0x2700000090877fae */ /* 0x0003e6000e1a101c */
[----:B------:R-:W-:Y:S01]  /*8ee0*/  VIADD R7, R238, 0xffffff5e ;  /* 0xffffff5eee077836 */ /* 0x000fe20000000000 */
[----:B------:R4:W-:Y:S04]  /*8ef0*/  STL.64 [R1+0x170], R142 ;  /* 0x0001708e01007387 */ /* 0x0009e80000100a00 */
[----:B------:R4:W-:Y:S01]  /*8f00*/  LDGSTS.E [R135+0x27200], desc[UR28][R142.64], !P4 ;  /* 0x272000008e877fae */ /* 0x0009e2000e1a101c */
[----:B------:R-:W-:Y:S01]  /*8f10*/  ISETP.GE.U32.AND P4, PT, R126, 0x7fffff20, PT ;  /* 0x7fffff207e00780c */ /* 0x000fe20003f86070 */
[----:B-1----:R-:W-:-:S02]  /*8f20*/  IMAD.WIDE R144, R0, 0x4, R158 ;  /* 0x0000000400907825 */ /* 0x002fc400078e029e */
[----:B------:R1:W-:Y:S01]  /*8f30*/  STL.64 [R1+0x168], R140 ;  /* 0x0001688c01007387 */ /* 0x0003e20000100a00 */
[----:B------:R-:W-:Y:S02]  /*8f40*/  IADD3 R126, PT, PT, R128, -0xa3, RZ ;  /* 0xffffff5d807e7810 */ /* 0x000fe40007ffe0ff */
[----:B------:R-:W2:Y:S01]  /*8f50*/  LDC R128, c[0x0][0x3a0] ;  /* 0x0000e800ff807b82 */ /* 0x000ea20000000800 */
[----:B------:R1:W-:Y:S01]  /*8f60*/  LDGSTS.E [R135+0x27400], desc[UR28][R140.64], !P5 ;  /* 0x274000008c877fae */ /* 0x0003e2000e9a101c */
[----:B----4-:R-:W-:-:S03]  /*8f70*/  IMAD.WIDE R142, R0, 0x4, R160 ;  /* 0x00000004008e7825 */ /* 0x010fc600078e02a0 */
[----:B------:R4:W-:Y:S04]  /*8f80*/  STL.64 [R1+0x160], R138 ;  /* 0x0001608a01007387 */ /* 0x0009e80000100a00 */
[----:B------:R4:W-:Y:S01]  /*8f90*/  LDGSTS.E [R135+0x27600], desc[UR28][R138.64], !P5 ;  /* 0x276000008a877fae */ /* 0x0009e2000e9a101c */
[----:B------:R-:W-:Y:S01]  /*8fa0*/  ISETP.GE.U32.AND P5, PT, R7, 0x7fffff1f, PT ;  /* 0x7fffff1f0700780c */ /* 0x000fe20003fa6070 */
[----:B------:R-:W-:Y:S02]  /*8fb0*/  VIADD R7, R130, 0xffffff5c ;  /* 0xffffff5c82077836 */ /* 0x000fe40000000000 */
[C---:B-1----:R-:W-:Y:S01]  /*8fc0*/  IMAD.WIDE R140, R0.reuse, 0x4, R162 ;  /* 0x00000004008c7825 */ /* 0x042fe200078e02a2 */
[----:B------:R1:W-:Y:S01]  /*8fd0*/  LDGSTS.E [R135+0x27800], desc[UR28][R144.64], !P6 ;  /* 0x2780000090877fae */ /* 0x0003e2000f1a101c */
[----:B------:R-:W2:Y:S03]  /*8fe0*/  LDC R130, c[0x0][0x3a0] ;  /* 0x0000e800ff827b82 */ /* 0x000ea60000000800 */
[----:B------:R1:W-:Y:S01]  /*8ff0*/  LDGSTS.E [R135+0x27a00], desc[UR28][R142.64], !P6 ;  /* 0x27a000008e877fae */ /* 0x0003e2000f1a101c */
[----:B----4-:R-:W-:Y:S01]  /*9000*/  IMAD.WIDE R138, R0, 0x4, R164 ;  /* 0x00000004008a7825 */ /* 0x010fe200078e02a4 */
[----:B------:R-:W-:-:S02]  /*9010*/  ISETP.GE.U32.AND P6, PT, R126, 0x7fffff1e, PT ;  /* 0x7fffff1e7e00780c */ /* 0x000fc40003fc6070 */
[----:B------:R4:W-:Y:S04]  /*9020*/  LDGSTS.E [R135+0x27c00], desc[UR28][R140.64], !P2 ;  /* 0x27c000008c877fae */ /* 0x0009e8000d1a101c */
[----:B------:R1:W-:Y:S01]  /*9030*/  STL.64 [R1+0x158], R144 ;  /* 0x0001589001007387 */ /* 0x0003e20000100a00 */
[----:B------:R-:W-:Y:S02]  /*9040*/  VIADD R126, R129, 0xffffff5b ;  /* 0xffffff5b817e7836 */ /* 0x000fe40000000000 */
[----:B------:R-:W2:Y:S01]  /*9050*/  LDC R129, c[0x0][0x3a0] ;  /* 0x0000e800ff817b82 */ /* 0x000ea20000000800 */
[----:B------:R4:W-:Y:S01]  /*9060*/  LDGSTS.E [R135+0x27e00], desc[UR28][R138.64], !P2 ;  /* 0x27e000008a877fae */ /* 0x0009e2000d1a101c */
[----:B------:R-:W-:Y:S01]  /*9070*/  ISETP.GE.U32.AND P2, PT, R7, 0x7fffff1d, PT ;  /* 0x7fffff1d0700780c */ /* 0x000fe20003f46070 */
[----:B---3--:R-:W-:-:S02]  /*9080*/  VIADD R7, R137, 0xffffff5a ;  /* 0xffffff5a89077836 */ /* 0x008fc40000000000 */
[----:B------:R3:W-:Y:S03]  /*9090*/  STL.64 [R1+0x150], R142 ;  /* 0x0001508e01007387 */ /* 0x0007e60000100a00 */
[----:B------:R-:W2:Y:S01]  /*90a0*/  LDC R137, c[0x0][0x3a0] ;  /* 0x0000e800ff897b82 */ /* 0x000ea20000000800 */
[C---:B-1----:R-:W-:Y:S01]  /*90b0*/  IMAD.WIDE R144, R0.reuse, 0x4, R166 ;  /* 0x0000000400907825 */ /* 0x042fe200078e02a6 */
[----:B------:R4:W-:Y:S04]  /*90c0*/  STL.64 [R1+0x148], R140 ;  /* 0x0001488c01007387 */ /* 0x0009e80000100a00 */
[----:B------:R1:W-:Y:S01]  /*90d0*/  STL.64 [R1+0x140], R138 ;  /* 0x0001408a01007387 */ /* 0x0003e20000100a00 */
[C---:B------:R-:W-:Y:S01]  /*90e0*/  IMAD.WIDE R250, R0.reuse, 0x4, R88 ;  /* 0x0000000400fa7825 */ /* 0x040fe200078e0258 */
[----:B------:R-:W2:Y:S03]  /*90f0*/  LDC R166, c[0x0][0x3a0] ;  /* 0x0000e800ffa67b82 */ /* 0x000ea60000000800 */
[C---:B---3--:R-:W-:Y:S01]  /*9100*/  IMAD.WIDE R142, R0.reuse, 0x4, R168 ;  /* 0x00000004008e7825 */ /* 0x048fe200078e02a8 */
[----:B------:R3:W-:Y:S03]  /*9110*/  STL.64 [R1+0x138], R144 ;  /* 0x0001389001007387 */ /* 0x0007e60000100a00 */
[C---:B----4-:R-:W-:Y:S01]  /*9120*/  IMAD.WIDE R140, R0.reuse, 0x4, R170 ;  /* 0x00000004008c7825 */ /* 0x050fe200078e02aa */
[----:B------:R3:W-:Y:S01]  /*9130*/  LDGSTS.E [R135+0x28000], desc[UR28][R144.64], !P4 ;  /* 0x2800000090877fae */ /* 0x0007e2000e1a101c */
[----:B------:R-:W4:Y:S02]  /*9140*/  LDC R88, c[0x0][0x3a0] ;  /* 0x0000e800ff587b82 */ /* 0x000f240000000800 */
[----:B-1----:R-:W-:Y:S01]  /*9150*/  IMAD.WIDE R138, R0, 0x4, R172 ;  /* 0x00000004008a7825 */ /* 0x002fe200078e02ac */
[----:B------:R1:W-:Y:S04]  /*9160*/  STL.64 [R1+0x130], R142 ;  /* 0x0001308e01007387 */ /* 0x0003e80000100a00 */
[----:B------:R1:W-:Y:S01]  /*9170*/  LDGSTS.E [R135+0x28200], desc[UR28][R142.64], !P4 ;  /* 0x282000008e877fae */ /* 0x0003e2000e1a101c */
[----:B------:R-:W-:Y:S01]  /*9180*/  ISETP.GE.U32.AND P4, PT, R126, 0x7fffff1c, PT ;  /* 0x7fffff1c7e00780c */ /* 0x000fe20003f86070 */
[C---:B------:R-:W-:Y:S01]  /*9190*/  IMAD.WIDE R248, R0.reuse, 0x4, R68 ;  /* 0x0000000400f87825 */ /* 0x040fe200078e0244 */
[----:B--2---:R-:W-:Y:S01]  /*91a0*/  IADD3 R126, PT, PT, R127, -0xa7, RZ ;  /* 0xffffff597f7e7810 */ /* 0x004fe20007ffe0ff */
[----:B------:R2:W-:Y:S01]  /*91b0*/  STL.64 [R1+0x128], R140 ;  /* 0x0001288c01007387 */ /* 0x0005e20000100a00 */
[----:B------:R-:W4:Y:S01]  /*91c0*/  LDC R127, c[0x0][0x3a0] ;  /* 0x0000e800ff7f7b82 */ /* 0x000f220000000800 */
[----:B---3--:R-:W-:-:S02]  /*91d0*/  IMAD.WIDE R144, R0, 0x4, R174 ;  /* 0x0000000400907825 */ /* 0x008fc400078e02ae */
[----:B------:R2:W-:Y:S02]  /*91e0*/  LDGSTS.E [R135+0x28400], desc[UR28][R140.64], !P5 ;  /* 0x284000008c877fae */ /* 0x0005e4000e9a101c */
[C---:B-1----:R-:W-:Y:S02]  /*91f0*/  IMAD.WIDE R142, R0.reuse, 0x4, R176 ;  /* 0x00000004008e7825 */ /* 0x042fe400078e02b0 */
[----:B------:R1:W-:Y:S01]  /*9200*/  STL.64 [R1+0x120], R138 ;  /* 0x0001208a01007387 */ /* 0x0003e20000100a00 */
[----:B------:R-:W3:Y:S03]  /*9210*/  LDC R69, c[0x0][0x3a0] ;  /* 0x0000e800ff457b82 */ /* 0x000ee60000000800 */
[----:B------:R1:W-:Y:S01]  /*9220*/  LDGSTS.E [R135+0x28600], desc[UR28][R138.64], !P5 ;  /* 0x286000008a877fae */ /* 0x0003e2000e9a101c */
[----:B------:R-:W-:Y:S01]  /*9230*/  ISETP.GE.U32.AND P5, PT, R7, 0x7fffff1b, PT ;  /* 0x7fffff1b0700780c */ /* 0x000fe20003fa6070 */
[----:B--2---:R-:W-:-:S02]  /*9240*/  IMAD.WIDE R140, R0, 0x4, R178 ;  /* 0x00000004008c7825 */ /* 0x004fc400078e02b2 */
[----:B------:R2:W-:Y:S01]  /*9250*/  LDGSTS.E [R135+0x28800], desc[UR28][R144.64], !P6 ;  /* 0x2880000090877fae */ /* 0x0005e2000f1a101c */
[----:B------:R-:W3:Y:S01]  /*9260*/  LDC R174, c[0x0][0x3a0] ;  /* 0x0000e800ffae7b82 */ /* 0x000ee20000000800 */
[----:B------:R-:W-:Y:S02]  /*9270*/  VIADD R7, R136, 0xffffff58 ;  /* 0xffffff5888077836 */ /* 0x000fe40000000000 */
[----:B------:R2:W-:Y:S01]  /*9280*/  LDGSTS.E [R135+0x28a00], desc[UR28][R142.64], !P6 ;  /* 0x28a000008e877fae */ /* 0x0005e2000f1a101c */
[----:B-1----:R-:W-:-:S04]  /*9290*/  IMAD.WIDE R138, R0, 0x4, R180 ;  /* 0x00000004008a7825 */ /* 0x002fc800078e02b4 */
[----:B------:R-:W1:Y:S01]  /*92a0*/  LDC R136, c[0x0][0x3a0] ;  /* 0x0000e800ff887b82 */ /* 0x000e620000000800 */
[----:B------:R2:W-:Y:S01]  /*92b0*/  LDGSTS.E [R135+0x28c00], desc[UR28][R140.64], !P2 ;  /* 0x28c000008c877fae */ /* 0x0005e2000d1a101c */
[----:B------:R-:W-:-:S03]  /*92c0*/  ISETP.GE.U32.AND P6, PT, R126, 0x7fffff1a, PT ;  /* 0x7fffff1a7e00780c */ /* 0x000fc60003fc6070 */
[----:B------:R2:W-:Y:S01]  /*92d0*/  LDGSTS.E [R135+0x28e00], desc[UR28][R138.64], !P2 ;  /* 0x28e000008a877fae */ /* 0x0005e2000d1a101c */
[----:B------:R-:W-:Y:S01]  /*92e0*/  ISETP.GE.U32.AND P2, PT, R7, 0x7fffff19, PT ;  /* 0x7fffff190700780c */ /* 0x000fe20003f46070 */
[----:B------:R-:W-:Y:S01]  /*92f0*/  VIADD R7, R131, 0xffffff56 ;  /* 0xffffff5683077836 */ /* 0x000fe20000000000 */
[----:B------:R-:W1:Y:S01]  /*9300*/  LDC R170, c[0x0][0x3a0] ;  /* 0x0000e800ffaa7b82 */ /* 0x000e620000000800 */
[----:B------:R2:W-:Y:S01]  /*9310*/  STL.64 [R1+0x118], R144 ;  /* 0x0001189001007387 */ /* 0x0005e20000100a00 */
[----:B------:R-:W-:-:S03]  /*9320*/  VIADD R126, R128, 0xffffff57 ;  /* 0xffffff57807e7836 */ /* 0x000fc60000000000 */
[----:B------:R4:W-:Y:S03]  /*9330*/  STL.64 [R1+0x110], R142 ;  /* 0x0001108e01007387 */ /* 0x0009e60000100a00 */
[----:B------:R-:W1:Y:S01]  /*9340*/  LDC R131, c[0x0][0x3a0] ;  /* 0x0000e800ff837b82 */ /* 0x000e620000000800 */
[----:B------:R4:W-:Y:S01]  /*9350*/  STL.64 [R1+0x108], R140 ;  /* 0x0001088c01007387 */ /* 0x0009e20000100a00 */
[----:B--2---:R-:W-:-:S03]  /*9360*/  IMAD.WIDE R144, R0, 0x4, R182 ;  /* 0x0000000400907825 */ /* 0x004fc600078e02b6 */
[----:B------:R2:W-:Y:S03]  /*9370*/  STL.64 [R1+0x100], R138 ;  /* 0x0001008a01007387 */ /* 0x0005e60000100a00 */
[----:B------:R-:W1:Y:S01]  /*9380*/  LDC R128, c[0x0][0x3a0] ;  /* 0x0000e800ff807b82 */ /* 0x000e620000000800 */
[C---:B----4-:R-:W-:Y:S01]  /*9390*/  IMAD.WIDE R142, R0.reuse, 0x4, R184 ;  /* 0x00000004008e7825 */ /* 0x050fe200078e02b8 */
[----:B------:R4:W-:Y:S03]  /*93a0*/  STL.64 [R1+0xf8], R144 ;  /* 0x0000f89001007387 */ /* 0x0009e60000100a00 */
[C---:B------:R-:W-:Y:S01]  /*93b0*/  IMAD.WIDE R140, R0.reuse, 0x4, R186 ;  /* 0x00000004008c7825 */ /* 0x040fe200078e02ba */
[----:B------:R4:W-:Y:S02]  /*93c0*/  LDGSTS.E [R135+0x29000], desc[UR28][R144.64], !P4 ;  /* 0x2900000090877fae */ /* 0x0009e4000e1a101c */
[----:B------:R-:W1:Y:S01]  /*93d0*/  LDC R182, c[0x0][0x3a0] ;  /* 0x0000e800ffb67b82 */ /* 0x000e620000000800 */
[----:B--2---:R-:W-:Y:S01]  /*93e0*/  IMAD.WIDE R138, R0, 0x4, R188 ;  /* 0x00000004008a7825 */ /* 0x004fe200078e02bc */
[----:B------:R2:W-:Y:S04]  /*93f0*/  STL.64 [R1+0xf0], R142 ;  /* 0x0000f08e01007387 */ /* 0x0005e80000100a00 */
[----:B------:R2:W-:Y:S01]  /*9400*/  LDGSTS.E [R135+0x29200], desc[UR28][R142.64], !P4 ;  /* 0x292000008e877fae */ /* 0x0005e2000e1a101c */
[----:B------:R-:W-:Y:S01]  /*9410*/  ISETP.GE.U32.AND P4, PT, R126, 0x7fffff18, PT ;  /* 0x7fffff187e00780c */ /* 0x000fe20003f86070 */
[C---:B------:R-:W-:Y:S01]  /*9420*/  IMAD.WIDE R246, R0.reuse, 0x4, R102 ;  /* 0x0000000400f67825 */ /* 0x040fe200078e0266 */
[----:B------:R-:W1:Y:S01]  /*9430*/  LDC R178, c[0x0][0x3a0] ;  /* 0x0000e800ffb27b82 */ /* 0x000e620000000800 */
[----:B------:R3:W-:Y:S02]  /*9440*/  STL.64 [R1+0xe8], R140 ;  /* 0x0000e88c01007387 */ /* 0x0007e40000100a00 */
[----:B----4-:R-:W-:-:S02]  /*9450*/  IMAD.WIDE R144, R0, 0x4, R190 ;  /* 0x0000000400907825 */ /* 0x010fc400078e02be */
[----:B------:R3:W-:Y:S01]  /*9460*/  LDGSTS.E [R135+0x29400], desc[UR28][R140.64], !P5 ;  /* 0x294000008c877fae */ /* 0x0007e2000e9a101c */
[----:B------:R-:W-:Y:S01]  /*9470*/  IADD3 R126, PT, PT, R130, -0xab, RZ ;  /* 0xffffff55827e7810 */ /* 0x000fe20007ffe0ff */
[C---:B------:R-:W-:Y:S01]  /*9480*/  IMAD.WIDE R244, R0.reuse, 0x4, R90 ;  /* 0x0000000400f47825 */ /* 0x040fe200078e025a */
[----:B------:R-:W4:Y:S01]  /*9490*/  LDC R130, c[0x0][0x3a0] ;  /* 0x0000e800ff827b82 */ /* 0x000f220000000800 */
[----:B------:R3:W-:Y:S02]  /*94a0*/  STL.64 [R1+0xe0], R138 ;  /* 0x0000e08a01007387 */ /* 0x0007e40000100a00 */
[C---:B--2---:R-:W-:Y:S02]  /*94b0*/  IMAD.WIDE R142, R0.reuse, 0x4, R192 ;  /* 0x00000004008e7825 */ /* 0x044fe400078e02c0 */
[----:B------:R2:W-:Y:S01]  /*94c0*/  LDGSTS.E [R135+0x29600], desc[UR28][R138.64], !P5 ;  /* 0x296000008a877fae */ /* 0x0005e2000e9a101c */
[----:B------:R-:W-:Y:S01]  /*94d0*/  ISETP.GE.U32.AND P5, PT, R7, 0x7fffff17, PT ;  /* 0x7fffff170700780c */ /* 0x000fe20003fa6070 */
[----:B------:R-:W-:Y:S01]  /*94e0*/  VIADD R7, R137, 0xffffff54 ;  /* 0xffffff5489077836 */ /* 0x000fe20000000000 */
[----:B------:R-:W1:Y:S01]  /*94f0*/  LDC R102, c[0x0][0x3a0] ;  /* 0x0000e800ff667b82 */ /* 0x000e620000000800 */
[C---:B---3--:R-:W-:Y:S01]  /*9500*/  IMAD.WIDE R140, R0.reuse, 0x4, R194 ;  /* 0x00000004008c7825 */ /* 0x048fe200078e02c2 */
[----:B------:R3:W-:Y:S04]  /*9510*/  LDGSTS.E [R135+0x29800], desc[UR28][R144.64], !P6 ;  /* 0x2980000090877fae */ /* 0x0007e8000f1a101c */
[----:B------:R3:W-:Y:S01]  /*9520*/  LDGSTS.E [R135+0x29a00], desc[UR28][R142.64], !P6 ;  /* 0x29a000008e877fae */ /* 0x0007e2000f1a101c */
[C---:B------:R-:W-:Y:S01]  /*9530*/  IMAD.WIDE R242, R0.reuse, 0x4, R82 ;  /* 0x0000000400f27825 */ /* 0x040fe200078e0252 */
[----:B------:R-:W4:Y:S03]  /*9540*/  LDC R190, c[0x0][0x3a0] ;  /* 0x0000e800ffbe7b82 */ /* 0x000f260000000800 */
[----:B--2---:R-:W-:Y:S01]  /*9550*/  IMAD.WIDE R138, R0, 0x4, R196 ;  /* 0x00000004008a7825 */ /* 0x004fe200078e02c4 */
[----:B------:R-:W-:Y:S01]  /*9560*/  ISETP.GE.U32.AND P6, PT, R126, 0x7fffff16, PT ;  /* 0x7fffff167e00780c */ /* 0x000fe20003fc6070 */
[----:B------:R2:W-:Y:S02]  /*9570*/  LDGSTS.E [R135+0x29c00], desc[UR28][R140.64], !P2 ;  /* 0x29c000008c877fae */ /* 0x0005e4000d1a101c */
[C---:B------:R-:W-:Y:S01]  /*9580*/  IMAD.WIDE R240, R0.reuse, 0x4, R120 ;  /* 0x0000000400f07825 */ /* 0x040fe200078e0278 */
[----:B------:R-:W4:Y:S01]  /*9590*/  LDC R137, c[0x0][0x3a0] ;  /* 0x0000e800ff897b82 */ /* 0x000f220000000800 */
[----:B------:R3:W-:Y:S04]  /*95a0*/  STL.64 [R1+0xd8], R144 ;  /* 0x0000d89001007387 */ /* 0x0007e80000100a00 */
[----:B------:R1:W-:Y:S01]  /*95b0*/  LDGSTS.E [R135+0x29e00], desc[UR28][R138.64], !P2 ;  /* 0x29e000008a877fae */ /* 0x0003e2000d1a101c */
[----:B------:R-:W-:Y:S01]  /*95c0*/  ISETP.GE.U32.AND P2, PT, R7, 0x7fffff15, PT ;  /* 0x7fffff150700780c */ /* 0x000fe20003f46070 */
[----:B------:R-:W-:Y:S01]  /*95d0*/  VIADD R126, R127, 0xffffff53 ;  /* 0xffffff537f7e7836 */ /* 0x000fe20000000000 */
[----:B------:R-:W4:Y:S01]  /*95e0*/  LDC R83, c[0x0][0x3a0] ;  /* 0x0000e800ff537b82 */ /* 0x000f220000000800 */
[----:B------:R2:W-:Y:S01]  /*95f0*/  STL.64 [R1+0xc8], R142 ;  /* 0x0000c88e01007387 */ /* 0x0005e20000100a00 */
[----:B---3--:R-:W-:-:S03]  /*9600*/  IMAD.WIDE R144, R0, 0x4, R198 ;  /* 0x0000000400907825 */ /* 0x008fc600078e02c6 */
[----:B------:R3:W-:Y:S03]  /*9610*/  STL.64 [R1+0xc0], R140 ;  /* 0x0000c08c01007387 */ /* 0x0007e60000100a00 */
[----:B------:R-:W4:Y:S01]  /*9620*/  LDC R127, c[0x0][0x3a0] ;  /* 0x0000e800ff7f7b82 */ /* 0x000f220000000800 */
[----:B------:R1:W-:Y:S01]  /*9630*/  STL.64 [R1+0xb8], R138 ;  /* 0x0000b88a01007387 */ /* 0x0003e20000100a00 */
[----:B--2---:R-:W-:-:S03]  /*9640*/  IMAD.WIDE R142, R0, 0x4, R200 ;  /* 0x00000004008e7825 */ /* 0x004fc600078e02c8 */
[----:B------:R2:W-:Y:S03]  /*9650*/  STL.64 [R1+0xb0], R144 ;  /* 0x0000b09001007387 */ /* 0x0005e60000100a00 */
[----:B------:R-:W4:Y:S01]  /*9660*/  LDC R82, c[0x0][0x3a0] ;  /* 0x0000e800ff527b82 */ /* 0x000f220000000800 */
[C---:B---3--:R-:W-:Y:S01]  /*9670*/  IMAD.WIDE R140, R0.reuse, 0x4, R202 ;  /* 0x00000004008c7825 */ /* 0x048fe200078e02ca */
[----:B------:R2:W-:Y:S03]  /*9680*/  LDGSTS.E [R135+0x2a000], desc[UR28][R144.64], !P4 ;  /* 0x2a00000090877fae */ /* 0x0005e6000e1a101c */
[----:B-1----:R-:W-:Y:S01]  /*9690*/  IMAD.WIDE R138, R0, 0x4, R204 ;  /* 0x00000004008a7825 */ /* 0x002fe200078e02cc */
[----:B------:R1:W-:Y:S02]  /*96a0*/  STL.64 [R1+0xa8], R142 ;  /* 0x0000a88e01007387 */ /* 0x0003e40000100a00 */
[----:B------:R-:W3:Y:S01]  /*96b0*/  LDC R186, c[0x0][0x3a0] ;  /* 0x0000e800ffba7b82 */ /* 0x000ee20000000800 */
[----:B------:R-:W-:Y:S01]  /*96c0*/  VIADD R7, R136, 0xffffff52 ;  /* 0xffffff5288077836 */ /* 0x000fe20000000000 */
[----:B------:R1:W-:Y:S01]  /*96d0*/  LDGSTS.E [R135+0x2a200], desc[UR28][R142.64], !P4 ;  /* 0x2a2000008e877fae */ /* 0x0003e2000e1a101c */
[----:B------:R-:W-:Y:S01]  /*96e0*/  ISETP.GE.U32.AND P4, PT, R126, 0x7fffff14, PT ;  /* 0x7fffff147e00780c */ /* 0x000fe20003f86070 */
[----:B--2---:R-:W-:-:S02]  /*96f0*/  IMAD.WIDE R144, R0, 0x4, R206 ;  /* 0x0000000400907825 */ /* 0x004fc400078e02ce */
[----:B------:R2:W-:Y:S01]  /*9700*/  STL.64 [R1+0xa0], R140 ;  /* 0x0000a08c01007387 */ /* 0x0005e20000100a00 */
[----:B------:R-:W-:Y:S01]  /*9710*/  IADD3 R126, PT, PT, R129, -0xaf, RZ ;  /* 0xffffff51817e7810 */ /* 0x000fe20007ffe0ff */
[----:B------:R-:W3:Y:S02]  /*9720*/  LDC R136, c[0x0][0x3a0] ;  /* 0x0000e800ff887b82 */ /* 0x000ee40000000800 */
[----:B------:R2:W-:Y:S01]  /*9730*/  LDGSTS.E [R135+0x2a400], desc[UR28][R140.64], !P5 ;  /* 0x2a4000008c877fae */ /* 0x0005e2000e9a101c */
[----:B-1----:R-:W-:-:S03]  /*9740*/  IMAD.WIDE R142, R0, 0x4, R208 ;  /* 0x00000004008e7825 */ /* 0x002fc600078e02d0 */
[----:B------:R1:W-:Y:S02]  /*9750*/  STL.64 [R1+0x98], R138 ;  /* 0x0000988a01007387 */ /* 0x0003e40000100a00 */
[----:B------:R-:W3:Y:S02]  /*9760*/  LDC R129, c[0x0][0x3a0] ;  /* 0x0000e800ff817b82 */ /* 0x000ee40000000800 */
[----:B------:R1:W-:Y:S01]  /*9770*/  LDGSTS.E [R135+0x2a600], desc[UR28][R138.64], !P5 ;  /* 0x2a6000008a877fae */ /* 0x0003e2000e9a101c */
[----:B------:R-:W-:Y:S01]  /*9780*/  ISETP.GE.U32.AND P5, PT, R7, 0x7fffff13, PT ;  /* 0x7fffff130700780c */ /* 0x000fe20003fa6070 */
[----:B------:R-:W-:Y:S02]  /*9790*/  VIADD R7, R131, 0xffffff50 ;  /* 0xffffff5083077836 */ /* 0x000fe40000000000 */
[C---:B--2---:R-:W-:Y:S01]  /*97a0*/  IMAD.WIDE R140, R0.reuse, 0x4, R210 ;  /* 0x00000004008c7825 */ /* 0x044fe200078e02d2 */
[----:B------:R2:W-:Y:S01]  /*97b0*/  LDGSTS.E [R135+0x2a800], desc[UR28][R144.64], !P6 ;  /* 0x2a80000090877fae */ /* 0x0005e2000f1a101c */
[----:B------:R-:W3:Y:S03]  /*97c0*/  LDC R131, c[0x0][0x3a0] ;  /* 0x0000e800ff837b82 */ /* 0x000ee60000000800 */
[----:B------:R2:W-:Y:S01]  /*97d0*/  LDGSTS.E [R135+0x2aa00], desc[UR28][R142.64], !P6 ;  /* 0x2aa000008e877fae */ /* 0x0005e2000f1a101c */
[----:B-1----:R-:W-:Y:S01]  /*97e0*/  IMAD.WIDE R138, R0, 0x4, R212 ;  /* 0x00000004008a7825 */ /* 0x002fe200078e02d4 */
[----:B------:R-:W-:-:S02]  /*97f0*/  ISETP.GE.U32.AND P6, PT, R126, 0x7fffff12, PT ;  /* 0x7fffff127e00780c */ /* 0x000fc40003fc6070 */
[----:B------:R1:W-:Y:S01]  /*9800*/  LDGSTS.E [R135+0x2ac00], desc[UR28][R140.64], !P2 ;  /* 0x2ac000008c877fae */ /* 0x0003e2000d1a101c */
[----:B------:R-:W-:Y:S01]  /*9810*/  IMAD.WIDE R238, R0, 0x4, R84 ;  /* 0x0000000400ee7825 */ /* 0x000fe200078e0254 */
[----:B------:R-:W1:Y:S01]  /*9820*/  S2R R252, SR_TID.X ;  /* 0x0000000000fc7919 */ /* 0x000e620000002100 */
[----:B------:R-:W1:Y:S01]  /*9830*/  LDC R85, c[0x0][0x3a0] ;  /* 0x0000e800ff557b82 */ /* 0x000e620000000800 */
[----:B------:R2:W-:Y:S04]  /*9840*/  STL.64 [R1+0x90], R144 ;  /* 0x0000909001007387 */ /* 0x0005e80000100a00 */
[----:B------:R1:W-:Y:S01]  /*9850*/  LDGSTS.E [R135+0x2ae00], desc[UR28][R138.64], !P2 ;  /* 0x2ae000008a877fae */ /* 0x0003e2000d1a101c */
[----:B------:R-:W-:Y:S01]  /*9860*/  ISETP.GE.U32.AND P2, PT, R7, 0x7fffff11, PT ;  /* 0x7fffff110700780c */ /* 0x000fe20003f46070 */
[----:B----4-:R-:W-:Y:S01]  /*9870*/  VIADD R126, R130, 0xffffff4f ;  /* 0xffffff4f827e7836 */ /* 0x010fe20000000000 */
[----:B------:R-:W4:Y:S01]  /*9880*/  LDC R84, c[0x0][0x3a0] ;  /* 0x0000e800ff547b82 */ /* 0x000f220000000800 */
[----:B------:R2:W-:Y:S02]  /*9890*/  STL.64 [R1+0x88], R142 ;  /* 0x0000888e01007387 */ /* 0x0005e40000100a00 */
[----:B--2---:R-:W-:-:S02]  /*98a0*/  IMAD.WIDE R144, R0, 0x4, R214 ;  /* 0x0000000400907825 */ /* 0x004fc400078e02d6 */
[----:B------:R2:W-:Y:S03]  /*98b0*/  STL.64 [R1+0x80], R140 ;  /* 0x0000808c01007387 */ /* 0x0005e60000100a00 */
[----:B------:R-:W3:Y:S01]  /*98c0*/  LDC R130, c[0x0][0x3a0] ;  /* 0x0000e800ff827b82 */ /* 0x000ee20000000800 */
[----:B------:R1:W-:Y:S01]  /*98d0*/  STL.64 [R1+0x78], R138 ;  /* 0x0000788a01007387 */ /* 0x0003e20000100a00 */
[----:B------:R-:W-:-:S03]  /*98e0*/  IMAD.WIDE R142, R0, 0x4, R216 ;  /* 0x00000004008e7825 */ /* 0x000fc600078e02d8 */
[----:B------:R1:W-:Y:S01]  /*98f0*/  STL.64 [R1+0x70], R144 ;  /* 0x0000709001007387 */ /* 0x0003e20000100a00 */
[----:B------:R-:W-:-:S03]  /*9900*/  IMAD.WIDE R118, R0, 0x4, R118 ;  /* 0x0000000400767825 */ /* 0x000fc600078e0276 */
[----:B------:R1:W-:Y:S01]  /*9910*/  LDGSTS.E [R135+0x2b000], desc[UR28][R144.64], !P4 ;  /* 0x2b00000090877fae */ /* 0x0003e2000e1a101c */
[----:B------:R-:W-:-:S04]  /*9920*/  IMAD.WIDE R70, R0, 0x4, R70 ;  /* 0x0000000400467825 */ /* 0x000fc800078e0246 */
[----:B------:R-:W-:-:S04]  /*9930*/  IMAD.WIDE R94, R0, 0x4, R94 ;  /* 0x00000004005e7825 */ /* 0x000fc800078e025e */
[----:B------:R-:W-:-:S04]  /*9940*/  IMAD.WIDE R98, R0, 0x4, R98 ;  /* 0x0000000400627825 */ /* 0x000fc800078e0262 */
[----:B------:R-:W-:-:S04]  /*9950*/  IMAD.WIDE R64, R0, 0x4, R64 ;  /* 0x0000000400407825 */ /* 0x000fc800078e0240 */
[----:B------:R-:W-:-:S04]  /*9960*/  IMAD.WIDE R106, R0, 0x4, R106 ;  /* 0x00000004006a7825 */ /* 0x000fc800078e026a */
[----:B------:R-:W-:-:S04]  /*9970*/  IMAD.WIDE R76, R0, 0x4, R76 ;  /* 0x00000004004c7825 */ /* 0x000fc800078e024c */
[----:B------:R-:W-:-:S04]  /*9980*/  IMAD.WIDE R72, R0, 0x4, R72 ;  /* 0x0000000400487825 */ /* 0x000fc800078e0248 */
[----:B------:R-:W-:Y:S01]  /*9990*/  IMAD.WIDE R78, R0, 0x4, R78 ;  /* 0x00000004004e7825 */ /* 0x000fe200078e024e */
[----:B-1----:R-:W-:Y:S01]  /*99a0*/  LOP3.LUT R252, R252, 0x3f, RZ, 0xc0, !PT ;  /* 0x0000003ffcfc7812 */ /* 0x002fe200078ec0ff */
[----:B------:R-:W1:Y:S02]  /*99b0*/  LDC R198, c[0x0][0x3a0] ;  /* 0x0000e800ffc67b82 */ /* 0x000e640000000800 */
[C---:B--2---:R-:W-:Y:S01]  /*99c0*/  IMAD.WIDE R140, R0.reuse, 0x4, R218 ;  /* 0x00000004008c7825 */ /* 0x044fe200078e02da */
[----:B------:R2:W-:Y:S03]  /*99d0*/  STL.64 [R1+0x68], R142 ;  /* 0x0000688e01007387 */ /* 0x0005e60000100a00 */
[C---:B------:R-:W-:Y:S01]  /*99e0*/  IMAD.WIDE R138, R0.reuse, 0x4, R220 ;  /* 0x00000004008a7825 */ /* 0x040fe200078e02dc */
[----:B------:R2:W-:Y:S03]  /*99f0*/  LDGSTS.E [R135+0x2b200], desc[UR28][R142.64], !P4 ;  /* 0x2b2000008e877fae */ /* 0x0005e6000e1a101c */
[C---:B------:R-:W-:Y:S01]  /*9a00*/  IMAD.WIDE R96, R0.reuse, 0x4, R96 ;  /* 0x0000000400607825 */ /* 0x040fe200078e0260 */
[----:B------:R1:W-:Y:S03]  /*9a10*/  STL.64 [R1+0x60], R140 ;  /* 0x0000608c01007387 */ /* 0x0003e60000100a00 */
[C---:B------:R-:W-:Y:S01]  /*9a20*/  IMAD.WIDE R110, R0.reuse, 0x4, R110 ;  /* 0x00000004006e7825 */ /* 0x040fe200078e026e */
[----:B------:R1:W-:Y:S03]  /*9a30*/  LDGSTS.E [R135+0x2b400], desc[UR28][R140.64], !P5 ;  /* 0x2b4000008c877fae */ /* 0x0003e6000e9a101c */
[C---:B------:R-:W-:Y:S01]  /*9a40*/  IMAD.WIDE R112, R0.reuse, 0x4, R112 ;  /* 0x0000000400707825 */ /* 0x040fe200078e0270 */
[----:B------:R1:W-:Y:S03]  /*9a50*/  STL.64 [R1+0x58], R138 ;  /* 0x0000588a01007387 */ /* 0x0003e60000100a00 */
[C---:B------:R-:W-:Y:S01]  /*9a60*/  IMAD.WIDE R116, R0.reuse, 0x4, R116 ;  /* 0x0000000400747825 */ /* 0x040fe200078e0274 */
[----:B------:R1:W-:Y:S03]  /*9a70*/  LDGSTS.E [R135+0x2b600], desc[UR28][R138.64], !P5 ;  /* 0x2b6000008a877fae */ /* 0x0003e6000e9a101c */
        /* <DEDUP_REMOVED lines=34> */
[----:B------:R-:W-:Y:S01]  /*9ca0*/  VIADD R170, R170, 0xffffff2f ;  /* 0xffffff2faaaa7836 */ /* 0x000fe20000000000 */
[----:B------:R-:W-:Y:S01]  /*9cb0*/  IADD3 R178, PT, PT, R178, -0xd3, RZ ;  /* 0xffffff2db2b27810 */ /* 0x000fe20007ffe0ff */
[C---:B------:R-:W-:Y:S01]  /*9cc0*/  IMAD.WIDE R144, R0.reuse, 0x4, R222 ;  /* 0x0000000400907825 */ /* 0x040fe200078e02de */
[----:B------:R-:W4:Y:S03]  /*9cd0*/  LDC R194, c[0x0][0x3a0] ;  /* 0x0000e800ffc27b82 */ /* 0x000f260000000800 */
[C---:B--2---:R-:W-:Y:S01]  /*9ce0*/  IMAD.WIDE R142, R0.reuse, 0x4, R224 ;  /* 0x00000004008e7825 */ /* 0x044fe200078e02e0 */
[----:B------:R2:W-:Y:S03]  /*9cf0*/  STL.64 [R1+0x50], R144 ;  /* 0x0000509001007387 */ /* 0x0005e60000100a00 */
[----:B-1----:R-:W-:Y:S01]  /*9d00*/  IMAD.WIDE R140, R0, 0x4, R226 ;  /* 0x00000004008c7825 */ /* 0x002fe200078e02e2 */
[----:B------:R2:W-:Y:S01]  /*9d10*/  LDGSTS.E [R135+0x2b800], desc[UR28][R144.64], !P6 ;  /* 0x2b80000090877fae */ /* 0x0005e2000f1a101c */
[----:B------:R-:W-:Y:S01]  /*9d20*/  ISETP.GE.U32.AND P4, PT, R126, 0x7fffff10, PT ;  /* 0x7fffff107e00780c */ /* 0x000fe20003f86070 */
[----:B------:R-:W1:Y:S01]  /*9d30*/  LDC R206, c[0x0][0x3a0] ;  /* 0x0000e800ffce7b82 */ /* 0x000e620000000800 */
[C---:B------:R-:W-:Y:S01]  /*9d40*/  IMAD.WIDE R138, R0.reuse, 0x4, R228 ;  /* 0x00000004008a7825 */ /* 0x040fe200078e02e4 */
[----:B------:R3:W-:Y:S04]  /*9d50*/  STL.64 [R1+0x48], R142 ;  /* 0x0000488e01007387 */ /* 0x0007e80000100a00 */
[----:B------:R3:W-:Y:S01]  /*9d60*/  LDGSTS.E [R135+0x2ba00], desc[UR28][R142.64], !P6 ;  /* 0x2ba000008e877fae */ /* 0x0007e2000f1a101c */
[----:B------:R-:W-:Y:S01]  /*9d70*/  VIADD R7, R137, 0xffffff4e ;  /* 0xffffff4e89077836 */ /* 0x000fe20000000000 */
[----:B------:R-:W1:Y:S01]  /*9d80*/  LDC R202, c[0x0][0x3a0] ;  /* 0x0000e800ffca7b82 */ /* 0x000e620000000800 */
[C---:B--2---:R-:W-:Y:S01]  /*9d90*/  IMAD.WIDE R144, R0.reuse, 0x4, R230 ;  /* 0x0000000400907825 */ /* 0x044fe200078e02e6 */
[----:B------:R2:W-:Y:S04]  /*9da0*/  STL.64 [R1+0x40], R140 ;  /* 0x0000408c01007387 */ /* 0x0005e80000100a00 */
[----:B------:R2:W-:Y:S02]  /*9db0*/  LDGSTS.E [R135+0x2bc00], desc[UR28][R140.64], !P2 ;  /* 0x2bc000008c877fae */ /* 0x0005e4000d1a101c */
[----:B------:R-:W1:Y:S01]  /*9dc0*/  LDC R137, c[0x0][0x3a0] ;  /* 0x0000e800ff897b82 */ /* 0x000e620000000800 */
[----:B---3--:R-:W-:Y:S01]  /*9dd0*/  IMAD.WIDE R142, R0, 0x4, R232 ;  /* 0x00000004008e7825 */ /* 0x008fe200078e02e8 */
[----:B------:R3:W-:Y:S04]  /*9de0*/  STL.64 [R1+0x38], R138 ;  /* 0x0000388a01007387 */ /* 0x0007e80000100a00 */
[----:B------:R3:W-:Y:S01]  /*9df0*/  LDGSTS.E [R135+0x2be00], desc[UR28][R138.64], !P2 ;  /* 0x2be000008a877fae */ /* 0x0007e2000d1a101c */
[----:B------:R-:W-:Y:S01]  /*9e00*/  IADD3 R126, PT, PT, R128, -0xb3, RZ ;  /* 0xffffff4d807e7810 */ /* 0x000fe20007ffe0ff */
[----:B------:R-:W-:Y:S01]  /*9e10*/  VIADD R186, R186, 0xffffff2b ;  /* 0xffffff2bbaba7836 */ /* 0x000fe20000000000 */
[----:B------:R-:W1:Y:S01]  /*9e20*/  LDC R128, c[0x0][0x3a0] ;  /* 0x0000e800ff807b82 */ /* 0x000e620000000800 */
[C---:B--2---:R-:W-:Y:S01]  /*9e30*/  IMAD.WIDE R140, R0.reuse, 0x4, R234 ;  /* 0x00000004008c7825 */ /* 0x044fe200078e02ea */
[----:B------:R-:W-:Y:S04]  /*9e40*/  STL.64 [R1+0x30], R144 ;  /* 0x0000309001007387 */ /* 0x000fe80000100a00 */
[----:B------:R-:W-:Y:S01]  /*9e50*/  STL.64 [R1+0x28], R142 ;  /* 0x0000288e01007387 */ /* 0x000fe20000100a00 */
[----:B------:R-:W-:Y:S01]  /*9e60*/  ISETP.GE.U32.AND P5, PT, R7, 0x7fffff0f, PT ;  /* 0x7fffff0f0700780c */ /* 0x000fe20003fa6070 */
[----:B------:R-:W2:Y:S01]  /*9e70*/  LDC R214, c[0x0][0x3a0] ;  /* 0x0000e800ffd67b82 */ /* 0x000ea20000000800 */
[----:B---3--:R-:W-:Y:S01]  /*9e80*/  IMAD.WIDE R138, R0, 0x4, R236 ;  /* 0x00000004008a7825 */ /* 0x008fe200078e02ec */
[----:B------:R-:W-:Y:S04]  /*9e90*/  STL.64 [R1+0x20], R140 ;  /* 0x0000208c01007387 */ /* 0x000fe80000100a00 */
[----:B------:R-:W-:Y:S01]  /*9ea0*/  STL.64 [R1+0x18], R138 ;  /* 0x0000188a01007387 */ /* 0x000fe20000100a00 */
[----:B------:R-:W-:Y:S01]  /*9eb0*/  ISETP.GE.U32.AND P6, PT, R126, 0x7fffff0e, PT ;  /* 0x7fffff0e7e00780c */ /* 0x000fe20003fc6070 */
[----:B------:R-:W3:Y:S02]  /*9ec0*/  LDC R210, c[0x0][0x3a0] ;  /* 0x0000e800ffd27b82 */ /* 0x000ee40000000800 */
[----:B------:R1:W-:Y:S04]  /*9ed0*/  STL.64 [R1+0x10], R86 ;  /* 0x0000105601007387 */ /* 0x0003e80000100a00 */
[----:B------:R-:W-:Y:S01]  /*9ee0*/  STL.64 [R1+0x538], R250 ;  /* 0x000538fa01007387 */ /* 0x000fe20000100a00 */
[----:B----4-:R-:W-:Y:S01]  /*9ef0*/  IADD3 R194, PT, PT, R194, -0xd7, RZ ;  /* 0xffffff29c2c27810 */ /* 0x010fe20007ffe0ff */
[----:B-1----:R-:W-:Y:S01]  /*9f00*/  VIADD R202, R202, 0xffffff27 ;  /* 0xffffff27caca7836 */ /* 0x002fe20000000000 */
[----:B------:R-:W1:Y:S01]  /*9f10*/  LDC R218, c[0x0][0x3a0] ;  /* 0x0000e800ffda7b82 */ /* 0x000e620000000800 */
[----:B------:R-:W-:Y:S04]  /*9f20*/  STL.64 [R1+0x540], R248 ;  /* 0x000540f801007387 */ /* 0x000fe80000100a00 */
[----:B------:R-:W-:Y:S03]  /*9f30*/  STL.64 [R1+0x548], R246 ;  /* 0x000548f601007387 */ /* 0x000fe60000100a00 */
[----:B------:R-:W4:Y:S01]  /*9f40*/  LDC R222, c[0x0][0x3a0] ;  /* 0x0000e800ffde7b82 */ /* 0x000f220000000800 */
[----:B------:R-:W-:Y:S04]  /*9f50*/  STL.64 [R1+0x530], R244 ;  /* 0x000530f401007387 */ /* 0x000fe80000100a00 */
[----:B------:R-:W-:Y:S03]  /*9f60*/  STL.64 [R1+0x550], R242 ;  /* 0x000550f201007387 */ /* 0x000fe60000100a00 */
[----:B------:R-:W1:Y:S01]  /*9f70*/  LDC R226, c[0x0][0x3a0] ;  /* 0x0000e800ffe27b82 */ /* 0x000e620000000800 */
[----:B------:R-:W-:Y:S04]  /*9f80*/  STL.64 [R1+0x558], R240 ;  /* 0x000558f001007387 */ /* 0x000fe80000100a00 */
[----:B------:R-:W-:Y:S03]  /*9f90*/  STL.64 [R1+0x560], R238 ;  /* 0x000560ee01007387 */ /* 0x000fe60000100a00 */
[----:B------:R-:W1:Y:S01]  /*9fa0*/  LDC R230, c[0x0][0x3a0] ;  /* 0x0000e800ffe67b82 */ /* 0x000e620000000800 */
[----:B------:R1:W-:Y:S04]  /*9fb0*/  STL.64 [R1+0x568], R92 ;  /* 0x0005685c01007387 */ /* 0x0003e80000100a00 */
[----:B------:R-:W-:Y:S04]  /*9fc0*/  STL.64 [R1+0x570], R114 ;  /* 0x0005707201007387 */ /* 0x000fe80000100a00 */
[----:B------:R-:W-:Y:S01]  /*9fd0*/  LDGSTS.E [R135+0x2c000], desc[UR28][R144.64], !P4 ;  /* 0x2c00000090877fae */ /* 0x000fe2000e1a101c */
[----:B------:R-:W-:Y:S01]  /*9fe0*/  VIADD R68, R128, 0xffffff47 ;  /* 0xffffff4780447836 */ /* 0x000fe20000000000 */
[----:B------:R-:W1:Y:S02]  /*9ff0*/  LDC R234, c[0x0][0x3a0] ;  /* 0x0000e800ffea7b82 */ /* 0x000e640000000800 */
[----:B------:R-:W-:Y:S04]  /*a000*/  STL.64 [R1+0x578], R104 ;  /* 0x0005786801007387 */ /* 0x000fe80000100a00 */
[----:B------:R-:W-:Y:S04]  /*a010*/  STL.64 [R1+0x580], R108 ;  /* 0x0005806c01007387 */ /* 0x000fe80000100a00 */
[----:B------:R-:W-:Y:S04]  /*a020*/  STL.64 [R1+0x588], R100 ;  /* 0x0005886401007387 */ /* 0x000fe80000100a00 */
[----:B------:R1:W-:Y:S04]  /*a030*/  STL.64 [R1+0x590], R74 ;  /* 0x0005904a01007387 */ /* 0x0003e80000100a00 */
[----:B------:R-:W2:Y:S04]  /*a040*/  LDL.LU.64 R152, [R1+0x338] ;  /* 0x0003380001987983 */ /* 0x000ea80000300a00 */
[----:B------:R-:W2:Y:S01]  /*a050*/  LDL.LU.64 R148, [R1+0x330] ;  /* 0x0003300001947983 */ /* 0x000ea20000300a00 */
[----:B------:R-:W-:-:S02]  /*a060*/  VIADD R7, R136, 0xffffff4c ;  /* 0xffffff4c88077836 */ /* 0x000fc40000000000 */
[----:B------:R-:W1:Y:S01]  /*a070*/  LDC R136, c[0x0][0x3a0] ;  /* 0x0000e800ff887b82 */ /* 0x000e620000000800 */
[----:B------:R-:W-:Y:S01]  /*a080*/  VIADD R126, R127, 0xffffff4b ;  /* 0xffffff4b7f7e7836 */ /* 0x000fe20000000000 */
[----:B------:R-:W-:Y:S01]  /*a090*/  LDGSTS.E [R135+0x2c200], desc[UR28][R142.64], !P4 ;  /* 0x2c2000008e877fae */ /* 0x000fe2000e1a101c */
[----:B------:R-:W-:-:S03]  /*a0a0*/  ISETP.GE.U32.AND P2, PT, R7, 0x7fffff0d, PT ;  /* 0x7fffff0d0700780c */ /* 0x000fc60003f46070 */
[----:B------:R-:W2:Y:S02]  /*a0b0*/  LDL.LU.64 R146, [R1+0x328] ;  /* 0x0003280001927983 */ /* 0x000ea40000300a00 */
[----:B------:R-:W3:Y:S01]  /*a0c0*/  LDC R127, c[0x0][0x3a0] ;  /* 0x0000e800ff7f7b82 */ /* 0x000ee20000000800 */
[----:B------:R-:W-:Y:S01]  /*a0d0*/  ISETP.GE.U32.AND P4, PT, R126, 0x7fffff0c, PT ;  /* 0x7fffff0c7e00780c */ /* 0x000fe20003f86070 */
[----:B------:R-:W-:Y:S01]  /*a0e0*/  VIADD R7, R131, 0xffffff4a ;  /* 0xffffff4a83077836 */ /* 0x000fe20000000000 */
[----:B------:R-:W-:Y:S01]  /*a0f0*/  LDGSTS.E [R135+0x2c400], desc[UR28][R140.64], !P5 ;  /* 0x2c4000008c877fae */ /* 0x000fe2000e9a101c */
[----:B------:R-:W-:-:S03]  /*a100*/  IADD3 R126, PT, PT, R129, -0xb7, RZ ;  /* 0xffffff49817e7810 */ /* 0x000fc60007ffe0ff */
[----:B------:R-:W-:Y:S01]  /*a110*/  LDGSTS.E [R135+0x2c600], desc[UR28][R138.64], !P5 ;  /* 0x2c6000008a877fae */ /* 0x000fe2000e9a101c */
[----:B------:R-:W-:Y:S01]  /*a120*/  ISETP.GE.U32.AND P5, PT, R7, 0x7fffff0b, PT ;  /* 0x7fffff0b0700780c */ /* 0x000fe20003fa6070 */
[----:B------:R-:W-:Y:S02]  /*a130*/  VIADD R7, R137, 0xffffff48 ;  /* 0xffffff4889077836 */ /* 0x000fe40000000000 */
[----:B------:R4:W-:Y:S04]  /*a140*/  LDGSTS.E [R135+0x2c800], desc[UR28][R86.64], !P6 ;  /* 0x2c80000056877fae */ /* 0x0009e8000f1a101c */
[----:B------:R-:W-:Y:S01]  /*a150*/  LDGSTS.E [R135+0x2ca00], desc[UR28][R250.64], !P6 ;  /* 0x2ca00000fa877fae */ /* 0x000fe2000f1a101c */
[----:B------:R-:W-:Y:S02]  /*a160*/  ISETP.GE.U32.AND P6, PT, R126, 0x7fffff0a, PT ;  /* 0x7fffff0a7e00780c */ /* 0x000fe40003fc6070 */
[----:B------:R-:W3:Y:S01]  /*a170*/  LDC R126, c[0x0][0x3a0] ;  /* 0x0000e800ff7e7b82 */ /* 0x000ee20000000800 */
[----:B------:R-:W-:Y:S04]  /*a180*/  LDGSTS.E [R135+0x2cc00], desc[UR28][R248.64], !P2 ;  /* 0x2cc00000f8877fae */ /* 0x000fe8000d1a101c */
[----:B------:R-:W-:Y:S03]  /*a190*/  LDGSTS.E [R135+0x2ce00], desc[UR28][R246.64], !P2 ;  /* 0x2ce00000f6877fae */ /* 0x000fe6000d1a101c */
[----:B----4-:R-:W4:Y:S01]  /*a1a0*/  LDC R86, c[0x0][0x3a0] ;  /* 0x0000e800ff567b82 */ /* 0x010f220000000800 */
[----:B------:R-:W-:Y:S01]  /*a1b0*/  ISETP.GE.U32.AND P2, PT, R7, 0x7fffff09, PT ;  /* 0x7fffff090700780c */ /* 0x000fe20003f46070 */
[----:B------:R-:W-:Y:S01]  /*a1c0*/  LDGSTS.E [R135+0x2d000], desc[UR28][R244.64], !P4 ;  /* 0x2d000000f4877fae */ /* 0x000fe2000e1a101c */
[----:B-1----:R-:W-:-:S03]  /*a1d0*/  VIADD R7, R136, 0xffffff46 ;  /* 0xffffff4688077836 */ /* 0x002fc60000000000 */
[----:B------:R-:W-:Y:S01]  /*a1e0*/  LDGSTS.E [R135+0x2d200], desc[UR28][R242.64], !P4 ;  /* 0x2d200000f2877fae */ /* 0x000fe2000e1a101c */
[----:B------:R-:W-:Y:S01]  /*a1f0*/  ISETP.GE.U32.AND P4, PT, R68, 0x7fffff08, PT ;  /* 0x7fffff084400780c */ /* 0x000fe20003f86070 */
[----:B------:R-:W1:Y:S01]  /*a200*/  LDC R138, c[0x0][0x3a0] ;  /* 0x0000e800ff8a7b82 */ /* 0x000e620000000800 */
[----:B---3--:R-:W-:Y:S01]  /*a210*/  IADD3 R68, PT, PT, R127, -0xbb, RZ ;  /* 0xffffff457f447810 */ /* 0x008fe20007ffe0ff */
[----:B------:R-:W-:Y:S04]  /*a220*/  LDGSTS.E [R135+0x2d400], desc[UR28][R240.64], !P5 ;  /* 0x2d400000f0877fae */ /* 0x000fe8000e9a101c */
[----:B------:R-:W-:Y:S01]  /*a230*/  LDGSTS.E [R135+0x2d600], desc[UR28][R238.64], !P5 ;  /* 0x2d600000ee877fae */ /* 0x000fe2000e9a101c */
[----:B------:R-:W-:Y:S01]  /*a240*/  ISETP.GE.U32.AND P5, PT, R7, 0x7fffff07, PT ;  /* 0x7fffff070700780c */ /* 0x000fe20003fa6070 */
[----:B------:R-:W-:-:S02]  /*a250*/  VIADD R7, R130, 0xffffff44 ;  /* 0xffffff4482077836 */ /* 0x000fc40000000000 */
[----:B------:R3:W-:Y:S01]  /*a260*/  LDGSTS.E [R135+0x2d800], desc[UR28][R92.64], !P6 ;  /* 0x2d8000005c877fae */ /* 0x0007e2000f1a101c */
[----:B------:R-:W2:Y:S03]  /*a270*/  LDC R130, c[0x0][0x3a0] ;  /* 0x0000e800ff827b82 */ /* 0x000ea60000000800 */
[----:B------:R-:W-:Y:S01]  /*a280*/  LDGSTS.E [R135+0x2da00], desc[UR28][R114.64], !P6 ;  /* 0x2da0000072877fae */ /* 0x000fe2000f1a101c */
[----:B------:R-:W-:Y:S01]  /*a290*/  ISETP.GE.U32.AND P6, PT, R68, 0x7fffff06, PT ;  /* 0x7fffff064400780c */ /* 0x000fe20003fc6070 */
[----:B------:R-:W-:Y:S02]  /*a2a0*/  VIADD R68, R69, 0xffffff43 ;  /* 0xffffff4345447836 */ /* 0x000fe40000000000 */
[----:B------:R-:W-:Y:S01]  /*a2b0*/  LDGSTS.E [R135+0x2dc00], desc[UR28][R104.64], !P2 ;  /* 0x2dc0000068877fae */ /* 0x000fe2000d1a101c */
[----:B------:R-:W3:Y:S03]  /*a2c0*/  LDC R69, c[0x0][0x3a0] ;  /* 0x0000e800ff457b82 */ /* 0x000ee60000000800 */
[----:B------:R-:W-:Y:S01]  /*a2d0*/  LDGSTS.E [R135+0x2de00], desc[UR28][R108.64], !P2 ;  /* 0x2de000006c877fae */ /* 0x000fe2000d1a101c */
[----:B------:R-:W-:-:S03]  /*a2e0*/  ISETP.GE.U32.AND P2, PT, R7, 0x7fffff05, PT ;  /* 0x7fffff050700780c */ /* 0x000fc60003f46070 */
[----:B------:R-:W-:Y:S04]  /*a2f0*/  LDGSTS.E [R135+0x2e000], desc[UR28][R100.64], !P4 ;  /* 0x2e00000064877fae */ /* 0x000fe8000e1a101c */
[----:B------:R-:W2:Y:S01]  /*a300*/  LDL.LU.64 R142, [R1+0x320] ;  /* 0x00032000018e7983 */ /* 0x000ea20000300a00 */
[----:B------:R-:W-:Y:S01]  /*a310*/  IADD3 R126, PT, PT, R126, -0xc7, RZ ;  /* 0xffffff397e7e7810 */ /* 0x000fe20007ffe0ff */
[----:B-1----:R-:W-:Y:S01]  /*a320*/  VIADD R138, R138, 0xffffff37 ;  /* 0xffffff378a8a7836 */ /* 0x002fe20000000000 */
[----:B------:R-:W-:Y:S01]  /*a330*/  IADD3 R210, PT, PT, R210, -0xdb, RZ ;  /* 0xffffff25d2d27810 */ /* 0x000fe20007ffe0ff */
[----:B------:R1:W-:Y:S01]  /*a340*/  LDGSTS.E [R135+0x2e200], desc[UR28][R74.64], !P4 ;  /* 0x2e2000004a877fae */ /* 0x0003e2000e1a101c */
[----:B------:R-:W-:Y:S01]  /*a350*/  ISETP.GE.U32.AND P4, PT, R68, 0x7fffff04, PT ;  /* 0x7fffff044400780c */ /* 0x000fe20003f86070 */
[----:B----4-:R-:W-:-:S02]  /*a360*/  VIADD R7, R86, 0xffffff42 ;  /* 0xffffff4256077836 */ /* 0x010fc40000000000 */
[----:B------:R-:W-:Y:S01]  /*a370*/  VIADD R218, R218, 0xffffff23 ;  /* 0xffffff23dada7836 */ /* 0x000fe20000000000 */
[----:B------:R-:W-:Y:S01]  /*a380*/  LDGSTS.E [R135+0x2e400], desc[UR28][R118.64], !P5 ;  /* 0x2e40000076877fae */ /* 0x000fe2000e9a101c */
[----:B------:R-:W-:Y:S01]  /*a390*/  VIADD R68, R85, 0xffffff40 ;  /* 0xffffff4055447836 */ /* 0x000fe20000000000 */
[----:B------:R-:W-:Y:S01]  /*a3a0*/  IADD3 R226, PT, PT, R226, -0xdf, RZ ;  /* 0xffffff21e2e27810 */ /* 0x000fe20007ffe0ff */
[----:B---3--:R-:W3:Y:S01]  /*a3b0*/  LDC R92, c[0x0][0x3a0] ;  /* 0x0000e800ff5c7b82 */ /* 0x008ee20000000800 */
[----:B------:R-:W-:Y:S01]  /*a3c0*/  LDGSTS.E [R135+0x2e600], desc[UR28][R70.64], !P5 ;  /* 0x2e60000046877fae */ /* 0x000fe2000e9a101c */
[----:B------:R-:W-:Y:S02]  /*a3d0*/  ISETP.GE.U32.AND P5, PT, R7, 0x7fffff03, PT ;  /* 0x7fffff030700780c */ /* 0x000fe40003fa6070 */
[----:B------:R-:W-:Y:S01]  /*a3e0*/  IADD3 R7, PT, PT, R83, -0xbf, RZ ;  /* 0xffffff4153077810 */ /* 0x000fe20007ffe0ff */
[----:B------:R-:W-:Y:S03]  /*a3f0*/  LDGSTS.E [R135+0x2e800], desc[UR28][R94.64], !P6 ;  /* 0x2e8000005e877fae */ /* 0x000fe6000f1a101c */
[----:B------:R-:W4:Y:S01]  /*a400*/  LDC R83, c[0x0][0x3a0] ;  /* 0x0000e800ff537b82 */ /* 0x000f220000000800 */
[----:B------:R-:W-:Y:S04]  /*a410*/  LDGSTS.E [R135+0x2ea00], desc[UR28][R98.64], !P6 ;  /* 0x2ea0000062877fae */ /* 0x000fe8000f1a101c */
[----:B------:R-:W-:Y:S03]  /*a420*/  LDGSTS.E [R135+0x2ec00], desc[UR28][R64.64], !P2 ;  /* 0x2ec0000040877fae */ /* 0x000fe6000d1a101c */
[----:B-1----:R-:W1:Y:S01]  /*a430*/  LDC R75, c[0x0][0x3a0] ;  /* 0x0000e800ff4b7b82 */ /* 0x002e620000000800 */
[----:B------:R-:W-:Y:S01]  /*a440*/  LDGSTS.E [R135+0x2ee00], desc[UR28][R106.64], !P2 ;  /* 0x2ee000006a877fae */ /* 0x000fe2000d1a101c */
[----:B------:R-:W-:-:S03]  /*a450*/  ISETP.GE.U32.AND P2, PT, R7, 0x7fffff02, PT ;  /* 0x7fffff020700780c */ /* 0x000fc60003f46070 */
[----:B------:R-:W-:Y:S03]  /*a460*/  LDGSTS.E [R135+0x2f000], desc[UR28][R76.64], !P4 ;  /* 0x2f0000004c877fae */ /* 0x000fe6000e1a101c */
[----:B------:R-:W1:Y:S01]  /*a470*/  LDC R74, c[0x0][0x3a0] ;  /* 0x0000e800ff4a7b82 */ /* 0x000e620000000800 */
[----:B------:R-:W-:Y:S01]  /*a480*/  LDGSTS.E [R135+0x2f200], desc[UR28][R72.64], !P4 ;  /* 0x2f20000048877fae */ /* 0x000fe2000e1a101c */
[----:B------:R-:W-:-:S03]  /*a490*/  ISETP.GE.U32.AND P4, PT, R68, 0x7fffff01, PT ;  /* 0x7fffff014400780c */ /* 0x000fc60003f86070 */
[----:B------:R-:W-:Y:S01]  /*a4a0*/  LDGSTS.E [R135+0x2f400], desc[UR28][R78.64], !P5 ;  /* 0x2f4000004e877fae */ /* 0x000fe2000e9a101c */
[----:B------:R-:W-:Y:S01]  /*a4b0*/  ISETP.GE.AND P6, PT, R252, R68, PT ;  /* 0x00000044fc00720c */ /* 0x000fe20003fc6270 */
[----:B------:R-:W-:Y:S01]  /*a4c0*/  VIADD R234, R234, 0xffffff1f ;  /* 0xffffff1feaea7836 */ /* 0x000fe20000000000 */
[----:B------:R-:W1:Y:S01]  /*a4d0*/  LDC R252, c[0x0][0x3a0] ;  /* 0x0000e800fffc7b82 */ /* 0x000e620000000800 */
[----:B------:R-:W-:Y:S01]  /*a4e0*/  LDGSTS.E [R135+0x2f600], desc[UR28][R96.64], !P5 ;  /* 0x2f60000060877fae */ /* 0x000fe2000e9a101c */
[----:B------:R-:W-:-:S03]  /*a4f0*/  VIADD R68, R69, 0xffffff3f ;  /* 0xffffff3f45447836 */ /* 0x000fc60000000000 */
[----:B------:R-:W-:Y:S03]  /*a500*/  LDGSTS.E [R135+0x2f800], desc[UR28][R110.64], !P2 ;  /* 0x2f8000006e877fae */ /* 0x000fe6000d1a101c */
[----:B------:R-:W1:Y:S01]  /*a510*/  LDC R105, c[0x0][0x3a0] ;  /* 0x0000e800ff697b82 */ /* 0x000e620000000800 */
[----:B------:R-:W-:Y:S04]  /*a520*/  LDGSTS.E [R135+0x2fa00], desc[UR28][R112.64], !P2 ;  /* 0x2fa0000070877fae */ /* 0x000fe8000d1a101c */
[----:B------:R-:W-:Y:S03]  /*a530*/  LDGSTS.E [R135+0x2fc00], desc[UR28][R116.64], !P4 ;  /* 0x2fc0000074877fae */ /* 0x000fe6000e1a101c */
[----:B------:R-:W1:Y:S01]  /*a540*/  LDC R104, c[0x0][0x3a0] ;  /* 0x0000e800ff687b82 */ /* 0x000e620000000800 */
[----:B------:R-:W-:Y:S01]  /*a550*/  LDGSTS.E [R135+0x2fe00], desc[UR28][R80.64], !P4 ;  /* 0x2fe0000050877fae */ /* 0x000fe2000e1a101c */
[----:B------:R-:W-:-:S03]  /*a560*/  ISETP.GE.U32.AND P5, PT, R68, 0x7fffff00, PT ;  /* 0x7fffff004400780c */ /* 0x000fc60003fa6070 */
[----:B------:R-:W0:Y:S01]  /*a570*/  LDGDEPBAR ;  /* 0x00000000000079af */ /* 0x000e220000000000 */
[----:B------:R-:W-:-:S03]  /*a580*/  VIADD R68, R82, 0xffffff3e ;  /* 0xffffff3e52447836 */ /* 0x000fc60000000000 */
[----:B------:R-:W-:Y:S04]  /*a590*/  LDGSTS.E [R3+0x68000], desc[UR28][R58.64], P1 ;  /* 0x680000003a037fae */ /* 0x000fe800089a101c */
[----:B------:R-:W-:Y:S04]  /*a5a0*/  LDGSTS.E [R3+0x68400], desc[UR28][R4.64], P1 ;  /* 0x6840000004037fae */ /* 0x000fe800089a101c */
[----:B------:R-:W-:Y:S04]  /*a5b0*/  LDGSTS.E [R3+0x68800], desc[UR28][R14.64], P1 ;  /* 0x688000000e037fae */ /* 0x000fe800089a101c */
[----:B------:R-:W-:Y:S04]  /*a5c0*/  LDGSTS.E [R3+0x68c00], desc[UR28][R22.64], P1 ;  /* 0x68c0000016037fae */ /* 0x000fe800089a101c */
[----:B------:R-:W-:Y:S01]  /*a5d0*/  LDGSTS.E [R3+0x69000], desc[UR28][R30.64], P1 ;  /* 0x690000001e037fae */ /* 0x000fe200089a101c */
[----:B------:R-:W-:-:S02]  /*a5e0*/  ISETP.GE.U32.AND P2, PT, R68, 0x7ffffeff, PT ;  /* 0x7ffffeff4400780c */ /* 0x000fc40003f46070 */
[----:B------:R-:W1:Y:S01]  /*a5f0*/  LDC R68, c[0x0][0x3a0] ;  /* 0x0000e800ff447b82 */ /* 0x000e620000000800 */
[----:B------:R-:W-:Y:S04]  /*a600*/  LDGSTS.E [R3+0x69400], desc[UR28][R38.64], P1 ;  /* 0x6940000026037fae */ /* 0x000fe800089a101c */
[----:B------:R-:W-:Y:S04]  /*a610*/  LDGSTS.E [R3+0x69800], desc[UR28][R46.64], P1 ;  /* 0x698000002e037fae */ /* 0x000fe800089a101c */
[----:B------:R-:W-:Y:S04]  /*a620*/  LDGSTS.E [R3+0x69c00], desc[UR28][R54.64], P1 ;  /* 0x69c0000036037fae */ /* 0x000fe800089a101c */
[----:B------:R-:W-:Y:S01]  /*a630*/  LDGSTS.E [R134+0x68100], desc[UR28][R60.64], P1 ;  /* 0x681000003c867fae */ /* 0x000fe200089a101c */
[----:B------:R-:W-:-:S03]  /*a640*/  SEL R7, RZ, 0x4, P6 ;  /* 0x00000004ff077807 */ /* 0x000fc60003000000 */
[----:B------:R-:W-:Y:S01]  /*a650*/  LDGSTS.E [R134+0x68500], desc[UR28][R8.64], P1 ;  /* 0x6850000008867fae */ /* 0x000fe200089a101c */
[----:B------:R-:W-:-:S03]  /*a660*/  ISETP.GT.AND P6, PT, R2, 0xff, PT ;  /* 0x000000ff0200780c */ /* 0x000fc60003fc4270 */
[----:B------:R-:W-:Y:S04]  /*a670*/  LDGSTS.E [R134+0x68900], desc[UR28][R16.64], P1 ;  /* 0x6890000010867fae */ /* 0x000fe800089a101c */
[----:B------:R-:W-:Y:S04]  /*a680*/  LDGSTS.E [R134+0x68d00], desc[UR28][R24.64], P1 ;  /* 0x68d0000018867fae */ /* 0x000fe800089a101c */
[----:B------:R-:W-:Y:S04]  /*a690*/  LDGSTS.E [R134+0x69100], desc[UR28][R32.64], P1 ;  /* 0x6910000020867fae */ /* 0x000fe800089a101c */
[----:B------:R-:W-:Y:S01]  /*a6a0*/  LDGSTS.E [R134+0x69500], desc[UR28][R40.64], P1 ;  /* 0x6950000028867fae */ /* 0x000fe200089a101c */
[----:B------:R-:W-:-:S03]  /*a6b0*/  SEL R7, R7, RZ, P6 ;  /* 0x000000ff07077207 */ /* 0x000fc60003000000 */
[----:B------:R-:W-:Y:S04]  /*a6c0*/  LDGSTS.E [R134+0x69900], desc[UR28][R48.64], P1 ;  /* 0x6990000030867fae */ /* 0x000fe800089a101c */
[----:B------:R-:W-:Y:S04]  /*a6d0*/  LDGSTS.E [R134+0x69d00], desc[UR28][R56.64], P1 ;  /* 0x69d0000038867fae */ /* 0x000fe800089a101c */
[----:B------:R-:W3:Y:S04]  /*a6e0*/  LDL.LU.64 R154, [R1+0x318] ;  /* 0x00031800019a7983 */ /* 0x000ee80000300a00 */
[----:B------:R-:W-:Y:S04]  /*a6f0*/  LDGSTS.E [R133+0x68200], desc[UR28][R62.64], P1 ;  /* 0x682000003e857fae */ /* 0x000fe800089a101c */
[----:B------:R-:W3:Y:S04]  /*a700*/  LDL.LU.64 R150, [R1+0x310] ;  /* 0x0003100001967983 */ /* 0x000ee80000300a00 */
[----:B------:R-:W-:Y:S01]  /*a710*/  LDGSTS.E [R133+0x68600], desc[UR28][R10.64], P1 ;  /* 0x686000000a857fae */ /* 0x000fe200089a101c */
[----:B------:R-:W-:-:S03]  /*a720*/  ISETP.NE.U32.AND P6, PT, R7, RZ, PT ;  /* 0x000000ff0700720c */ /* 0x000fc60003fc5070 */
[----:B------:R-:W3:Y:S04]  /*a730*/  LDL.LU.64 R144, [R1+0x308] ;  /* 0x0003080001907983 */ /* 0x000ee80000300a00 */
[----:B------:R-:W-:Y:S01]  /*a740*/  LDGSTS.E [R133+0x68a00], desc[UR28][R18.64], P1 ;  /* 0x68a0000012857fae */ /* 0x000fe200089a101c */
[----:B------:R-:W-:-:S03]  /*a750*/  IADD3 R7, PT, PT, R84, -0xc3, RZ ;  /* 0xffffff3d54077810 */ /* 0x000fc60007ffe0ff */
[----:B------:R-:W3:Y:S04]  /*a760*/  LDL.LU.64 R140, [R1+0x300] ;  /* 0x00030000018c7983 */ /* 0x000ee80000300a00 */
[----:B------:R-:W-:Y:S04]  /*a770*/  LDGSTS.E [R133+0x68e00], desc[UR28][R26.64], P1 ;  /* 0x68e000001a857fae */ /* 0x000fe800089a101c */
[----:B------:R-:W-:Y:S04]  /*a780*/  LDGSTS.E [R133+0x69200], desc[UR28][R34.64], P1 ;  /* 0x6920000022857fae */ /* 0x000fe800089a101c */
[----:B------:R-:W-:Y:S04]  /*a790*/  LDGSTS.E [R133+0x69600], desc[UR28][R42.64], P1 ;  /* 0x696000002a857fae */ /* 0x000fe800089a101c */
[----:B------:R-:W-:Y:S01]  /*a7a0*/  LDGSTS.E [R133+0x69a00], desc[UR28][R50.64], P1 ;  /* 0x69a0000032857fae */ /* 0x000fe200089a101c */
[----:B------:R-:W-:-:S03]  /*a7b0*/  ISETP.GE.U32.AND P4, PT, R7, 0x7ffffefe, PT ;  /* 0x7ffffefe0700780c */ /* 0x000fc60003f86070 */
[----:B------:R-:W-:Y:S01]  /*a7c0*/  LDGSTS.E [R133+0x69e00], desc[UR28][R122.64], P1 ;  /* 0x69e000007a857fae */ /* 0x000fe200089a101c */
[----:B----4-:R-:W-:-:S03]  /*a7d0*/  VIADD R7, R83, 0xffffff3c ;  /* 0xffffff3c53077836 */ /* 0x010fc60000000000 */
[----:B------:R-:W-:Y:S04]  /*a7e0*/  LDGSTS.E [R132+0x68300], desc[UR28][R66.64], P1 ;  /* 0x6830000042847fae */ /* 0x000fe800089a101c */
[----:B------:R-:W-:Y:S04]  /*a7f0*/  LDGSTS.E [R132+0x68700], desc[UR28][R12.64], P1 ;  /* 0x687000000c847fae */ /* 0x000fe800089a101c */
[----:B------:R-:W-:Y:S04]  /*a800*/  LDGSTS.E [R132+0x68b00], desc[UR28][R20.64], P1 ;  /* 0x68b0000014847fae */ /* 0x000fe800089a101c */
[----:B------:R-:W-:Y:S04]  /*a810*/  LDGSTS.E [R132+0x68f00], desc[UR28][R28.64], P1 ;  /* 0x68f000001c847fae */ /* 0x000fe800089a101c */
[----:B------:R-:W-:Y:S04]  /*a820*/  LDGSTS.E [R132+0x69300], desc[UR28][R36.64], P1 ;  /* 0x6930000024847fae */ /* 0x000fe800089a101c */
[----:B------:R-:W-:Y:S04]  /*a830*/  LDGSTS.E [R132+0x69700], desc[UR28][R44.64], P1 ;  /* 0x697000002c847fae */ /* 0x000fe800089a101c */
[----:B------:R-:W-:Y:S04]  /*a840*/  LDGSTS.E [R132+0x69b00], desc[UR28][R52.64], P1 ;  /* 0x69b0000034847fae */ /* 0x000fe800089a101c */
[----:B------:R-:W-:Y:S01]  /*a850*/  LDGSTS.E [R132+0x69f00], desc[UR28][R124.64], P1 ;  /* 0x69f000007c847fae */ /* 0x000fe200089a101c */
[----:B------:R-:W-:Y:S01]  /*a860*/  ISETP.GE.U32.AND P1, PT, R7, 0x7ffffefd, PT ;  /* 0x7ffffefd0700780c */ /* 0x000fe20003f26070 */
[----:B-1----:R-:W-:-:S02]  /*a870*/  VIADD R7, R68, 0xffffff3a ;  /* 0xffffff3a44077836 */ /* 0x002fc40000000000 */
[----:B------:R-:W4:Y:S04]  /*a880*/  LDL.LU.64 R162, [R1+0x2f8] ;  /* 0x0002f80001a27983 */ /* 0x000f280000300a00 */
[----:B------:R-:W4:Y:S01]  /*a890*/  LDL.LU.64 R158, [R1+0x2f0] ;  /* 0x0002f000019e7983 */ /* 0x000f220000300a00 */
[----:B--2---:R-:W-:-:S03]  /*a8a0*/  IMAD.WIDE R68, R0, 0x4, R152 ;  /* 0x0000000400447825 */ /* 0x004fc600078e0298 */
[----:B------:R-:W0:Y:S01]  /*a8b0*/  LDGDEPBAR ;  /* 0x00000000000079af */ /* 0x000e220000000000 */
[----:B------:R-:W-:-:S03]  /*a8c0*/  IMAD.WIDE R82, R0, 0x4, R148 ;  /* 0x0000000400527825 */ /* 0x000fc600078e0294 */
[----:B------:R-:W2:Y:S04]  /*a8d0*/  LDL.LU.64 R152, [R1+0x2e8] ;  /* 0x0002e80001987983 */ /* 0x000ea80000300a00 */
[----:B------:R-:W2:Y:S01]  /*a8e0*/  LDL.LU.64 R148, [R1+0x2e0] ;  /* 0x0002e00001947983 */ /* 0x000ea20000300a00 */
[----:B------:R-:W-:Y:S01]  /*a8f0*/  BAR.SYNC.DEFER_BLOCKING 0x0 ;  /* 0x0000000000007b1d */ /* 0x000fe20000010000 */
[----:B------:R-:W-:-:S07]  /*a900*/  IMAD.WIDE R84, R0, 0x4, R146 ;  /* 0x0000000400547825 */ /* 0x000fce00078e0292 */
[----:B------:R-:W1:Y:S01]  /*a910*/  LDC R146, c[0x0][0x3a0] ;  /* 0x0000e800ff927b82 */ /* 0x000e620000000800 */
[----:B------:R-:W4:Y:S04]  /*a920*/  LDL.LU.64 R160, [R1+0x2d8] ;  /* 0x0002d80001a07983 */ /* 0x000f280000300a00 */
[----:B------:R-:W-:Y:S01]  /*a930*/  @!PT LDS RZ, [RZ] ;  /* 0x00000000fffff984 */ /* 0x000fe20000000800 */
[----:B------:R-:W-:Y:S01]  /*a940*/  @!PT LDS RZ, [RZ] ;  /* 0x00000000fffff984 */ /* 0x000fe20000000800 */
[----:B------:R-:W-:Y:S01]  /*a950*/  @!PT LDS RZ, [RZ] ;  /* 0x00000000fffff984 */ /* 0x000fe20000000800 */
[----:B------:R-:W-:Y:S04]  /*a960*/  LDGSTS.E [R135+0x30000], desc[UR28][R68.64], !P5 ;  /* 0x3000000044877fae */ /* 0x000fe8000e9a101c */
[----:B------:R-:W-:Y:S04]  /*a970*/  LDGSTS.E [R135+0x30200], desc[UR28][R82.64], !P5 ;  /* 0x3020000052877fae */ /* 0x000fe8000e9a101c */
[----:B------:R-:W-:Y:S01]  /*a980*/  LDGSTS.E [R135+0x30400], desc[UR28][R84.64], !P2 ;  /* 0x3040000054877fae */ /* 0x000fe2000d1a101c */
[----:B------:R-:W-:-:S02]  /*a990*/  IMAD.WIDE R86, R0, 0x4, R142 ;  /* 0x0000000400567825 */ /* 0x000fc400078e028e */
[----:B------:R-:W1:Y:S03]  /*a9a0*/  LDC R142, c[0x0][0x3a0] ;  /* 0x0000e800ff8e7b82 */ /* 0x000e660000000800 */
[----:B------:R-:W-:Y:S01]  /*a9b0*/  LDGSTS.E [R135+0x30600], desc[UR28][R86.64], !P2 ;  /* 0x3060000056877fae */ /* 0x000fe2000d1a101c */
[----:B------:R-:W-:Y:S01]  /*a9c0*/  ISETP.GE.U32.AND P2, PT, R7, 0x7ffffefb, PT ;  /* 0x7ffffefb0700780c */ /* 0x000fe20003f46070 */
[----:B------:R-:W-:Y:S02]  /*a9d0*/  VIADD R7, R102, 0xffffff38 ;  /* 0xffffff3866077836 */ /* 0x000fe40000000000 */
[C---:B---3--:R-:W-:Y:S02]  /*a9e0*/  IMAD.WIDE R120, R0.reuse, 0x4, R140 ;  /* 0x0000000400787825 */ /* 0x048fe400078e028c */
[----:B------:R-:W3:Y:S04]  /*a9f0*/  LDL.LU.64 R140, [R1+0x2d0] ;  /* 0x0002d000018c7983 */ /* 0x000ee80000300a00 */
[----:B------:R-:W3:Y:S01]  /*aa00*/  LDL.LU.64 R156, [R1+0x2c8] ;  /* 0x0002c800019c7983 */ /* 0x000ee20000300a00 */
[----:B------:R-:W-:-:S03]  /*aa10*/  IMAD.WIDE R102, R0, 0x4, R144 ;  /* 0x0000000400667825 */ /* 0x000fc600078e0290 */
[----:B------:R-:W3:Y:S04]  /*aa20*/  LDL.LU.64 R144, [R1+0x2c0] ;  /* 0x0002c00001907983 */ /* 0x000ee80000300a00 */
[----:B------:R-:W3:Y:S01]  /*aa30*/  LDL.LU.64 R168, [R1+0x2b8] ;  /* 0x0002b80001a87983 */ /* 0x000ee20000300a00 */
[----:B--2---:R-:W-:-:S03]  /*aa40*/  IMAD.WIDE R136, R0, 0x4, R148 ;  /* 0x0000000400887825 */ /* 0x004fc600078e0294 */
[----:B------:R-:W2:Y:S04]  /*aa50*/  LDL.LU.64 R148, [R1+0x2b0] ;  /* 0x0002b00001947983 */ /* 0x000ea80000300a00 */
[----:B------:R-:W2:Y:S01]  /*aa60*/  LDL.LU.64 R164, [R1+0x2a8] ;  /* 0x0002a80001a47983 */ /* 0x000ea20000300a00 */
[----:B------:R-:W-:Y:S01]  /*aa70*/  ISETP.GE.U32.AND P5, PT, R88, 0x7ffffefc, PT ;  /* 0x7ffffefc5800780c */ /* 0x000fe20003fa6070 */
[C---:B------:R-:W-:Y:S02]  /*aa80*/  IMAD.WIDE R88, R0.reuse, 0x4, R154 ;  /* 0x0000000400587825 */ /* 0x040fe400078e029a */
[----:B------:R-:W1:Y:S02]  /*aa90*/  LDC R154, c[0x0][0x3a0] ;  /* 0x0000e800ff9a7b82 */ /* 0x000e640000000800 */
[----:B------:R-:W-:Y:S01]  /*aaa0*/  IMAD.WIDE R90, R0, 0x4, R150 ;  /* 0x00000004005a7825 */ /* 0x000fe200078e0296 */
[----:B------:R-:W-:Y:S04]  /*aab0*/  LDGSTS.E [R135+0x30800], desc[UR28][R88.64], !P4 ;  /* 0x3080000058877fae */ /* 0x000fe8000e1a101c */
[----:B------:R-:W-:Y:S01]  /*aac0*/  LDGSTS.E [R135+0x30a00], desc[UR28][R90.64], !P4 ;  /* 0x30a000005a877fae */ /* 0x000fe2000e1a101c */
[----:B------:R-:W-:Y:S01]  /*aad0*/  ISETP.GE.U32.AND P4, PT, R126, 0x7ffffefa, PT ;  /* 0x7ffffefa7e00780c */ /* 0x000fe20003f86070 */
[C---:B----4-:R-:W-:Y:S01]  /*aae0*/  IMAD.WIDE R126, R0.reuse, 0x4, R162 ;  /* 0x00000004007e7825 */ /* 0x050fe200078e02a2 */
[----:B------:R-:W4:Y:S01]  /*aaf0*/  LDC R150, c[0x0][0x3a0] ;  /* 0x0000e800ff967b82 */ /* 0x000f220000000800 */
[----:B------:R-:W-:Y:S02]  /*ab00*/  LDGSTS.E [R135+0x30c00], desc[UR28][R102.64], !P1 ;  /* 0x30c0000066877fae */ /* 0x000fe4000c9a101c */
[----:B------:R-:W-:-:S02]  /*ab10*/  IMAD.WIDE R128, R0, 0x4, R158 ;  /* 0x0000000400807825 */ /* 0x000fc400078e029e */
[----:B------:R-:W-:Y:S01]  /*ab20*/  LDGSTS.E [R135+0x30e00], desc[UR28][R120.64], !P1 ;  /* 0x30e0000078877fae */ /* 0x000fe2000c9a101c */
[----:B------:R-:W-:Y:S01]  /*ab30*/  ISETP.GE.U32.AND P1, PT, R7, 0x7ffffef9, PT ;  /* 0x7ffffef90700780c */ /* 0x000fe20003f26070 */
[----:B------:R-:W-:Y:S01]  /*ab40*/  VIADD R7, R130, 0xffffff36 ;  /* 0xffffff3682077836 */ /* 0x000fe20000000000 */
[----:B------:R-:W1:Y:S01]  /*ab50*/  LDC R158, c[0x0][0x3a0] ;  /* 0x0000e800ff9e7b82 */ /* 0x000e620000000800 */
[C---:B------:R-:W-:Y:S01]  /*ab60*/  IMAD.WIDE R130, R0.reuse, 0x4, R152 ;  /* 0x0000000400827825 */ /* 0x040fe200078e0298 */
[----:B------:R-:W-:Y:S04]  /*ab70*/  LDGSTS.E [R135+0x31000], desc[UR28][R126.64], !P5 ;  /* 0x310000007e877fae */ /* 0x000fe8000e9a101c */
[----:B------:R-:W2:Y:S01]  /*ab80*/  LDL.LU.64 R152, [R1+0x2a0] ;  /* 0x0002a00001987983 */ /* 0x000ea20000300a00 */
[----:B---3--:R-:W-:-:S03]  /*ab90*/  IMAD.WIDE R140, R0, 0x4, R140 ;  /* 0x00000004008c7825 */ /* 0x008fc600078e028c */
[----:B------:R-:W-:Y:S01]  /*aba0*/  LDGSTS.E [R135+0x31200], desc[UR28][R128.64], !P5 ;  /* 0x3120000080877fae */ /* 0x000fe2000e9a101c */
[----:B-1----:R-:W-:Y:S01]  /*abb0*/  IADD3 R146, PT, PT, R146, -0xcb, RZ ;  /* 0xffffff3592927810 */ /* 0x002fe20007ffe0ff */
[----:B------:R-:W1:Y:S02]  /*abc0*/  LDC R162, c[0x0][0x3a0] ;  /* 0x0000e800ffa27b82 */ /* 0x000e640000000800 */
[----:B------:R-:W-:Y:S04]  /*abd0*/  LDGSTS.E [R135+0x31400], desc[UR28][R130.64], !P2 ;  /* 0x3140000082877fae */ /* 0x000fe8000d1a101c */
[----:B------:R-:W-:Y:S01]  /*abe0*/  LDGSTS.E [R135+0x31600], desc[UR28][R136.64], !P2 ;  /* 0x3160000088877fae */ /* 0x000fe2000d1a101c */
[----:B------:R-:W-:Y:S01]  /*abf0*/  ISETP.GE.U32.AND P2, PT, R7, 0x7ffffef7, PT ;  /* 0x7ffffef70700780c */ /* 0x000fe20003f46070 */
[----:B------:R-:W-:-:S02]  /*ac00*/  VIADD R7, R142, 0xffffff34 ;  /* 0xffffff348e077836 */ /* 0x000fc40000000000 */
[----:B------:R-:W-:Y:S01]  /*ac10*/  IMAD.WIDE R142, R0, 0x4, R156 ;  /* 0x00000004008e7825 */ /* 0x000fe200078e029c */
[----:B------:R-:W3:Y:S04]  /*ac20*/  LDL.LU.64 R176, [R1+0x298] ;  /* 0x0002980001b07983 */ /* 0x000ee80000300a00 */
[----:B------:R-:W3:Y:S01]  /*ac30*/  LDL.LU.64 R156, [R1+0x290] ;  /* 0x00029000019c7983 */ /* 0x000ee20000300a00 */
[----:B------:R-:W-:-:S03]  /*ac40*/  ISETP.GE.U32.AND P5, PT, R138, 0x7ffffef8, PT ;  /* 0x7ffffef88a00780c */ /* 0x000fc60003fa6070 */
[----:B------:R-:W3:Y:S01]  /*ac50*/  LDL.LU.64 R172, [R1+0x288] ;  /* 0x0002880001ac7983 */ /* 0x000ee20000300a00 */
[----:B------:R-:W-:-:S03]  /*ac60*/  IMAD.WIDE R138, R0, 0x4, R160 ;  /* 0x00000004008a7825 */ /* 0x000fc600078e02a0 */
[----:B------:R-:W3:Y:S01]  /*ac70*/  LDL.LU.64 R160, [R1+0x280] ;  /* 0x0002800001a07983 */ /* 0x000ee20000300a00 */
[----:B------:R-:W-:-:S03]  /*ac80*/  IMAD.WIDE R144, R0, 0x4, R144 ;  /* 0x0000000400907825 */ /* 0x000fc600078e0290 */
[----:B------:R-:W-:Y:S04]  /*ac90*/  LDGSTS.E [R135+0x31800], desc[UR28][R138.64], !P4 ;  /* 0x318000008a877fae */ /* 0x000fe8000e1a101c */
[----:B------:R-:W-:Y:S04]  /*aca0*/  LDGSTS.E [R135+0x31a00], desc[UR28][R140.64], !P4 ;  /* 0x31a000008c877fae */ /* 0x000fe8000e1a101c */
[----:B------:R-:W-:Y:S04]  /*acb0*/  LDGSTS.E [R135+0x31c00], desc[UR28][R142.64], !P1 ;  /* 0x31c000008e877fae */ /* 0x000fe8000c9a101c */
[----:B------:R-:W-:Y:S01]  /*acc0*/  LDGSTS.E [R135+0x31e00], desc[UR28][R144.64], !P1 ;  /* 0x31e0000090877fae */ /* 0x000fe2000c9a101c */
[----:B------:R-:W-:Y:S01]  /*acd0*/  ISETP.GE.U32.AND P1, PT, R7, 0x7ffffef5, PT ;  /* 0x7ffffef50700780c */ /* 0x000fe20003f26070 */
[----:B----4-:R-:W-:-:S02]  /*ace0*/  VIADD R7, R150, 0xffffff32 ;  /* 0xffffff3296077836 */ /* 0x010fc40000000000 */
[----:B------:R-:W4:Y:S01]  /*acf0*/  LDL.LU.64 R184, [R1+0x278] ;  /* 0x0002780001b87983 */ /* 0x000f220000300a00 */
[----:B--2---:R-:W-:-:S03]  /*ad00*/  IMAD.WIDE R150, R0, 0x4, R164 ;  /* 0x0000000400967825 */ /* 0x004fc600078e02a4 */
[----:B------:R-:W2:Y:S04]  /*ad10*/  LDL.LU.64 R164, [R1+0x270] ;  /* 0x0002700001a47983 */ /* 0x000ea80000300a00 */
[----:B------:R-:W2:Y:S01]  /*ad20*/  LDL.LU.64 R180, [R1+0x268] ;  /* 0x0002680001b47983 */ /* 0x000ea20000300a00 */
[----:B------:R-:W-:Y:S01]  /*ad30*/  ISETP.GE.U32.AND P4, PT, R146, 0x7ffffef6, PT ;  /* 0x7ffffef69200780c */ /* 0x000fe20003f86070 */
[C---:B------:R-:W-:Y:S02]  /*ad40*/  IMAD.WIDE R146, R0.reuse, 0x4, R168 ;  /* 0x0000000400927825 */ /* 0x040fe400078e02a8 */
[----:B------:R-:W4:Y:S02]  /*ad50*/  LDL.LU.64 R168, [R1+0x260] ;  /* 0x0002600001a87983 */ /* 0x000f240000300a00 */
[----:B------:R-:W-:-:S02]  /*ad60*/  IMAD.WIDE R148, R0, 0x4, R148 ;  /* 0x0000000400947825 */ /* 0x000fc400078e0294 */
[----:B------:R-:W-:Y:S04]  /*ad70*/  LDGSTS.E [R135+0x32000], desc[UR28][R146.64], !P5 ;  /* 0x3200000092877fae */ /* 0x000fe8000e9a101c */
[----:B------:R-:W-:Y:S04]  /*ad80*/  LDGSTS.E [R135+0x32200], desc[UR28][R148.64], !P5 ;  /* 0x3220000094877fae */ /* 0x000fe8000e9a101c */
[----:B------:R-:W-:Y:S01]  /*ad90*/  LDGSTS.E [R135+0x32400], desc[UR28][R150.64], !P2 ;  /* 0x3240000096877fae */ /* 0x000fe2000d1a101c */
[----:B------:R-:W-:-:S03]  /*ada0*/  VIADD R154, R154, 0xffffff33 ;  /* 0xffffff339a9a7836 */ /* 0x000fc60000000000 */
[----:B------:R-:W4:Y:S01]  /*adb0*/  LDL.LU.64 R192, [R1+0x258] ;  /* 0x0002580001c07983 */ /* 0x000f220000300a00 */
[----:B------:R-:W-:-:S05]  /*adc0*/  IMAD.WIDE R152, R0, 0x4, R152 ;  /* 0x0000000400987825 */ /* 0x000fca00078e0298 */
[----:B------:R-:W-:Y:S01]  /*add0*/  LDGSTS.E [R135+0x32600], desc[UR28][R152.64], !P2 ;  /* 0x3260000098877fae */ /* 0x000fe2000d1a101c */
[----:B------:R-:W-:Y:S01]  /*ade0*/  ISETP.GE.U32.AND P2, PT, R7, 0x7ffffef3, PT ;  /* 0x7ffffef30700780c */ /* 0x000fe20003f46070 */
[----:B------:R-:W-:Y:S01]  /*adf0*/  VIADD R7, R158, 0xffffff30 ;  /* 0xffffff309e077836 */ /* 0x000fe20000000000 */
[----:B------:R-:W-:Y:S01]  /*ae00*/  ISETP.GE.U32.AND P5, PT, R154, 0x7ffffef4, PT ;  /* 0x7ffffef49a00780c */ /* 0x000fe20003fa6070 */
[----:B---3--:R-:W-:-:S04]  /*ae10*/  IMAD.WIDE R154, R0, 0x4, R176 ;  /* 0x00000004009a7825 */ /* 0x008fc800078e02b0 */
[C---:B------:R-:W-:Y:S01]  /*ae20*/  IMAD.WIDE R156, R0.reuse, 0x4, R156 ;  /* 0x00000004009c7825 */ /* 0x040fe200078e029c */
[----:B------:R-:W-:Y:S03]  /*ae30*/  LDGSTS.E [R135+0x32800], desc[UR28][R154.64], !P4 ;  /* 0x328000009a877fae */ /* 0x000fe6000e1a101c */
[C---:B------:R-:W-:Y:S01]  /*ae40*/  IMAD.WIDE R158, R0.reuse, 0x4, R172 ;  /* 0x00000004009e7825 */ /* 0x040fe200078e02ac */
[----:B------:R-:W-:Y:S04]  /*ae50*/  LDGSTS.E [R135+0x32a00], desc[UR28][R156.64], !P4 ;  /* 0x32a000009c877fae */ /* 0x000fe8000e1a101c */
[----:B------:R-:W3:Y:S04]  /*ae60*/  LDL.LU.64 R172, [R1+0x250] ;  /* 0x0002500001ac7983 */ /* 0x000ee80000300a00 */
[----:B------:R-:W3:Y:S01]  /*ae70*/  LDL.LU.64 R188, [R1+0x248] ;  /* 0x0002480001bc7983 */ /* 0x000ee20000300a00 */
[----:B------:R-:W-:-:S03]  /*ae80*/  IMAD.WIDE R160, R0, 0x4, R160 ;  /* 0x0000000400a07825 */ /* 0x000fc600078e02a0 */
[----:B------:R-:W3:Y:S04]  /*ae90*/  LDL.LU.64 R176, [R1+0x240] ;  /* 0x0002400001b07983 */ /* 0x000ee80000300a00 */
[----:B------:R-:W-:Y:S04]  /*aea0*/  LDGSTS.E [R135+0x32c00], desc[UR28][R158.64], !P1 ;  /* 0x32c000009e877fae */ /* 0x000fe8000c9a101c */
[----:B------:R-:W-:Y:S01]  /*aeb0*/  LDGSTS.E [R135+0x32e00], desc[UR28][R160.64], !P1 ;  /* 0x32e00000a0877fae */ /* 0x000fe2000c9a101c */
[----:B------:R-:W-:Y:S01]  /*aec0*/  ISETP.GE.U32.AND P1, PT, R7, 0x7ffffef1, PT ;  /* 0x7ffffef10700780c */ /* 0x000fe20003f26070 */
[----:B------:R-:W-:-:S02]  /*aed0*/  VIADD R7, R166, 0xffffff2e ;  /* 0xffffff2ea6077836 */ /* 0x000fc40000000000 */
[----:B------:R-:W3:Y:S01]  /*aee0*/  LDL.LU.64 R200, [R1+0x238] ;  /* 0x0002380001c87983 */ /* 0x000ee20000300a00 */
[----:B--2---:R-:W-:-:S03]  /*aef0*/  IMAD.WIDE R166, R0, 0x4, R180 ;  /* 0x0000000400a67825 */ /* 0x004fc600078e02b4 */
[----:B------:R-:W2:Y:S04]  /*af00*/  LDL.LU.64 R180, [R1+0x230] ;  /* 0x0002300001b47983 */ /* 0x000ea80000300a00 */
[----:B------:R-:W2:Y:S01]  /*af10*/  LDL.LU.64 R196, [R1+0x228] ;  /* 0x0002280001c47983 */ /* 0x000ea20000300a00 */
[----:B-1----:R-:W-:Y:S01]  /*af20*/  IADD3 R162, PT, PT, R162, -0xcf, RZ ;  /* 0xffffff31a2a27810 */ /* 0x002fe20007ffe0ff */
[----:B------:R-:W-:-:S03]  /*af30*/  IMAD.WIDE R164, R0, 0x4, R164 ;  /* 0x0000000400a47825 */ /* 0x000fc600078e02a4 */
[----:B------:R-:W-:Y:S01]  /*af40*/  ISETP.GE.U32.AND P4, PT, R162, 0x7ffffef2, PT ;  /* 0x7ffffef2a200780c */ /* 0x000fe20003f86070 */
[C---:B----4-:R-:W-:Y:S02]  /*af50*/  IMAD.WIDE R162, R0.reuse, 0x4, R184 ;  /* 0x0000000400a27825 */ /* 0x050fe400078e02b8 */
[----:B------:R-:W4:Y:S02]  /*af60*/  LDL.LU.64 R184, [R1+0x220] ;  /* 0x0002200001b87983 */ /* 0x000f240000300a00 */
[----:B------:R-:W-:Y:S02]  /*af70*/  IMAD.WIDE R168, R0, 0x4, R168 ;  /* 0x0000000400a87825 */ /* 0x000fe400078e02a8 */
[----:B------:R-:W-:Y:S04]  /*af80*/  LDGSTS.E [R135+0x33000], desc[UR28][R162.64], !P5 ;  /* 0x33000000a2877fae */ /* 0x000fe8000e9a101c */
[----:B------:R-:W-:Y:S04]  /*af90*/  LDGSTS.E [R135+0x33200], desc[UR28][R164.64], !P5 ;  /* 0x33200000a4877fae */ /* 0x000fe8000e9a101c */
[----:B------:R-:W-:Y:S04]  /*afa0*/  LDGSTS.E [R135+0x33400], desc[UR28][R166.64], !P2 ;  /* 0x33400000a6877fae */ /* 0x000fe8000d1a101c */
[----:B------:R-:W-:Y:S01]  /*afb0*/  LDGSTS.E [R135+0x33600], desc[UR28][R168.64], !P2 ;  /* 0x33600000a8877fae */ /* 0x000fe2000d1a101c */
[----:B------:R-:W-:Y:S01]  /*afc0*/  ISETP.GE.U32.AND P2, PT, R7, 0x7ffffeef, PT ;  /* 0x7ffffeef0700780c */ /* 0x000fe20003f46070 */
[----:B------:R-:W-:-:S02]  /*afd0*/  VIADD R7, R174, 0xffffff2c ;  /* 0xffffff2cae077836 */ /* 0x000fc40000000000 */
[----:B------:R-:W4:Y:S01]  /*afe0*/  LDL.LU.64 R208, [R1+0x218] ;  /* 0x0002180001d07983 */ /* 0x000f220000300a00 */
[----:B------:R-:W-:Y:S01]  /*aff0*/  ISETP.GE.U32.AND P5, PT, R170, 0x7ffffef0, PT ;  /* 0x7ffffef0aa00780c */ /* 0x000fe20003fa6070 */
[----:B------:R-:W-:-:S05]  /*b000*/  IMAD.WIDE R170, R0, 0x4, R192 ;  /* 0x0000000400aa7825 */ /* 0x000fca00078e02c0 */
[----:B------:R-:W-:Y:S01]  /*b010*/  LDGSTS.E [R135+0x33800], desc[UR28][R170.64], !P4 ;  /* 0x33800000aa877fae */ /* 0x000fe2000e1a101c */
[----:B---3--:R-:W-:-:S03]  /*b020*/  IMAD.WIDE R174, R0, 0x4, R188 ;  /* 0x0000000400ae7825 */ /* 0x008fc600078e02bc */
[----:B------:R-:W3:Y:S04]  /*b030*/  LDL.LU.64 R188, [R1+0x210] ;  /* 0x0002100001bc7983 */ /* 0x000ee80000300a00 */
[----:B------:R-:W3:Y:S01]  /*b040*/  LDL.LU.64 R204, [R1+0x208] ;  /* 0x0002080001cc7983 */ /* 0x000ee20000300a00 */
[----:B------:R-:W-:-:S03]  /*b050*/  IMAD.WIDE R172, R0, 0x4, R172 ;  /* 0x0000000400ac7825 */ /* 0x000fc600078e02ac */
[----:B------:R-:W3:Y:S01]  /*b060*/  LDL.LU.64 R192, [R1+0x200] ;  /* 0x0002000001c07983 */ /* 0x000ee20000300a00 */
[----:B------:R-:W-:-:S03]  /*b070*/  IMAD.WIDE R176, R0, 0x4, R176 ;  /* 0x0000000400b07825 */ /* 0x000fc600078e02b0 */
[----:B------:R-:W-:Y:S04]  /*b080*/  LDGSTS.E [R135+0x33a00], desc[UR28][R172.64], !P4 ;  /* 0x33a00000ac877fae */ /* 0x000fe8000e1a101c */
        /* <DEDUP_REMOVED lines=8> */
[----:B------:R-:W-:Y:S01]  /*b110*/  ISETP.GE.U32.AND P4, PT, R178, 0x7ffffeee, PT ;  /* 0x7ffffeeeb200780c */ /* 0x000fe20003f86070 */
[C---:B------:R-:W-:Y:S02]  /*b120*/  IMAD.WIDE R178, R0.reuse, 0x4, R200 ;  /* 0x0000000400b27825 */ /* 0x040fe400078e02c8 */
[----:B------:R-:W2:Y:S02]  /*b130*/  LDL.LU.64 R200, [R1+0x1e0] ;  /* 0x0001e00001c87983 */ /* 0x000ea40000300a00 */
[----:B------:R-:W-:-:S02]  /*b140*/  IMAD.WIDE R180, R0, 0x4, R180 ;  /* 0x0000000400b47825 */ /* 0x000fc400078e02b4 */
[----:B------:R-:W-:Y:S02]  /*b150*/  LDGSTS.E [R135+0x34000], desc[UR28][R178.64], !P5 ;  /* 0x34000000b2877fae */ /* 0x000fe4000e9a101c */
[----:B----4-:R-:W-:Y:S02]  /*b160*/  IMAD.WIDE R184, R0, 0x4, R184 ;  /* 0x0000000400b87825 */ /* 0x010fe400078e02b8 */
        /* <DEDUP_REMOVED lines=29> */
[----:B------:R-:W-:Y:S02]  /*b340*/  IMAD.WIDE R200, R0, 0x4, R200 ;  /* 0x0000000400c87825 */ /* 0x000fe400078e02c8 */
[----:B------:R-:W-:Y:S04]  /*b350*/  LDGSTS.E [R135+0x35200], desc[UR28][R196.64], !P5 ;  /* 0x35200000c4877fae */ /* 0x000fe8000e9a101c */
[----:B------:R-:W-:Y:S04]  /*b360*/  LDGSTS.E [R135+0x35400], desc[UR28][R198.64], !P2 ;  /* 0x35400000c6877fae */ /* 0x000fe8000d1a101c */
[----:B------:R-:W-:Y:S01]  /*b370*/  LDGSTS.E [R135+0x35600], desc[UR28][R200.64], !P2 ;  /* 0x35600000c8877fae */ /* 0x000fe2000d1a101c */
[----:B------:R-:W-:Y:S01]  /*b380*/  ISETP.GE.U32.AND P2, PT, R7, 0x7ffffee7, PT ;  /* 0x7ffffee70700780c */ /* 0x000fe20003f46070 */
[----:B------:R-:W-:-:S02]  /*b390*/  VIADD R7, R206, 0xffffff24 ;  /* 0xffffff24ce077836 */ /* 0x000fc40000000000 */
[----:B------:R-:W2:Y:S01]  /*b3a0*/  LDL.LU.64 R246, [R1+0x198] ;  /* 0x0001980001f67983 */ /* 0x000ea20000300a00 */
[----:B------:R-:W-:Y:S01]  /*b3b0*/  ISETP.GE.U32.AND P5, PT, R202, 0x7ffffee8, PT ;  /* 0x7ffffee8ca00780c */ /* 0x000fe20003fa6070 */
[----:B----4-:R-:W-:-:S05]  /*b3c0*/  IMAD.WIDE R202, R0, 0x4, R224 ;  /* 0x0000000400ca7825 */ /* 0x010fca00078e02e0 */
[----:B------:R-:W-:Y:S01]  /*b3d0*/  LDGSTS.E [R135+0x35800], desc[UR28][R202.64], !P4 ;  /* 0x35800000ca877fae */ /* 0x000fe2000e1a101c */
[----:B---3--:R-:W-:-:S03]  /*b3e0*/  IMAD.WIDE R206, R0, 0x4, R220 ;  /* 0x0000000400ce7825 */ /* 0x008fc600078e02dc */
[----:B------:R-:W3:Y:S04]  /*b3f0*/  LDL.LU.64 R220, [R1+0x190] ;  /* 0x0001900001dc7983 */ /* 0x000ee80000300a00 */
[----:B------:R-:W4:Y:S01]  /*b400*/  LDL.LU.64 R236, [R1+0x188] ;  /* 0x0001880001ec7983 */ /* 0x000f220000300a00 */
[----:B------:R-:W-:-:S03]  /*b410*/  IMAD.WIDE R204, R0, 0x4, R204 ;  /* 0x0000000400cc7825 */ /* 0x000fc600078e02cc */
[----:B------:R-:W4:Y:S01]  /*b420*/  LDL.LU.64 R224, [R1+0x180] ;  /* 0x0001800001e07983 */ /* 0x000f220000300a00 */
[----:B------:R-:W-:-:S03]  /*b430*/  IMAD.WIDE R208, R0, 0x4, R208 ;  /* 0x0000000400d07825 */ /* 0x000fc600078e02d0 */
[----:B------:R-:W-:Y:S04]  /*b440*/  LDGSTS.E [R135+0x35a00], desc[UR28][R204.64], !P4 ;  /* 0x35a00000cc877fae */ /* 0x000fe8000e1a101c */
[----:B------:R-:W-:Y:S04]  /*b450*/  LDGSTS.E [R135+0x35c00], desc[UR28][R206.64], !P1 ;  /* 0x35c00000ce877fae */ /* 0x000fe8000c9a101c */
[----:B------:R-:W4:Y:S04]  /*b460*/  LDL.LU.64 R248, [R1+0x178] ;  /* 0x0001780001f87983 */ /* 0x000f280000300a00 */
[----:B------:R-:W-:Y:S01]  /*b470*/  LDGSTS.E [R135+0x35e00], desc[UR28][R208.64], !P1 ;  /* 0x35e00000d0877fae */ /* 0x000fe2000c9a101c */
[----:B------:R-:W-:Y:S01]  /*b480*/  ISETP.GE.U32.AND P1, PT, R7, 0x7ffffee5, PT ;  /* 0x7ffffee50700780c */ /* 0x000fe20003f26070 */
[----:B------:R-:W-:-:S02]  /*b490*/  VIADD R7, R214, 0xffffff22 ;  /* 0xffffff22d6077836 */ /* 0x000fc40000000000 */
[----:B--2---:R-:W-:Y:S02]  /*b4a0*/  IMAD.WIDE R214, R0, 0x4, R228 ;  /* 0x0000000400d67825 */ /* 0x004fe400078e02e4 */
        /* <DEDUP_REMOVED lines=15> */
[----:B------:R-:W-:-:S05]  /*b5a0*/  IMAD.WIDE R218, R0, 0x4, R246 ;  /* 0x0000000400da7825 */ /* 0x000fca00078e02f6 */
[----:B------:R-:W-:Y:S01]  /*b5b0*/  LDGSTS.E [R135+0x36800], desc[UR28][R218.64], !P4 ;  /* 0x36800000da877fae */ /* 0x000fe2000e1a101c */
[----:B---3--:R-:W-:-:S04]  /*b5c0*/  IMAD.WIDE R220, R0, 0x4, R220 ;  /* 0x0000000400dc7825 */ /* 0x008fc800078e02dc */
[C---:B----4-:R-:W-:Y:S01]  /*b5d0*/  IMAD.WIDE R222, R0.reuse, 0x4, R236 ;  /* 0x0000000400de7825 */ /* 0x050fe200078e02ec */
[----:B------:R-:W-:Y:S04]  /*b5e0*/  LDGSTS.E [R135+0x36a00], desc[UR28][R220.64], !P4 ;  /* 0x36a00000dc877fae */ /* 0x000fe8000e1a101c */
[----:B------:R-:W3:Y:S04]  /*b5f0*/  LDL.LU.64 R236, [R1+0x150] ;  /* 0x0001500001ec7983 */ /* 0x000ee80000300a00 */
[----:B------:R-:W4:Y:S04]  /*b600*/  LDL.LU.64 R240, [R1+0x148] ;  /* 0x0001480001f07983 */ /* 0x000f280000300a00 */
[----:B------:R-:W3:Y:S01]  /*b610*/  LDL.LU.64 R242, [R1+0x140] ;  /* 0x0001400001f27983 */ /* 0x000ee20000300a00 */
[----:B------:R-:W-:Y:S01]  /*b620*/  IMAD.WIDE R224, R0, 0x4, R224 ;  /* 0x0000000400e07825 */ /* 0x000fe200078e02e0 */
[----:B------:R-:W-:-:S02]  /*b630*/  ISETP.GE.U32.AND P4, PT, R226, 0x7ffffee2, PT ;  /* 0x7ffffee2e200780c */ /* 0x000fc40003f86070 */
[----:B------:R-:W-:Y:S01]  /*b640*/  LDGSTS.E [R135+0x36c00], desc[UR28][R222.64], !P1 ;  /* 0x36c00000de877fae */ /* 0x000fe2000c9a101c */
[----:B------:R-:W-:-:S03]  /*b650*/  IMAD.WIDE R226, R0, 0x4, R248 ;  /* 0x0000000400e27825 */ /* 0x000fc600078e02f8 */
[----:B------:R-:W3:Y:S04]  /*b660*/  LDL.LU.64 R248, [R1+0x138] ;  /* 0x0001380001f87983 */ /* 0x000ee80000300a00 */
[----:B------:R-:W3:Y:S04]  /*b670*/  LDL.LU.64 R244, [R1+0x130] ;  /* 0x0001300001f47983 */ /* 0x000ee80000300a00 */
[----:B------:R-:W-:Y:S01]  /*b680*/  LDGSTS.E [R135+0x36e00], desc[UR28][R224.64], !P1 ;  /* 0x36e00000e0877fae */ /* 0x000fe2000c9a101c */
[----:B------:R-:W-:Y:S01]  /*b690*/  ISETP.GE.U32.AND P1, PT, R7, 0x7ffffee1, PT ;  /* 0x7ffffee10700780c */ /* 0x000fe20003f26070 */
[----:B------:R-:W-:-:S02]  /*b6a0*/  VIADD R7, R230, 0xffffff1e ;  /* 0xffffff1ee6077836 */ /* 0x000fc40000000000 */
[----:B------:R-:W3:Y:S04]  /*b6b0*/  LDL.LU.64 R246, [R1+0x128] ;  /* 0x0001280001f67983 */ /* 0x000ee80000300a00 */
[----:B------:R-:W-:Y:S01]  /*b6c0*/  LDGSTS.E [R135+0x37000], desc[UR28][R226.64], !P5 ;  /* 0x37000000e2877fae */ /* 0x000fe2000e9a101c */
[----:B--2---:R-:W-:-:S03]  /*b6d0*/  IMAD.WIDE R230, R0, 0x4, R250 ;  /* 0x0000000400e67825 */ /* 0x004fc600078e02fa */
[----:B------:R-:W2:Y:S01]  /*b6e0*/  LDL.LU.64 R250, [R1+0x120] ;  /* 0x0001200001fa7983 */ /* 0x000ea20000300a00 */
[----:B------:R-:W-:-:S04]  /*b6f0*/  IMAD.WIDE R228, R0, 0x4, R228 ;  /* 0x0000000400e47825 */ /* 0x000fc800078e02e4 */
[----:B------:R-:W-:Y:S01]  /*b700*/  IMAD.WIDE R232, R0, 0x4, R232 ;  /* 0x0000000400e87825 */ /* 0x000fe200078e02e8 */
[----:B------:R-:W-:Y:S01]  /*b710*/  LDGSTS.E [R135+0x37200], desc[UR28][R228.64], !P5 ;  /* 0x37200000e4877fae */ /* 0x000fe2000e9a101c */
[----:B------:R-:W-:-:S03]  /*b720*/  ISETP.GE.U32.AND P5, PT, R234, 0x7ffffee0, PT ;  /* 0x7ffffee0ea00780c */ /* 0x000fc60003fa6070 */
[----:B------:R-:W-:Y:S04]  /*b730*/  LDGSTS.E [R135+0x37400], desc[UR28][R230.64], !P2 ;  /* 0x37400000e6877fae */ /* 0x000fe8000d1a101c */
[----:B------:R-:W-:Y:S01]  /*b740*/  LDGSTS.E [R135+0x37600], desc[UR28][R232.64], !P2 ;  /* 0x37600000e8877fae */ /* 0x000fe2000d1a101c */
[----:B------:R-:W-:Y:S01]  /*b750*/  ISETP.GE.U32.AND P2, PT, R7, 0x7ffffedf, PT ;  /* 0x7ffffedf0700780c */ /* 0x000fe20003f46070 */
[----:B------:R-:W-:Y:S02]  /*b760*/  VIADD R7, R92, 0xffffff1c ;  /* 0xffffff1c5c077836 */ /* 0x000fe40000000000 */
[----:B------:R-:W2:Y:S01]  /*b770*/  LDL.LU.64 R92, [R1+0x118] ;  /* 0x00011800015c7983 */ /* 0x000ea20000300a00 */
[----:B------:R-:W-:-:S03]  /*b780*/  IMAD.WIDE R234, R0, 0x4, R238 ;  /* 0x0000000400ea7825 */ /* 0x000fc600078e02ee */
[----:B------:R-:W2:Y:S01]  /*b790*/  LDL.LU.64 R238, [R1+0x110] ;  /* 0x0001100001ee7983 */ /* 0x000ea20000300a00 */
[----:B------:R-:W-:-:S03]  /*b7a0*/  IADD3 R252, PT, PT, R252, -0xe3, RZ ;  /* 0xffffff1dfcfc7810 */ /* 0x000fc60007ffe0ff */
[----:B------:R-:W-:Y:S01]  /*b7b0*/  LDGSTS.E [R135+0x37800], desc[UR28][R234.64], !P4 ;  /* 0x37800000ea877fae */ /* 0x000fe2000e1a101c */
[----:B----4-:R-:W-:-:S04]  /*b7c0*/  IMAD.WIDE R108, R0, 0x4, R240 ;  /* 0x00000004006c7825 */ /* 0x010fc800078e02f0 */
[C---:B---3--:R-:W-:Y:S01]  /*b7d0*/  IMAD.WIDE R100, R0.reuse, 0x4, R242 ;  /* 0x0000000400647825 */ /* 0x048fe200078e02f2 */
[----:B------:R1:W-:Y:S03]  /*b7e0*/  STL.64 [R1+0x1c8], R108 ;  /* 0x0001c86c01007387 */ /* 0x0003e60000100a00 */
[C---:B------:R-:W-:Y:S01]  /*b7f0*/  IMAD.WIDE R236, R0.reuse, 0x4, R236 ;  /* 0x0000000400ec7825 */ /* 0x040fe200078e02ec */
[----:B------:R-:W3:Y:S04]  /*b800*/  LDL.LU.64 R240, [R1+0x108] ;  /* 0x0001080001f07983 */ /* 0x000ee80000300a00 */
[----:B------:R4:W-:Y:S01]  /*b810*/  STL.64 [R1+0x1c0], R100 ;  /* 0x0001c06401007387 */ /* 0x0009e20000100a00 */
[----:B------:R-:W-:-:S03]  /*b820*/  IMAD.WIDE R248, R0, 0x4, R248 ;  /* 0x0000000400f87825 */ /* 0x000fc600078e02f8 */
[----:B------:R-:W3:Y:S01]  /*b830*/  LDL.LU.64 R242, [R1+0x100] ;  /* 0x0001000001f27983 */ /* 0x000ee20000300a00 */
[----:B------:R-:W-:-:S03]  /*b840*/  IMAD.WIDE R114, R0, 0x4, R244 ;  /* 0x0000000400727825 */ /* 0x000fc600078e02f4 */
[----:B------:R-:W-:Y:S01]  /*b850*/  LDGSTS.E [R135+0x37a00], desc[UR28][R236.64], !P4 ;  /* 0x37a00000ec877fae */ /* 0x000fe2000e1a101c */
[----:B------:R-:W-:-:S03]  /*b860*/  ISETP.GE.U32.AND P4, PT, R252, 0x7ffffede, PT ;  /* 0x7ffffedefc00780c */ /* 0x000fc60003f86070 */
[----:B------:R1:W-:Y:S01]  /*b870*/  LDGSTS.E [R135+0x37c00], desc[UR28][R108.64], !P1 ;  /* 0x37c000006c877fae */ /* 0x0003e2000c9a101c */
[----:B------:R-:W-:-:S03]  /*b880*/  VIADD R252, R75, 0xffffff1b ;  /* 0xffffff1b4bfc7836 */ /* 0x000fc60000000000 */
[----:B------:R4:W-:Y:S01]  /*b890*/  LDGSTS.E [R135+0x37e00], desc[UR28][R100.64], !P1 ;  /* 0x37e0000064877fae */ /* 0x0009e2000c9a101c */
[----:B------:R-:W-:Y:S01]  /*b8a0*/  ISETP.GE.U32.AND P1, PT, R7, 0x7ffffedd, PT ;  /* 0x7ffffedd0700780c */ /* 0x000fe20003f26070 */
[----:B------:R-:W-:Y:S02]  /*b8b0*/  VIADD R7, R74, 0xffffff1a ;  /* 0xffffff1a4a077836 */ /* 0x000fe40000000000 */
[----:B------:R2:W-:Y:S01]  /*b8c0*/  STL.64 [R1+0x1b8], R248 ;  /* 0x0001b8f801007387 */ /* 0x0005e20000100a00 */
[----:B-1----:R-:W-:-:S03]  /*b8d0*/  IMAD.WIDE R108, R0, 0x4, R246 ;  /* 0x00000004006c7825 */ /* 0x002fc600078e02f6 */
[----:B------:R1:W-:Y:S01]  /*b8e0*/  STL.64 [R1+0x1b0], R114 ;  /* 0x0001b07201007387 */ /* 0x0003e20000100a00 */
[----:B----4-:R-:W4:Y:S03]  /*b8f0*/  LDC R101, c[0x0][0x3a0] ;  /* 0x0000e800ff657b82 */ /* 0x010f260000000800 */
[----:B------:R-:W3:Y:S04]  /*b900*/  LDL.LU.64 R246, [R1+0xf8] ;  /* 0x0000f80001f67983 */ /* 0x000ee80000300a00 */
[----:B------:R-:W3:Y:S01]  /*b910*/  LDL.LU.64 R244, [R1+0xf0] ;  /* 0x0000f00001f47983 */ /* 0x000ee20000300a00 */
[----:B------:R-:W3:Y:S03]  /*b920*/  LDC R100, c[0x0][0x3a0] ;  /* 0x0000e800ff647b82 */ /* 0x000ee60000000800 */
[----:B------:R-:W-:Y:S01]  /*b930*/  LDGSTS.E [R135+0x38000], desc[UR28][R248.64], !P5 ;  /* 0x38000000f8877fae */ /* 0x000fe2000e9a101c */
[----:B--2---:R-:W-:-:S03]  /*b940*/  IMAD.WIDE R74, R0, 0x4, R250 ;  /* 0x00000004004a7825 */ /* 0x004fc600078e02fa */
[----:B------:R-:W-:Y:S04]  /*b950*/  STL.64 [R1+0x1a8], R108 ;  /* 0x0001a86c01007387 */ /* 0x000fe80000100a00 */
[----:B------:R2:W-:Y:S04]  /*b960*/  STL.64 [R1+0x1a0], R74 ;  /* 0x0001a04a01007387 */ /* 0x0005e80000100a00 */
[----:B------:R-:W3:Y:S04]  /*b970*/  LDL.LU.64 R248, [R1+0xe8] ;  /* 0x0000e80001f87983 */ /* 0x000ee80000300a00 */
[----:B------:R-:W3:Y:S04]  /*b980*/  LDL.LU.64 R250, [R1+0xe0] ;  /* 0x0000e00001fa7983 */ /* 0x000ee80000300a00 */
[----:B------:R1:W-:Y:S01]  /*b990*/  LDGSTS.E [R135+0x38200], desc[UR28][R114.64], !P5 ;  /* 0x3820000072877fae */ /* 0x0003e2000e9a101c */
[----:B------:R-:W-:Y:S01]  /*b9a0*/  IMAD.WIDE R92, R0, 0x4, R92 ;  /* 0x00000004005c7825 */ /* 0x000fe200078e025c */
[----:B------:R-:W-:-:S02]  /*b9b0*/  ISETP.GE.U32.AND P5, PT, R252, 0x7ffffedc, PT ;  /* 0x7ffffedcfc00780c */ /* 0x000fc40003fa6070 */
[----:B------:R-:W-:Y:S01]  /*b9c0*/  LDGSTS.E [R135+0x38400], desc[UR28][R108.64], !P2 ;  /* 0x384000006c877fae */ /* 0x000fe2000d1a101c */
[----:B------:R-:W-:-:S03]  /*b9d0*/  IADD3 R252, PT, PT, R105, -0xe7, RZ ;  /* 0xffffff1969fc7810 */ /* 0x000fc60007ffe0ff */
[----:B------:R2:W-:Y:S01]  /*b9e0*/  LDGSTS.E [R135+0x38600], desc[UR28][R74.64], !P2 ;  /* 0x386000004a877fae */ /* 0x0005e2000d1a101c */
[----:B------:R-:W-:Y:S01]  /*b9f0*/  ISETP.GE.U32.AND P2, PT, R7, 0x7ffffedb, PT ;  /* 0x7ffffedb0700780c */ /* 0x000fe20003f46070 */
[----:B-1----:R-:W-:Y:S02]  /*ba00*/  IMAD.WIDE R114, R0, 0x4, R238 ;  /* 0x0000000400727825 */ /* 0x002fe400078e02ee */
[----:B------:R1:W-:Y:S02]  /*ba10*/  STL.64 [R1+0x198], R92 ;  /* 0x0001985c01007387 */ /* 0x0003e40000100a00 */
[----:B------:R-:W-:Y:S02]  /*ba20*/  VIADD R7, R104, 0xffffff18 ;  /* 0xffffff1868077836 */ /* 0x000fe40000000000 */
[----:B------:R-:W-:Y:S01]  /*ba30*/  STL.64 [R1+0x190], R114 ;  /* 0x0001907201007387 */ /* 0x000fe20000100a00 */
[----:B--2---:R-:W2:Y:S03]  /*ba40*/  LDC R75, c[0x0][0x3a0] ;  /* 0x0000e800ff4b7b82 */ /* 0x004ea60000000800 */
[----:B------:R-:W-:Y:S04]  /*ba50*/  LDGSTS.E [R135+0x38800], desc[UR28][R92.64], !P4 ;  /* 0x388000005c877fae */ /* 0x000fe8000e1a101c */
[----:B------:R-:W-:Y:S01]  /*ba60*/  LDGSTS.E [R135+0x38a00], desc[UR28][R114.64], !P4 ;  /* 0x38a0000072877fae */ /* 0x000fe2000e1a101c */
[----:B------:R-:W-:Y:S01]  /*ba70*/  ISETP.GE.U32.AND P4, PT, R252, 0x7ffffeda, PT ;  /* 0x7ffffedafc00780c */ /* 0x000fe20003f86070 */
[----:B----4-:R-:W-:Y:S01]  /*ba80*/  VIADD R252, R101, 0xffffff17 ;  /* 0xffffff1765fc7836 */ /* 0x010fe20000000000 */
[----:B------:R-:W4:Y:S01]  /*ba90*/  LDC R74, c[0x0][0x3a0] ;  /* 0x0000e800ff4a7b82 */ /* 0x000f220000000800 */
[----:B---3--:R-:W-:-:S05]  /*baa0*/  IMAD.WIDE R108, R0, 0x4, R240 ;  /* 0x00000004006c7825 */ /* 0x008fca00078e02f0 */
[----:B------:R3:W-:Y:S01]  /*bab0*/  LDGSTS.E [R135+0x38c00], desc[UR28][R108.64], !P1 ;  /* 0x38c000006c877fae */ /* 0x0007e2000c9a101c */
[----:B------:R-:W-:-:S03]  /*bac0*/  IMAD.WIDE R104, R0, 0x4, R242 ;  /* 0x0000000400687825 */ /* 0x000fc600078e02f2 */
[----:B------:R-:W2:Y:S04]  /*bad0*/  LDL.LU.64 R242, [R1+0xd8] ;  /* 0x0000d80001f27983 */ /* 0x000ea80000300a00 */
[----:B------:R-:W2:Y:S04]  /*bae0*/  LDL.LU.64 R240, [R1+0xc8] ;  /* 0x0000c80001f07983 */ /* 0x000ea80000300a00 */
[----:B------:R3:W-:Y:S04]  /*baf0*/  STL.64 [R1+0x188], R108 ;  /* 0x0001886c01007387 */ /* 0x0007e80000100a00 */
[----:B------:R3:W-:Y:S04]  /*bb00*/  STL.64 [R1+0x180], R104 ;  /* 0x0001806801007387 */ /* 0x0007e80000100a00 */
[----:B-1----:R-:W2:Y:S04]  /*bb10*/  LDL.LU.64 R92, [R1+0xc0] ;  /* 0x0000c000015c7983 */ /* 0x002ea80000300a00 */
[----:B------:R-:W2:Y:S01]  /*bb20*/  LDL.LU.64 R238, [R1+0xb8] ;  /* 0x0000b80001ee7983 */ /* 0x000ea20000300a00 */
[----:B---3--:R-:W1:Y:S01]  /*bb30*/  LDC R109, c[0x0][0x3a0] ;  /* 0x0000e800ff6d7b82 */ /* 0x008e620000000800 */
[----:B------:R-:W-:-:S02]  /*bb40*/  IMAD.WIDE R246, R0, 0x4, R246 ;  /* 0x0000000400f67825 */ /* 0x000fc400078e02f6 */
[----:B------:R3:W-:Y:S02]  /*bb50*/  LDGSTS.E [R135+0x38e00], desc[UR28][R104.64], !P1 ;  /* 0x38e0000068877fae */ /* 0x0007e4000c9a101c */
[----:B------:R-:W-:Y:S01]  /*bb60*/  IMAD.WIDE R114, R0, 0x4, R244 ;  /* 0x0000000400727825 */ /* 0x000fe200078e02f4 */
[----:B------:R-:W-:Y:S01]  /*bb70*/  ISETP.GE.U32.AND P1, PT, R7, 0x7ffffed9, PT ;  /* 0x7ffffed90700780c */ /* 0x000fe20003f26070 */
[----:B------:R1:W-:Y:S01]  /*bb80*/  STL.64 [R1+0x178], R246 ;  /* 0x000178f601007387 */ /* 0x0003e20000100a00 */
[----:B------:R-:W2:Y:S01]  /*bb90*/  LDC R108, c[0x0][0x3a0] ;  /* 0x0000e800ff6c7b82 */ /* 0x000ea20000000800 */
[----:B------:R-:W-:Y:S02]  /*bba0*/  VIADD R7, R100, 0xffffff16 ;  /* 0xffffff1664077836 */ /* 0x000fe40000000000 */
[----:B------:R-:W-:Y:S04]  /*bbb0*/  STL.64 [R1+0x170], R114 ;  /* 0x0001707201007387 */ /* 0x000fe80000100a00 */
[----:B------:R-:W-:Y:S04]  /*bbc0*/  LDGSTS.E [R135+0x39000], desc[UR28][R246.64], !P5 ;  /* 0x39000000f6877fae */ /* 0x000fe8000e9a101c */
[----:B------:R-:W-:Y:S01]  /*bbd0*/  LDGSTS.E [R135+0x39200], desc[UR28][R114.64], !P5 ;  /* 0x3920000072877fae */ /* 0x000fe2000e9a101c */
[----:B---3--:R-:W-:-:S04]  /*bbe0*/  IMAD.WIDE R104, R0, 0x4, R248 ;  /* 0x0000000400687825 */ /* 0x008fc800078e02f8 */
[----:B------:R-:W-:Y:S01]  /*bbf0*/  IMAD.WIDE R100, R0, 0x4, R250 ;  /* 0x0000000400647825 */ /* 0x000fe200078e02fa */
[----:B------:R3:W-:Y:S04]  /*bc00*/  LDGSTS.E [R135+0x39400], desc[UR28][R104.64], !P2 ;  /* 0x3940000068877fae */ /* 0x0007e8000d1a101c */
[----:B------:R-:W2:Y:S04]  /*bc10*/  LDL.LU.64 R250, [R1+0xb0] ;  /* 0x0000b00001fa7983 */ /* 0x000ea80000300a00 */
[----:B------:R-:W2:Y:S04]  /*bc20*/  LDL.LU.64 R244, [R1+0xa8] ;  /* 0x0000a80001f47983 */ /* 0x000ea80000300a00 */
[----:B------:R3:W-:Y:S04]  /*bc30*/  STL.64 [R1+0x168], R104 ;  /* 0x0001686801007387 */ /* 0x0007e80000100a00 */
[----:B------:R2:W-:Y:S04]  /*bc40*/  STL.64 [R1+0x160], R100 ;  /* 0x0001606401007387 */ /* 0x0005e80000100a00 */
[----:B-1----:R-:W2:Y:S04]  /*bc50*/  LDL.LU.64 R246, [R1+0xa0] ;  /* 0x0000a00001f67983 */ /* 0x002ea80000300a00 */
[----:B------:R-:W2:Y:S01]  /*bc60*/  LDL.LU.64 R248, [R1+0x98] ;  /* 0x0000980001f87983 */ /* 0x000ea20000300a00 */
[----:B------:R-:W-:Y:S01]  /*bc70*/  ISETP.GE.U32.AND P5, PT, R252, 0x7ffffed8, PT ;  /* 0x7ffffed8fc00780c */ /* 0x000fe20003fa6070 */
[----:B---3--:R-:W1:Y:S02]  /*bc80*/  LDC R105, c[0x0][0x3a0] ;  /* 0x0000e800ff697b82 */ /* 0x008e640000000800 */
[----:B------:R3:W-:Y:S01]  /*bc90*/  LDGSTS.E [R135+0x39600], desc[UR28][R100.64], !P2 ;  /* 0x3960000064877fae */ /* 0x0007e2000d1a101c */
[----:B------:R-:W-:Y:S01]  /*bca0*/  ISETP.GE.U32.AND P2, PT, R7, 0x7ffffed7, PT ;  /* 0x7ffffed70700780c */ /* 0x000fe20003f46070 */
[----:B----4-:R-:W-:Y:S01]  /*bcb0*/  VIADD R7, R74, 0xffffff14 ;  /* 0xffffff144a077836 */ /* 0x010fe20000000000 */
[----:B--2---:R-:W-:-:S03]  /*bcc0*/  IADD3 R252, PT, PT, R75, -0xeb, RZ ;  /* 0xffffff154bfc7810 */ /* 0x004fc60007ffe0ff */
[----:B------:R-:W2:Y:S08]  /*bcd0*/  LDC R104, c[0x0][0x3a0] ;  /* 0x0000e800ff687b82 */ /* 0x000eb00000000800 */
[----:B---3--:R-:W3:Y:S08]  /*bce0*/  LDC R101, c[0x0][0x3a0] ;  /* 0x0000e800ff657b82 */ /* 0x008ef00000000800 */
[----:B------:R-:W4:Y:S01]  /*bcf0*/  LDC R100, c[0x0][0x3a0] ;  /* 0x0000e800ff647b82 */ /* 0x000f220000000800 */
[----:B------:R-:W-:-:S04]  /*bd00*/  IMAD.WIDE R242, R0, 0x4, R242 ;  /* 0x0000000400f27825 */ /* 0x000fc800078e02f2 */
[C---:B------:R-:W-:Y:S01]  /*bd10*/  IMAD.WIDE R240, R0.reuse, 0x4, R240 ;  /* 0x0000000400f07825 */ /* 0x040fe200078e02f0 */
[----:B------:R1:W-:Y:S04]  /*bd20*/  STL.64 [R1+0x158], R242 ;  /* 0x000158f201007387 */ /* 0x0003e80000100a00 */
[----:B------:R1:W-:Y:S04]  /*bd30*/  STL.64 [R1+0x150], R240 ;  /* 0x000150f001007387 */ /* 0x0003e80000100a00 */
[----:B------:R-:W-:Y:S01]  /*bd40*/  LDGSTS.E [R135+0x39800], desc[UR28][R242.64], !P4 ;  /* 0x39800000f2877fae */ /* 0x000fe2000e1a101c */
[----:B------:R-:W-:-:S03]  /*bd50*/  IMAD.WIDE R74, R0, 0x4, R92 ;  /* 0x00000004004a7825 */ /* 0x000fc600078e025c */
[----:B------:R-:W-:Y:S01]  /*bd60*/  LDGSTS.E [R135+0x39a00], desc[UR28][R240.64], !P4 ;  /* 0x39a00000f0877fae */ /* 0x000fe2000e1a101c */
[----:B------:R-:W-:-:S03]  /*bd70*/  IMAD.WIDE R114, R0, 0x4, R238 ;  /* 0x0000000400727825 */ /* 0x000fc600078e02ee */
[----:B------:R-:W2:Y:S04]  /*bd80*/  LDL.LU.64 R92, [R1+0x90] ;  /* 0x00009000015c7983 */ /* 0x000ea80000300a00 */
[----:B------:R-:W4:Y:S04]  /*bd90*/  LDL.LU.64 R238, [R1+0x88] ;  /* 0x0000880001ee7983 */ /* 0x000f280000300a00 */
[----:B------:R3:W-:Y:S04]  /*bda0*/  STL.64 [R1+0x148], R74 ;  /* 0x0001484a01007387 */ /* 0x0007e80000100a00 */
[----:B------:R3:W-:Y:S04]  /*bdb0*/  STL.64 [R1+0x140], R114 ;  /* 0x0001407201007387 */ /* 0x0007e80000100a00 */
[----:B-1----:R-:W4:Y:S04]  /*bdc0*/  LDL.LU.64 R242, [R1+0x80] ;  /* 0x0000800001f27983 */ /* 0x002f280000300a00 */
[----:B------:R-:W4:Y:S04]  /*bdd0*/  LDL.LU.64 R240, [R1+0x78] ;  /* 0x0000780001f07983 */ /* 0x000f280000300a00 */
[----:B------:R-:W-:Y:S01]  /*bde0*/  LDGSTS.E [R135+0x39c00], desc[UR28][R74.64], !P1 ;  /* 0x39c000004a877fae */ /* 0x000fe2000c9a101c */
[----:B------:R-:W-:-:S03]  /*bdf0*/  IMAD.WIDE R250, R0, 0x4, R250 ;  /* 0x0000000400fa7825 */ /* 0x000fc600078e02fa */
[----:B------:R1:W-:Y:S01]  /*be00*/  LDGSTS.E [R135+0x39e00], desc[UR28][R114.64], !P1 ;  /* 0x39e0000072877fae */ /* 0x0003e2000c9a101c */
[----:B------:R-:W-:-:S03]  /*be10*/  IMAD.WIDE R244, R0, 0x4, R244 ;  /* 0x0000000400f47825 */ /* 0x000fc600078e02f4 */
[----:B---3--:R-:W3:Y:S01]  /*be20*/  LDL.LU.64 R74, [R1+0x590] ;  /* 0x00059000014a7983 */ /* 0x008ee20000300a00 */
[----:B------:R-:W-:-:S03]  /*be30*/  ISETP.GE.U32.AND P4, PT, R252, 0x7ffffed6, PT ;  /* 0x7ffffed6fc00780c */ /* 0x000fc60003f86070 */
[----:B------:R1:W-:Y:S01]  /*be40*/  STL.64 [R1+0x138], R250 ;  /* 0x000138fa01007387 */ /* 0x0003e20000100a00 */
[----:B------:R-:W-:Y:S01]  /*be50*/  ISETP.GE.U32.AND P1, PT, R7, 0x7ffffed5, PT ;  /* 0x7ffffed50700780c */ /* 0x000fe20003f26070 */
[----:B------:R-:W-:Y:S02]  /*be60*/  VIADD R252, R109, 0xffffff13 ;  /* 0xffffff136dfc7836 */ /* 0x000fe40000000000 */
[----:B------:R1:W-:Y:S01]  /*be70*/  STL.64 [R1+0x130], R244 ;  /* 0x000130f401007387 */ /* 0x0003e20000100a00 */
[----:B------:R-:W-:Y:S02]  /*be80*/  VIADD R7, R108, 0xffffff12 ;  /* 0xffffff126c077836 */ /* 0x000fe40000000000 */
[C---:B-1----:R-:W-:Y:S01]  /*be90*/  IMAD.WIDE R114, R0.reuse, 0x4, R246 ;  /* 0x0000000400727825 */ /* 0x042fe200078e02f6 */
[----:B------:R-:W-:Y:S04]  /*bea0*/  LDGSTS.E [R135+0x3a000], desc[UR28][R250.64], !P5 ;  /* 0x3a000000fa877fae */ /* 0x000fe8000e9a101c */
[----:B------:R-:W3:Y:S01]  /*beb0*/  LDL.LU.64 R246, [R1+0x70] ;  /* 0x0000700001f67983 */ /* 0x000ee20000300a00 */
[----:B------:R-:W-:-:S03]  /*bec0*/  IMAD.WIDE R108, R0, 0x4, R248 ;  /* 0x00000004006c7825 */ /* 0x000fc600078e02f8 */
[----:B------:R-:W3:Y:S04]  /*bed0*/  LDL.LU.64 R248, [R1+0x68] ;  /* 0x0000680001f87983 */ /* 0x000ee80000300a00 */
[----:B------:R2:W-:Y:S04]  /*bee0*/  STL.64 [R1+0x128], R114 ;  /* 0x0001287201007387 */ /* 0x0005e80000100a00 */
[----:B------:R1:W-:Y:S04]  /*bef0*/  STL.64 [R1+0x120], R108 ;  /* 0x0001206c01007387 */ /* 0x0003e80000100a00 */
[----:B------:R-:W3:Y:S04]  /*bf00*/  LDL.LU.64 R250, [R1+0x60] ;  /* 0x0000600001fa7983 */ /* 0x000ee80000300a00 */
[----:B------:R-:W-:Y:S04]  /*bf10*/  LDGSTS.E [R135+0x3a200], desc[UR28][R244.64], !P5 ;  /* 0x3a200000f4877fae */ /* 0x000fe8000e9a101c */
[----:B------:R2:W-:Y:S01]  /*bf20*/  LDGSTS.E [R135+0x3a400], desc[UR28][R114.64], !P2 ;  /* 0x3a40000072877fae */ /* 0x0005e2000d1a101c */
[----:B------:R-:W-:-:S03]  /*bf30*/  ISETP.GE.U32.AND P5, PT, R252, 0x7ffffed4, PT ;  /* 0x7ffffed4fc00780c */ /* 0x000fc60003fa6070 */
[----:B------:R1:W-:Y:S01]  /*bf40*/  LDGSTS.E [R135+0x3a600], desc[UR28][R108.64], !P2 ;  /* 0x3a6000006c877fae */ /* 0x0003e2000d1a101c */
[----:B------:R-:W-:-:S03]  /*bf50*/  IADD3 R252, PT, PT, R105, -0xef, RZ ;  /* 0xffffff1169fc7810 */ /* 0x000fc60007ffe0ff */
[----:B------:R-:W3:Y:S01]  /*bf60*/  LDL.LU.64 R244, [R1+0x58] ;  /* 0x0000580001f47983 */ /* 0x000ee20000300a00 */
[----:B------:R-:W-:Y:S01]  /*bf70*/  ISETP.GE.U32.AND P2, PT, R7, 0x7ffffed3, PT ;  /* 0x7ffffed30700780c */ /* 0x000fe20003f46070 */
[----:B------:R-:W-:Y:S02]  /*bf80*/  VIADD R7, R101, 0xffffff10 ;  /* 0xffffff1065077836 */ /* 0x000fe40000000000 */
[----:B--2---:R-:W-:-:S04]  /*bf90*/  IMAD.WIDE R114, R0, 0x4, R92 ;  /* 0x0000000400727825 */ /* 0x004fc800078e025c */
[C---:B----4-:R-:W-:Y:S01]  /*bfa0*/  IMAD.WIDE R92, R0.reuse, 0x4, R238 ;  /* 0x00000004005c7825 */ /* 0x050fe200078e02ee */
[----:B------:R2:W-:Y:S04]  /*bfb0*/  STL.64 [R1+0x118], R114 ;  /* 0x0001187201007387 */ /* 0x0005e80000100a00 */
[----:B------:R4:W-:Y:S04]  /*bfc0*/  STL.64 [R1+0x110], R92 ;  /* 0x0001105c01007387 */ /* 0x0009e80000100a00 */
[----:B------:R-:W-:Y:S01]  /*bfd0*/  LDGSTS.E [R135+0x3a800], desc[UR28][R114.64], !P4 ;  /* 0x3a80000072877fae */ /* 0x000fe2000e1a101c */
[----:B------:R-:W-:-:S03]  /*bfe0*/  IMAD.WIDE R242, R0, 0x4, R242 ;  /* 0x0000000400f27825 */ /* 0x000fc600078e02f2 */
[----:B------:R-:W-:Y:S01]  /*bff0*/  LDGSTS.E [R135+0x3aa00], desc[UR28][R92.64], !P4 ;  /* 0x3aa000005c877fae */ /* 0x000fe2000e1a101c */
[----:B-1----:R-:W-:-:S03]  /*c000*/  IMAD.WIDE R108, R0, 0x4, R240 ;  /* 0x00000004006c7825 */ /* 0x002fc600078e02f0 */
[----:B------:R1:W-:Y:S01]  /*c010*/  STL.64 [R1+0x108], R242 ;  /* 0x000108f201007387 */ /* 0x0003e20000100a00 */
[----:B------:R-:W-:-:S03]  /*c020*/  ISETP.GE.U32.AND P4, PT, R252, 0x7ffffed2, PT ;  /* 0x7ffffed2fc00780c */ /* 0x000fc60003f86070 */
[----:B--2---:R-:W2:Y:S01]  /*c030*/  LDL.LU.64 R114, [R1+0x50] ;  /* 0x0000500001727983 */ /* 0x004ea20000300a00 */
[----:B------:R-:W-:-:S03]  /*c040*/  VIADD R252, R100, 0xffffff0f ;  /* 0xffffff0f64fc7836 */ /* 0x000fc60000000000 */
[----:B------:R1:W-:Y:S04]  /*c050*/  STL.64 [R1+0x100], R108 ;  /* 0x0001006c01007387 */ /* 0x0003e80000100a00 */
[----:B----4-:R-:W4:Y:S04]  /*c060*/  LDL.LU.64 R92, [R1+0x48] ;  /* 0x00004800015c7983 */ /* 0x010f280000300a00 */
[----:B------:R-:W4:Y:S04]  /*c070*/  LDL.LU.64 R238, [R1+0x40] ;  /* 0x0000400001ee7983 */ /* 0x000f280000300a00 */
[----:B------:R-:W-:Y:S04]  /*c080*/  LDGSTS.E [R135+0x3ac00], desc[UR28][R242.64], !P1 ;  /* 0x3ac00000f2877fae */ /* 0x000fe8000c9a101c */
[----:B------:R-:W4:Y:S04]  /*c090*/  LDL.LU.64 R240, [R1+0x38] ;  /* 0x0000380001f07983 */ /* 0x000f280000300a00 */
[----:B------:R3:W-:Y:S02]  /*c0a0*/  LDGSTS.E [R135+0x3ae00], desc[UR28][R108.64], !P1 ;  /* 0x3ae000006c877fae */ /* 0x0007e4000c9a101c */
[----:B---3--:R-:W-:-:S02]  /*c0b0*/  IMAD.WIDE R100, R0, 0x4, R246 ;  /* 0x0000000400647825 */ /* 0x008fc400078e02f6 */
[----:B-1----:R-:W3:Y:S01]  /*c0c0*/  LDL.LU.64 R242, [R1+0x30] ;  /* 0x0000300001f27983 */ /* 0x002ee20000300a00 */
[----:B------:R-:W-:-:S03]  /*c0d0*/  ISETP.GE.U32.AND P1, PT, R7, 0x7ffffed1, PT ;  /* 0x7ffffed10700780c */ /* 0x000fc60003f26070 */
[----:B------:R1:W-:Y:S01]  /*c0e0*/  STL.64 [R1+0xf8], R100 ;  /* 0x0000f86401007387 */ /* 0x0003e20000100a00 */
[----:B------:R-:W-:-:S03]  /*c0f0*/  IMAD.WIDE R108, R0, 0x4, R248 ;  /* 0x00000004006c7825 */ /* 0x000fc600078e02f8 */
[----:B------:R-:W3:Y:S01]  /*c100*/  LDL.LU.64 R246, [R1+0x28] ;  /* 0x0000280001f67983 */ /* 0x000ee20000300a00 */
[----:B------:R-:W-:-:S03]  /*c110*/  VIADD R7, R104, 0xffffff0e ;  /* 0xffffff0e68077836 */ /* 0x000fc60000000000 */
[----:B------:R1:W-:Y:S01]  /*c120*/  STL.64 [R1+0xf0], R108 ;  /* 0x0000f06c01007387 */ /* 0x0003e20000100a00 */
[----:B------:R-:W-:-:S03]  /*c130*/  IMAD.WIDE R104, R0, 0x4, R250 ;  /* 0x0000000400687825 */ /* 0x000fc600078e02fa */
[----:B------:R-:W3:Y:S04]  /*c140*/  LDL.LU.64 R248, [R1+0x20] ;  /* 0x0000200001f87983 */ /* 0x000ee80000300a00 */
[----:B------:R-:W3:Y:S04]  /*c150*/  LDL.LU.64 R250, [R1+0x18] ;  /* 0x0000180001fa7983 */ /* 0x000ee80000300a00 */
[----:B------:R-:W-:Y:S04]  /*c160*/  LDGSTS.E [R135+0x3b000], desc[UR28][R100.64], !P5 ;  /* 0x3b00000064877fae */ /* 0x000fe8000e9a101c */
[----:B------:R-:W-:Y:S01]  /*c170*/  LDGSTS.E [R135+0x3b200], desc[UR28][R108.64], !P5 ;  /* 0x3b2000006c877fae */ /* 0x000fe2000e9a101c */
[----:B------:R-:W-:Y:S01]  /*c180*/  IMAD.WIDE R244, R0, 0x4, R244 ;  /* 0x0000000400f47825 */ /* 0x000fe200078e02f4 */
[----:B------:R-:W-:-:S02]  /*c190*/  ISETP.GE.U32.AND P5, PT, R252, 0x7ffffed0, PT ;  /* 0x7ffffed0fc00780c */ /* 0x000fc40003fa6070 */
[----:B------:R-:W-:Y:S01]  /*c1a0*/  LDGSTS.E [R135+0x3b400], desc[UR28][R104.64], !P2 ;  /* 0x3b40000068877fae */ /* 0x000fe2000d1a101c */
[----:B------:R-:W2:Y:S03]  /*c1b0*/  LDC R252, c[0x0][0x3a0] ;  /* 0x0000e800fffc7b82 */ /* 0x000ea60000000800 */
[----:B-1----:R-:W3:Y:S04]  /*c1c0*/  LDL.LU.64 R100, [R1+0x588] ;  /* 0x0005880001647983 */ /* 0x002ee80000300a00 */
[----:B------:R1:W-:Y:S04]  /*c1d0*/  STL.64 [R1+0xe8], R104 ;  /* 0x0000e86801007387 */ /* 0x0003e80000100a00 */
[----:B------:R-:W3:Y:S04]  /*c1e0*/  LDL.LU.64 R108, [R1+0x580] ;  /* 0x00058000016c7983 */ /* 0x000ee80000300a00 */
[----:B------:R2:W-:Y:S04]  /*c1f0*/  STL.64 [R1+0xe0], R244 ;  /* 0x0000e0f401007387 */ /* 0x0005e80000100a00 */
[----:B-1----:R-:W3:Y:S04]  /*c200*/  LDL.LU.64 R104, [R1+0x578] ;  /* 0x0005780001687983 */ /* 0x002ee80000300a00 */
[----:B------:R1:W-:Y:S01]  /*c210*/  LDGSTS.E [R135+0x3b600], desc[UR28][R244.64], !P2 ;  /* 0x3b600000f4877fae */ /* 0x0003e2000d1a101c */
[----:B------:R-:W-:Y:S01]  /*c220*/  ISETP.GE.U32.AND P2, PT, R7, 0x7ffffecf, PT ;  /* 0x7ffffecf0700780c */ /* 0x000fe20003f46070 */
[----:B--2---:R-:W-:-:S02]  /*c230*/  IMAD.WIDE R114, R0, 0x4, R114 ;  /* 0x0000000400727825 */ /* 0x004fc400078e0272 */
[----:B------:R-:W1:Y:S02]  /*c240*/  LDL.LU.64 R244, [R1+0x10] ;  /* 0x0000100001f47983 */ /* 0x000e640000300a00 */
[C---:B----4-:R-:W-:Y:S02]  /*c250*/  IMAD.WIDE R92, R0.reuse, 0x4, R92 ;  /* 0x00000004005c7825 */ /* 0x050fe400078e025c */
[----:B------:R2:W-:Y:S02]  /*c260*/  STL.64 [R1+0xd8], R114 ;  /* 0x0000d87201007387 */ /* 0x0005e40000100a00 */
[C---:B------:R-:W-:Y:S02]  /*c270*/  IMAD.WIDE R238, R0.reuse, 0x4, R238 ;  /* 0x0000000400ee7825 */ /* 0x040fe400078e02ee */
[----:B------:R4:W-:Y:S02]  /*c280*/  STL.64 [R1+0xc8], R92 ;  /* 0x0000c85c01007387 */ /* 0x0009e40000100a00 */
[----:B------:R-:W-:-:S02]  /*c290*/  IMAD.WIDE R240, R0, 0x4, R240 ;  /* 0x0000000400f07825 */ /* 0x000fc400078e02f0 */
[----:B------:R-:W-:Y:S02]  /*c2a0*/  LDGSTS.E [R135+0x3b800], desc[UR28][R114.64], !P4 ;  /* 0x3b80000072877fae */ /* 0x000fe4000e1a101c */
[C---:B---3--:R-:W-:Y:S02]  /*c2b0*/  IMAD.WIDE R242, R0.reuse, 0x4, R242 ;  /* 0x0000000400f27825 */ /* 0x048fe400078e02f2 */
[----:B------:R-:W-:Y:S02]  /*c2c0*/  LDGSTS.E [R135+0x3ba00], desc[UR28][R92.64], !P4 ;  /* 0x3ba000005c877fae */ /* 0x000fe4000e1a101c */
[C---:B------:R-:W-:Y:S02]  /*c2d0*/  IMAD.WIDE R246, R0.reuse, 0x4, R246 ;  /* 0x0000000400f67825 */ /* 0x040fe400078e02f6 */
[----:B--2---:R-:W2:Y:S02]  /*c2e0*/  LDL.LU.64 R114, [R1+0x570] ;  /* 0x0005700001727983 */ /* 0x004ea40000300a00 */
[----:B------:R-:W-:-:S02]  /*c2f0*/  IMAD.WIDE R248, R0, 0x4, R248 ;  /* 0x0000000400f87825 */ /* 0x000fc400078e02f8 */
[----:B----4-:R-:W3:Y:S02]  /*c300*/  LDL.LU.64 R92, [R1+0x568] ;  /* 0x00056800015c7983 */ /* 0x010ee40000300a00 */
[----:B------:R-:W-:Y:S02]  /*c310*/  IMAD.WIDE R250, R0, 0x4, R250 ;  /* 0x0000000400fa7825 */ /* 0x000fe400078e02fa */
[----:B------:R4:W-:Y:S01]  /*c320*/  STL.64 [R1+0xc0], R238 ;  /* 0x0000c0ee01007387 */ /* 0x0009e20000100a00 */
[----:B------:R-:W-:Y:S01]  /*c330*/  IADD3 R252, PT, PT, R252, -0xf3, RZ ;  /* 0xffffff0dfcfc7810 */ /* 0x000fe20007ffe0ff */
[----:B------:R-:W1:Y:S02]  /*c340*/  LDC R7, c[0x0][0x3a0] ;  /* 0x0000e800ff077b82 */ /* 0x000e640000000800 */
[----:B------:R4:W-:Y:S04]  /*c350*/  STL.64 [R1+0xb8], R240 ;  /* 0x0000b8f001007387 */ /* 0x0009e80000100a00 */
[----:B------:R-:W-:Y:S04]  /*c360*/  LDGSTS.E [R135+0x3bc00], desc[UR28][R238.64], !P1 ;  /* 0x3bc00000ee877fae */ /* 0x000fe8000c9a101c */
[----:B------:R-:W-:Y:S04]  /*c370*/  LDGSTS.E [R135+0x3be00], desc[UR28][R240.64], !P1 ;  /* 0x3be00000f0877fae */ /* 0x000fe8000c9a101c */
[----:B------:R-:W-:Y:S04]  /*c380*/  LDGSTS.E [R135+0x3c000], desc[UR28][R242.64], !P5 ;  /* 0x3c000000f2877fae */ /* 0x000fe8000e9a101c */
[----:B----4-:R-:W4:Y:S04]  /*c390*/  LDL.LU.64 R238, [R1+0x560] ;  /* 0x0005600001ee7983 */ /* 0x010f280000300a00 */
[----:B------:R-:W2:Y:S04]  /*c3a0*/  LDL.LU.64 R240, [R1+0x558] ;  /* 0x0005580001f07983 */ /* 0x000ea80000300a00 */
[----:B------:R1:W-:Y:S04]  /*c3b0*/  STL.64 [R1+0xb0], R242 ;  /* 0x0000b0f201007387 */ /* 0x0003e80000100a00 */
[----:B------:R1:W-:Y:S04]  /*c3c0*/  STL.64 [R1+0xa8], R246 ;  /* 0x0000a8f601007387 */ /* 0x0003e80000100a00 */
[----:B------:R-:W-:Y:S04]  /*c3d0*/  LDGSTS.E [R135+0x3c200], desc[UR28][R246.64], !P5 ;  /* 0x3c200000f6877fae */ /* 0x000fe8000e9a101c */
[----:B-1----:R-:W2:Y:S04]  /*c3e0*/  LDL.LU.64 R242, [R1+0x550] ;  /* 0x0005500001f27983 */ /* 0x002ea80000300a00 */
[----:B------:R-:W-:Y:S04]  /*c3f0*/  LDGSTS.E [R135+0x3c400], desc[UR28][R248.64], !P2 ;  /* 0x3c400000f8877fae */ /* 0x000fe8000d1a101c */
[----:B------:R-:W2:Y:S04]  /*c400*/  LDL.LU.64 R246, [R1+0x548] ;  /* 0x0005480001f67983 */ /* 0x000ea80000300a00 */
[----:B------:R1:W-:Y:S04]  /*c410*/  STL.64 [R1+0xa0], R248 ;  /* 0x0000a0f801007387 */ /* 0x0003e80000100a00 */
[----:B------:R1:W-:Y:S04]  /*c420*/  STL.64 [R1+0x98], R250 ;  /* 0x000098fa01007387 */ /* 0x0003e80000100a00 */
[----:B------:R1:W-:Y:S04]  /*c430*/  LDGSTS.E [R135+0x3c600], desc[UR28][R250.64], !P2 ;  /* 0x3c600000fa877fae */ /* 0x0003e8000d1a101c */
[----:B-1----:R-:W2:Y:S04]  /*c440*/  LDL.LU.64 R248, [R1+0x540] ;  /* 0x0005400001f87983 */ /* 0x002ea80000300a00 */
[----:B------:R-:W2:Y:S01]  /*c450*/  LDL.LU.64 R250, [R1+0x538] ;  /* 0x0005380001fa7983 */ /* 0x000ea20000300a00 */
[----:B------:R-:W-:Y:S01]  /*c460*/  ISETP.GE.U32.AND P4, PT, R252, 0x7ffffece, PT ;  /* 0x7ffffecefc00780c */ /* 0x000fe20003f86070 */
[C---:B------:R-:W-:Y:S01]  /*c470*/  IMAD.WIDE R244, R0.reuse, 0x4, R244 ;  /* 0x0000000400f47825 */ /* 0x040fe200078e02f4 */
[----:B------:R-:W1:Y:S04]  /*c480*/  LDC R252, c[0x0][0x3a0] ;  /* 0x0000e800fffc7b82 */ /* 0x000e680000000800 */
[----:B------:R1:W-:Y:S07]  /*c490*/  STL.64 [R1+0x90], R244 ;  /* 0x000090f401007387 */ /* 0x0003ee0000100a00 */
[----:B------:R-:W-:Y:S01]  /*c4a0*/  LDGSTS.E [R135+0x3c800], desc[UR28][R244.64], !P4 ;  /* 0x3c800000f4877fae */ /* 0x000fe2000e1a101c */
[----:B--2---:R-:W-:-:S05]  /*c4b0*/  IMAD.WIDE R250, R0, 0x4, R250 ;  /* 0x0000000400fa7825 */ /* 0x004fca00078e02fa */
[----:B------:R2:W-:Y:S04]  /*c4c0*/  STL.64 [R1+0x88], R250 ;  /* 0x000088fa01007387 */ /* 0x0005e80000100a00 */
[----:B-1----:R-:W3:Y:S01]  /*c4d0*/  LDL.LU.64 R244, [R1+0x530] ;  /* 0x0005300001f47983 */ /* 0x002ee20000300a00 */
[----:B------:R-:W-:-:S03]  /*c4e0*/  VIADD R7, R7, 0xffffff0c ;  /* 0xffffff0c07077836 */ /* 0x000fc60000000000 */
[----:B------:R2:W-:Y:S02]  /*c4f0*/  LDGSTS.E [R135+0x3ca00], desc[UR28][R250.64], !P4 ;  /* 0x3ca00000fa877fae */ /* 0x0005e4000e1a101c */
[----:B------:R-:W-:Y:S02]  /*c500*/  ISETP.GE.U32.AND P1, PT, R7, 0x7ffffecd, PT ;  /* 0x7ffffecd0700780c */ /* 0x000fe40003f26070 */
[----:B------:R-:W1:Y:S01]  /*c510*/  LDC R7, c[0x0][0x3a0] ;  /* 0x0000e800ff077b82 */ /* 0x000e620000000800 */
[----:B------:R-:W-:-:S07]  /*c520*/  VIADD R252, R252, 0xffffff0b ;  /* 0xffffff0bfcfc7836 */ /* 0x000fce0000000000 */
[----:B--2---:R-:W2:Y:S08]  /*c530*/  LDC R250, c[0x0][0x3a0] ;  /* 0x0000e800fffa7b82 */ /* 0x004eb00000000800 */
[----:B------:R-:W2:Y:S01]  /*c540*/  LDC R251, c[0x0][0x3a0] ;  /* 0x0000e800fffb7b82 */ /* 0x000ea20000000800 */
[----:B-1----:R-:W-:-:S05]  /*c550*/  VIADD R7, R7, 0xffffff0a ;  /* 0xffffff0a07077836 */ /* 0x002fca0000000000 */
[----:B------:R-:W-:Y:S02]  /*c560*/  ISETP.GE.U32.AND P2, PT, R7, 0x7ffffecb, PT ;  /* 0x7ffffecb0700780c */ /* 0x000fe40003f46070 */
[----:B------:R-:W1:Y:S01]  /*c570*/  LDC R7, c[0x0][0x3a0] ;  /* 0x0000e800ff077b82 */ /* 0x000e620000000800 */
[----:B------:R-:W-:-:S07]  /*c580*/  ISETP.GE.U32.AND P5, PT, R252, 0x7ffffecc, PT ;  /* 0x7ffffeccfc00780c */ /* 0x000fce0003fa6070 */
[----:B------:R-:W2:Y:S01]  /*c590*/  LDC R252, c[0x0][0x3a0] ;  /* 0x0000e800fffc7b82 */ /* 0x000ea20000000800 */
[----:B------:R-:W-:-:S04]  /*c5a0*/  IMAD.WIDE R248, R0, 0x4, R248 ;  /* 0x0000000400f87825 */ /* 0x000fc800078e02f8 */
[----:B------:R-:W-:Y:S01]  /*c5b0*/  IMAD.WIDE R246, R0, 0x4, R246 ;  /* 0x0000000400f67825 */ /* 0x000fe200078e02f6 */
[----:B------:R-:W-:Y:S04]  /*c5c0*/  STL.64 [R1+0x80], R248 ;  /* 0x000080f801007387 */ /* 0x000fe80000100a00 */
[----:B------:R-:W-:Y:S01]  /*c5d0*/  LDGSTS.E [R135+0x3cc00], desc[UR28][R248.64], !P1 ;  /* 0x3cc00000f8877fae */ /* 0x000fe2000c9a101c */
[----:B-1----:R-:W-:-:S03]  /*c5e0*/  VIADD R7, R7, 0xffffff08 ;  /* 0xffffff0807077836 */ /* 0x002fc60000000000 */
[----:B------:R1:W-:Y:S04]  /*c5f0*/  STL.64 [R1+0x78], R246 ;  /* 0x000078f601007387 */ /* 0x0003e80000100a00 */
[----:B------:R1:W-:Y:S01]  /*c600*/  LDGSTS.E [R135+0x3ce00], desc[UR28][R246.64], !P1 ;  /* 0x3ce00000f6877fae */ /* 0x0003e2000c9a101c */
[----:B------:R-:W-:Y:S01]  /*c610*/  ISETP.GE.U32.AND P1, PT, R7, 0x7ffffec9, PT ;  /* 0x7ffffec90700780c */ /* 0x000fe20003f26070 */
[----:B--2---:R-:W-:Y:S01]  /*c620*/  VIADD R7, R251, 0xffffff06 ;  /* 0xffffff06fb077836 */ /* 0x004fe20000000000 */
[----:B------:R-:W-:Y:S01]  /*c630*/  IADD3 R252, PT, PT, R252, -0xf7, RZ ;  /* 0xffffff09fcfc7810 */ /* 0x000fe20007ffe0ff */
[----:B------:R-:W2:Y:S01]  /*c640*/  LDC R251, c[0x0][0x3a0] ;  /* 0x0000e800fffb7b82 */ /* 0x000ea20000000800 */
[----:B-1----:R-:W-:-:S07]  /*c650*/  VIADD R246, R250, 0xffffff07 ;  /* 0xffffff07faf67836 */ /* 0x002fce0000000000 */
[----:B------:R-:W1:Y:S01]  /*c660*/  LDC R247, c[0x0][0x3a0] ;  /* 0x0000e800fff77b82 */ /* 0x000e620000000800 */
[----:B------:R-:W2:Y:S07]  /*c670*/  S2R R249, SR_TID.X ;  /* 0x0000000000f97919 */ /* 0x000eae0000002100 */
[----:B------:R-:W1:Y:S01]  /*c680*/  LDC R250, c[0x0][0x3a0] ;  /* 0x0000e800fffa7b82 */ /* 0x000e620000000800 */
[----:B------:R-:W-:Y:S01]  /*c690*/  IMAD.WIDE R242, R0, 0x4, R242 ;  /* 0x0000000400f27825 */ /* 0x000fe200078e02f2 */
[----:B------:R-:W-:-:S03]  /*c6a0*/  ISETP.GE.U32.AND P4, PT, R252, 0x7ffffeca, PT ;  /* 0x7ffffecafc00780c */ /* 0x000fc60003f86070 */
[----:B------:R-:W-:-:S03]  /*c6b0*/  IMAD.WIDE R240, R0, 0x4, R240 ;  /* 0x0000000400f07825 */ /* 0x000fc600078e02f0 */
[----:B------:R-:W1:Y:S01]  /*c6c0*/  LDC R248, c[0x0][0x3a0] ;  /* 0x0000e800fff87b82 */ /* 0x000e620000000800 */
[----:B----4-:R-:W-:-:S04]  /*c6d0*/  IMAD.WIDE R238, R0, 0x4, R238 ;  /* 0x0000000400ee7825 */ /* 0x010fc800078e02ee */
[----:B------:R-:W-:-:S04]  /*c6e0*/  IMAD.WIDE R114, R0, 0x4, R114 ;  /* 0x0000000400727825 */ /* 0x000fc800078e0272 */
[----:B------:R-:W-:-:S04]  /*c6f0*/  IMAD.WIDE R104, R0, 0x4, R104 ;  /* 0x0000000400687825 */ /* 0x000fc800078e0268 */
[----:B------:R-:W-:-:S04]  /*c700*/  IMAD.WIDE R100, R0, 0x4, R100 ;  /* 0x0000000400647825 */ /* 0x000fc800078e0264 */
[----:B------:R-:W-:-:S04]  /*c710*/  IMAD.WIDE R74, R0, 0x4, R74 ;  /* 0x00000004004a7825 */ /* 0x000fc800078e024a */
[----:B------:R-:W-:Y:S01]  /*c720*/  IMAD.WIDE R70, R0, 0x4, R70 ;  /* 0x0000000400467825 */ /* 0x000fe200078e0246 */
[----:B--2---:R-:W-:-:S03]  /*c730*/  LOP3.LUT R252, R249, 0x3f, RZ, 0xc0, !PT ;  /* 0x0000003ff9fc7812 */ /* 0x004fc600078ec0ff */
        /* <DEDUP_REMOVED lines=27> */
[----:B------:R-:W-:Y:S04]  /*c8f0*/  STL.64 [R1+0x70], R244 ;  /* 0x000070f401007387 */ /* 0x000fe80000100a00 */
[----:B------:R-:W-:Y:S04]  /*c900*/  LDGSTS.E [R135+0x3d000], desc[UR28][R244.64], !P5 ;  /* 0x3d000000f4877fae */ /* 0x000fe8000e9a101c */
[----:B------:R2:W-:Y:S04]  /*c910*/  STL.64 [R1+0x68], R242 ;  /* 0x000068f201007387 */ /* 0x0005e80000100a00 */
[----:B------:R2:W-:Y:S01]  /*c920*/  LDGSTS.E [R135+0x3d200], desc[UR28][R242.64], !P5 ;  /* 0x3d200000f2877fae */ /* 0x0005e2000e9a101c */
[----:B------:R-:W-:-:S03]  /*c930*/  ISETP.GE.U32.AND P5, PT, R246, 0x7ffffec8, PT ;  /* 0x7ffffec8f600780c */ /* 0x000fc60003fa6070 */
[----:B------:R3:W-:Y:S04]  /*c940*/  STL.64 [R1+0x60], R240 ;  /* 0x000060f001007387 */ /* 0x0007e80000100a00 */
[----:B------:R3:W-:Y:S04]  /*c950*/  LDGSTS.E [R135+0x3d400], desc[UR28][R240.64], !P2 ;  /* 0x3d400000f0877fae */ /* 0x0007e8000d1a101c */
[----:B------:R4:W-:Y:S01]  /*c960*/  STL.64 [R1+0x58], R238 ;  /* 0x000058ee01007387 */ /* 0x0009e20000100a00 */
[----:B--2---:R-:W-:-:S03]  /*c970*/  IMAD.WIDE R242, R0, 0x4, R92 ;  /* 0x0000000400f27825 */ /* 0x004fc600078e025c */
[----:B------:R4:W-:Y:S01]  /*c980*/  LDGSTS.E [R135+0x3d600], desc[UR28][R238.64], !P2 ;  /* 0x3d600000ee877fae */ /* 0x0009e2000d1a101c */
[----:B------:R-:W-:Y:S01]  /*c990*/  IMAD.WIDE R92, R0, 0x4, R108 ;  /* 0x00000004005c7825 */ /* 0x000fe200078e026c */
[----:B---3--:R-:W2:Y:S01]  /*c9a0*/  LDC R240, c[0x0][0x3a0] ;  /* 0x0000e800fff07b82 */ /* 0x008ea20000000800 */
[----:B------:R-:W-:Y:S01]  /*c9b0*/  ISETP.GE.U32.AND P2, PT, R7, 0x7ffffec7, PT ;  /* 0x7ffffec70700780c */ /* 0x000fe20003f46070 */
[----:B------:R-:W-:Y:S06]  /*c9c0*/  STL.64 [R1+0x50], R242 ;  /* 0x000050f201007387 */ /* 0x000fec0000100a00 */
[----:B----4-:R-:W3:Y:S01]  /*c9d0*/  LDC R239, c[0x0][0x3a0] ;  /* 0x0000e800ffef7b82 */ /* 0x010ee20000000800 */
[----:B------:R-:W-:Y:S01]  /*c9e0*/  LDGSTS.E [R135+0x3d800], desc[UR28][R242.64], !P4 ;  /* 0x3d800000f2877fae */ /* 0x000fe2000e1a101c */
[----:B-1----:R-:W-:Y:S01]  /*c9f0*/  IADD3 R238, PT, PT, R250, -0xfb, RZ ;  /* 0xffffff05faee7810 */ /* 0x002fe20007ffe0ff */
[----:B------:R-:W-:-:S02]  /*ca00*/  VIADD R7, R251, 0xffffff04 ;  /* 0xffffff04fb077836 */ /* 0x000fc40000000000 */
[----:B------:R-:W-:Y:S04]  /*ca10*/  STL.64 [R1+0x48], R114 ;  /* 0x0000487201007387 */ /* 0x000fe80000100a00 */
[----:B------:R-:W-:Y:S01]  /*ca20*/  LDGSTS.E [R135+0x3da00], desc[UR28][R114.64], !P4 ;  /* 0x3da0000072877fae */ /* 0x000fe2000e1a101c */
[----:B------:R-:W-:-:S03]  /*ca30*/  ISETP.GE.U32.AND P4, PT, R238, 0x7ffffec6, PT ;  /* 0x7ffffec6ee00780c */ /* 0x000fc60003f86070 */
[----:B------:R1:W-:Y:S04]  /*ca40*/  STL.64 [R1+0x40], R104 ;  /* 0x0000406801007387 */ /* 0x0003e80000100a00 */
[----:B------:R1:W-:Y:S04]  /*ca50*/  LDGSTS.E [R135+0x3dc00], desc[UR28][R104.64], !P1 ;  /* 0x3dc0000068877fae */ /* 0x0003e8000c9a101c */
[----:B------:R4:W-:Y:S04]  /*ca60*/  STL.64 [R1+0x38], R92 ;  /* 0x0000385c01007387 */ /* 0x0009e80000100a00 */
[----:B------:R4:W-:Y:S01]  /*ca70*/  LDGSTS.E [R135+0x3de00], desc[UR28][R92.64], !P1 ;  /* 0x3de000005c877fae */ /* 0x0009e2000c9a101c */
[----:B------:R-:W-:-:S03]  /*ca80*/  ISETP.GE.U32.AND P1, PT, R7, 0x7ffffec5, PT ;  /* 0x7ffffec50700780c */ /* 0x000fc60003f26070 */
[----:B------:R-:W-:Y:S01]  /*ca90*/  STL.64 [R1+0x30], R100 ;  /* 0x0000306401007387 */ /* 0x000fe20000100a00 */
[----:B-1----:R-:W-:-:S03]  /*caa0*/  IMAD.WIDE R104, R0, 0x4, R118 ;  /* 0x0000000400687825 */ /* 0x002fc600078e0276 */
[----:B------:R-:W-:Y:S01]  /*cab0*/  LDGSTS.E [R135+0x3e000], desc[UR28][R100.64], !P5 ;  /* 0x3e00000064877fae */ /* 0x000fe2000e9a101c */
[----:B----4-:R-:W-:-:S03]  /*cac0*/  VIADD R92, R247, 0xffffff03 ;  /* 0xffffff03f75c7836 */ /* 0x010fc60000000000 */
[----:B------:R1:W-:Y:S01]  /*cad0*/  STL.64 [R1+0x28], R74 ;  /* 0x0000284a01007387 */ /* 0x0003e20000100a00 */
[----:B------:R-:W-:Y:S01]  /*cae0*/  VIADD R7, R248, 0xffffff02 ;  /* 0xffffff02f8077836 */ /* 0x000fe20000000000 */
[----:B------:R-:W4:Y:S02]  /*caf0*/  LDC R93, c[0x0][0x3a0] ;  /* 0x0000e800ff5d7b82 */ /* 0x000f240000000800 */
[----:B------:R1:W-:Y:S01]  /*cb00*/  LDGSTS.E [R135+0x3e200], desc[UR28][R74.64], !P5 ;  /* 0x3e2000004a877fae */ /* 0x0003e2000e9a101c */
[----:B------:R-:W-:-:S03]  /*cb10*/  ISETP.GE.U32.AND P5, PT, R92, 0x7ffffec4, PT ;  /* 0x7ffffec45c00780c */ /* 0x000fc60003fa6070 */
[----:B------:R-:W-:Y:S01]  /*cb20*/  STL.64 [R1+0x20], R104 ;  /* 0x0000206801007387 */ /* 0x000fe20000100a00 */
[C---:B------:R-:W-:Y:S01]  /*cb30*/  IMAD.WIDE R250, R0.reuse, 0x4, R64 ;  /* 0x0000000400fa7825 */ /* 0x040fe200078e0240 */
[----:B------:R-:W4:Y:S02]  /*cb40*/  LDC R92, c[0x0][0x3a0] ;  /* 0x0000e800ff5c7b82 */ /* 0x000f240000000800 */
[----:B------:R-:W-:Y:S06]  /*cb50*/  LDGSTS.E [R135+0x3e400], desc[UR28][R104.64], !P2 ;  /* 0x3e40000068877fae */ /* 0x000fec000d1a101c */
[----:B-1----:R-:W1:Y:S01]  /*cb60*/  LDC R75, c[0x0][0x3a0] ;  /* 0x0000e800ff4b7b82 */ /* 0x002e620000000800 */
[----:B------:R2:W-:Y:S01]  /*cb70*/  STL.64 [R1+0x18], R70 ;  /* 0x0000184601007387 */ /* 0x0005e20000100a00 */
[----:B------:R-:W-:-:S03]  /*cb80*/  IMAD.WIDE R64, R0, 0x4, R106 ;  /* 0x0000000400407825 */ /* 0x000fc600078e026a */
[----:B------:R2:W-:Y:S01]  /*cb90*/  LDGSTS.E [R135+0x3e600], desc[UR28][R70.64], !P2 ;  /* 0x3e60000046877fae */ /* 0x0005e2000d1a101c */
[----:B------:R-:W-:Y:S01]  /*cba0*/  ISETP.GE.U32.AND P2, PT, R7, 0x7ffffec3, PT ;  /* 0x7ffffec30700780c */ /* 0x000fe20003f46070 */
[C---:B------:R-:W-:Y:S01]  /*cbb0*/  IMAD.WIDE R248, R0.reuse, 0x4, R76 ;  /* 0x0000000400f87825 */ /* 0x040fe200078e024c */
[----:B---3--:R-:W-:Y:S01]  /*cbc0*/  IADD3 R7, PT, PT, R239, -0xff, RZ ;  /* 0xffffff01ef077810 */ /* 0x008fe20007ffe0ff */
[----:B------:R3:W-:Y:S01]  /*cbd0*/  LDGSTS.E [R135+0x3e800], desc[UR28][R94.64], !P4 ;  /* 0x3e8000005e877fae */ /* 0x0007e2000e1a101c */
[----:B------:R-:W4:Y:S01]  /*cbe0*/  LDC R100, c[0x0][0x3a0] ;  /* 0x0000e800ff647b82 */ /* 0x000f220000000800 */
[----:B------:R-:W-:-:S04]  /*cbf0*/  IMAD.WIDE R246, R0, 0x4, R72 ;  /* 0x0000000400f67825 */ /* 0x000fc800078e0248 */
[----:B--2---:R-:W-:-:S04]  /*cc00*/  IMAD.WIDE R70, R0, 0x4, R98 ;  /* 0x0000000400467825 */ /* 0x004fc800078e0262 */
[----:B------:R-:W-:Y:S01]  /*cc10*/  VIADD R74, R240, 0xffffff00 ;  /* 0xffffff00f04a7836 */ /* 0x000fe20000000000 */
[----:B------:R-:W-:Y:S04]  /*cc20*/  LDGSTS.E [R135+0x3ea00], desc[UR28][R70.64], !P4 ;  /* 0x3ea0000046877fae */ /* 0x000fe8000e1a101c */
[----:B------:R3:W-:Y:S01]  /*cc30*/  STL.64 [R1+0x10], R94 ;  /* 0x0000105e01007387 */ /* 0x0007e20000100a00 */
[----:B------:R-:W-:Y:S01]  /*cc40*/  IMAD.WIDE R76, R0, 0x4, R116 ;  /* 0x00000004004c7825 */ /* 0x000fe200078e0274 */
[----:B------:R-:W2:Y:S02]  /*cc50*/  LDC R73, c[0x0][0x3a0] ;  /* 0x0000e800ff497b82 */ /* 0x000ea40000000800 */
[----:B------:R-:W-:Y:S04]  /*cc60*/  LDGSTS.E [R135+0x3ec00], desc[UR28][R250.64], !P1 ;  /* 0x3ec00000fa877fae */ /* 0x000fe8000c9a101c */
[----:B------:R-:W-:Y:S01]  /*cc70*/  LDGSTS.E [R135+0x3ee00], desc[UR28][R64.64], !P1 ;  /* 0x3ee0000040877fae */ /* 0x000fe2000c9a101c */
[----:B------:R-:W-:-:S03]  /*cc80*/  ISETP.GE.U32.AND P1, PT, R7, 0x7ffffec2, PT ;  /* 0x7ffffec20700780c */ /* 0x000fc60003f26070 */
[----:B------:R-:W-:Y:S01]  /*cc90*/  LDGSTS.E [R135+0x3f000], desc[UR28][R248.64], !P5 ;  /* 0x3f000000f8877fae */ /* 0x000fe2000e9a101c */
[----:B---3--:R-:W-:-:S03]  /*cca0*/  IMAD.WIDE R94, R0, 0x4, R96 ;  /* 0x00000004005e7825 */ /* 0x008fc600078e0260 */
[----:B------:R-:W-:Y:S01]  /*ccb0*/  LDGSTS.E [R135+0x3f200], desc[UR28][R246.64], !P5 ;  /* 0x3f200000f6877fae */ /* 0x000fe2000e9a101c */
[----:B------:R-:W-:-:S03]  /*ccc0*/  ISETP.GE.U32.AND P5, PT, R74, 0x7ffffec1, PT ;  /* 0x7ffffec14a00780c */ /* 0x000fc60003fa6070 */
[----:B------:R3:W-:Y:S04]  /*ccd0*/  STL.64 [R1+0x3a0], R78 ;  /* 0x0003a04e01007387 */ /* 0x0007e80000100a00 */
[----:B------:R3:W-:Y:S01]  /*cce0*/  LDGSTS.E [R135+0x3f400], desc[UR28][R78.64], !P2 ;  /* 0x3f4000004e877fae */ /* 0x0007e2000d1a101c */
[----:B------:R-:W-:-:S03]  /*ccf0*/  ISETP.GE.AND P4, PT, R252, R74, PT ;  /* 0x0000004afc00720c */ /* 0x000fc60003f86270 */
[----:B------:R4:W-:Y:S01]  /*cd00*/  STL.64 [R1+0x3b0], R94 ;  /* 0x0003b05e01007387 */ /* 0x0009e20000100a00 */
[----:B-1----:R-:W-:-:S03]  /*cd10*/  VIADD R72, R75, 0xfffffeff ;  /* 0xfffffeff4b487836 */ /* 0x002fc60000000000 */
[----:B------:R4:W-:Y:S01]  /*cd20*/  LDGSTS.E [R135+0x3f600], desc[UR28][R94.64], !P2 ;  /* 0x3f6000005e877fae */ /* 0x0009e2000d1a101c */
[----:B------:R-:W-:-:S04]  /*cd30*/  IMAD.WIDE R74, R0, 0x4, R80 ;  /* 0x00000004004a7825 */ /* 0x000fc800078e0250 */
[----:B---3--:R-:W-:-:S04]  /*cd40*/  IMAD.WIDE R78, R0, 0x4, R112 ;  /* 0x00000004004e7825 */ /* 0x008fc800078e0270 */
[----:B----4-:R-:W-:-:S04]  /*cd50*/  IMAD.WIDE R94, R0, 0x4, R110 ;  /* 0x00000004005e7825 */ /* 0x010fc800078e026e */
[C---:B------:R-:W-:Y:S01]  /*cd60*/  IMAD.WIDE R244, R6.reuse, 0x4, R58 ;  /* 0x0000000406f47825 */ /* 0x040fe200078e023a */
[----:B------:R-:W-:Y:S03]  /*cd70*/  LDGSTS.E [R135+0x3f800], desc[UR28][R94.64], !P1 ;  /* 0x3f8000005e877fae */ /* 0x000fe6000c9a101c */
[C---:B------:R-:W-:Y:S01]  /*cd80*/  IMAD.WIDE R242, R6.reuse, 0x4, R60 ;  /* 0x0000000406f27825 */ /* 0x040fe200078e023c */
[----:B------:R-:W-:Y:S03]  /*cd90*/  LDGSTS.E [R135+0x3fa00], desc[UR28][R78.64], !P1 ;  /* 0x3fa000004e877fae */ /* 0x000fe6000c9a101c */
[C---:B------:R-:W-:Y:S01]  /*cda0*/  IMAD.WIDE R240, R6.reuse, 0x4, R62 ;  /* 0x0000000406f07825 */ /* 0x040fe200078e023e */
[----:B------:R-:W-:Y:S03]  /*cdb0*/  LDGSTS.E [R135+0x3fc00], desc[UR28][R76.64], !P5 ;  /* 0x3fc000004c877fae */ /* 0x000fe6000e9a101c */
[C---:B------:R-:W-:Y:S01]  /*cdc0*/  IMAD.WIDE R238, R6.reuse, 0x4, R66 ;  /* 0x0000000406ee7825 */ /* 0x040fe200078e0242 */
[----:B------:R1:W-:Y:S03]  /*cdd0*/  LDGSTS.E [R135+0x3fe00], desc[UR28][R74.64], !P5 ;  /* 0x3fe000004a877fae */ /* 0x0003e6000e9a101c */
[C---:B------:R-:W-:Y:S01]  /*cde0*/  IMAD.WIDE R36, R6.reuse, 0x4, R36 ;  /* 0x0000000406247825 */ /* 0x040fe200078e0224 */
[----:B------:R-:W0:Y:S03]  /*cdf0*/  LDGDEPBAR ;  /* 0x00000000000079af */ /* 0x000e260000000000 */
[C---:B------:R-:W-:Y:S01]  /*ce00*/  IMAD.WIDE R44, R6.reuse, 0x4, R44 ;  /* 0x00000004062c7825 */ /* 0x040fe200078e022c */
[----:B------:R-:W-:Y:S03]  /*ce10*/  LDGSTS.E [R3+0x6c000], desc[UR28][R244.64], P6 ;  /* 0x6c000000f4037fae */ /* 0x000fe6000b1a101c */
[C---:B------:R-:W-:Y:S01]  /*ce20*/  IMAD.WIDE R52, R6.reuse, 0x4, R52 ;  /* 0x0000000406347825 */ /* 0x040fe200078e0234 */
[----:B------:R-:W-:Y:S03]  /*ce30*/  LDGSTS.E [R3+0x6c400], desc[UR28][R4.64], P6 ;  /* 0x6c40000004037fae */ /* 0x000fe6000b1a101c */
[----:B------:R-:W-:Y:S01]  /*ce40*/  IMAD.WIDE R124, R6, 0x4, R124 ;  /* 0x00000004067c7825 */ /* 0x000fe200078e027c */
[----:B------:R-:W-:Y:S01]  /*ce50*/  LDGSTS.E [R3+0x6c800], desc[UR28][R14.64], P6 ;  /* 0x6c8000000e037fae */ /* 0x000fe2000b1a101c */
[----:B------:R-:W-:Y:S01]  /*ce60*/  ISETP.GE.U32.AND P2, PT, R72, 0x7ffffec0, PT ;  /* 0x7ffffec04800780c */ /* 0x000fe20003f46070 */
[----:B------:R-:W3:Y:S02]  /*ce70*/  LDC R59, c[0x0][0x3a0] ;  /* 0x0000e800ff3b7b82 */ /* 0x000ee40000000800 */
[----:B------:R-:W-:Y:S04]  /*ce80*/  LDGSTS.E [R3+0x6cc00], desc[UR28][R22.64], P6 ;  /* 0x6cc0000016037fae */ /* 0x000fe8000b1a101c */
[----:B------:R-:W-:Y:S01]  /*ce90*/  LDGSTS.E [R3+0x6d000], desc[UR28][R30.64], P6 ;  /* 0x6d0000001e037fae */ /* 0x000fe2000b1a101c */
[----:B------:R-:W-:Y:S01]  /*cea0*/  SEL R7, RZ, 0x4, P4 ;  /* 0x00000004ff077807 */ /* 0x000fe20002000000 */
[----:B------:R-:W-:Y:S01]  /*ceb0*/  IMAD.WIDE R68, R0, 0x4, R68 ;  /* 0x0000000400447825 */ /* 0x000fe200078e0244 */
[----:B------:R-:W4:Y:S01]  /*cec0*/  LDC R60, c[0x0][0x3a0] ;  /* 0x0000e800ff3c7b82 */ /* 0x000f220000000800 */
[----:B------:R-:W-:Y:S04]  /*ced0*/  LDGSTS.E [R3+0x6d400], desc[UR28][R38.64], P6 ;  /* 0x6d40000026037fae */ /* 0x000fe8000b1a101c */
[----:B------:R-:W-:Y:S03]  /*cee0*/  LDGSTS.E [R3+0x6d800], desc[UR28][R46.64], P6 ;  /* 0x6d8000002e037fae */ /* 0x000fe6000b1a101c */
[----:B------:R-:W1:Y:S01]  /*cef0*/  LDC R61, c[0x0][0x3a0] ;  /* 0x0000e800ff3d7b82 */ /* 0x000e620000000800 */
[----:B------:R-:W-:Y:S04]  /*cf00*/  LDGSTS.E [R3+0x6dc00], desc[UR28][R54.64], P6 ;  /* 0x6dc0000036037fae */ /* 0x000fe8000b1a101c */
[----:B------:R-:W-:Y:S03]  /*cf10*/  LDGSTS.E [R134+0x6c100], desc[UR28][R242.64], P6 ;  /* 0x6c100000f2867fae */ /* 0x000fe6000b1a101c */
[----:B------:R-:W1:Y:S01]  /*cf20*/  LDC R63, c[0x0][0x3a0] ;  /* 0x0000e800ff3f7b82 */ /* 0x000e620000000800 */
[----:B------:R-:W-:Y:S04]  /*cf30*/  LDGSTS.E [R134+0x6c500], desc[UR28][R8.64], P6 ;  /* 0x6c50000008867fae */ /* 0x000fe8000b1a101c */
[----:B------:R-:W-:Y:S04]  /*cf40*/  LDGSTS.E [R134+0x6c900], desc[UR28][R16.64], P6 ;  /* 0x6c90000010867fae */ /* 0x000fe8000b1a101c */
[----:B------:R-:W-:Y:S01]  /*cf50*/  STL.64 [R1+0x390], R94 ;  /* 0x0003905e01007387 */ /* 0x000fe20000100a00 */
[----:B--2---:R-:W-:Y:S01]  /*cf60*/  VIADD R58, R73, 0xfffffefa ;  /* 0xfffffefa493a7836 */ /* 0x004fe20000000000 */
[----:B------:R-:W2:Y:S02]  /*cf70*/  LDC R62, c[0x0][0x3a0] ;  /* 0x0000e800ff3e7b82 */ /* 0x000ea40000000800 */
        /* <DEDUP_REMOVED lines=20> */
[----:B------:R-:W-:-:S03]  /*d0c0*/  VIADD R72, R92, 0xfffffefe ;  /* 0xfffffefe5c487836 */ /* 0x000fc60000000000 */
[----:B------:R-:W-:Y:S04]  /*d0d0*/  LDGSTS.E [R132+0x6df00], desc[UR28][R124.64], P6 ;  /* 0x6df000007c847fae */ /* 0x000fe8000b1a101c */
[----:B------:R-:W0:Y:S01]  /*d0e0*/  LDGDEPBAR ;  /* 0x00000000000079af */ /* 0x000e220000000000 */
[----:B------:R-:W-:Y:S01]  /*d0f0*/  BAR.SYNC.DEFER_BLOCKING 0x0 ;  /* 0x0000000000007b1d */ /* 0x000fe20000010000 */
[----:B------:R-:W-:Y:S02]  /*d100*/  ISETP.GT.AND P4, PT, R2, 0x13f, PT ;  /* 0x0000013f0200780c */ /* 0x000fe40003f84270 */
[----:B------:R-:W-:-:S05]  /*d110*/  ISETP.GE.U32.AND P1, PT, R72, 0x7ffffebf, PT ;  /* 0x7ffffebf4800780c */ /* 0x000fca0003f26070 */
[----:B------:R-:W2:Y:S01]  /*d120*/  LDC R72, c[0x0][0x3a0] ;  /* 0x0000e800ff487b82 */ /* 0x000ea20000000800 */
[----:B------:R-:W-:Y:S01]  /*d130*/  SEL R7, R7, RZ, P4 ;  /* 0x000000ff07077207 */ /* 0x000fe20002000000 */
[----:B------:R-:W-:Y:S04]  /*d140*/  STL.64 [R1+0x3a8], R78 ;  /* 0x0003a84e01007387 */ /* 0x000fe80000100a00 */
[----:B------:R-:W-:Y:S01]  /*d150*/  STL.64 [R1+0x220], R76 ;  /* 0x0002204c01007387 */ /* 0x000fe20000100a00 */
[----:B------:R-:W-:-:S03]  /*d160*/  ISETP.NE.U32.AND P4, PT, R7, RZ, PT ;  /* 0x000000ff0700720c */ /* 0x000fc60003f85070 */
[----:B------:R1:W-:Y:S01]  /*d170*/  STL.64 [R1+0x398], R74 ;  /* 0x0003984a01007387 */ /* 0x0003e20000100a00 */
[----:B------:R-:W-:-:S04]  /*d180*/  IADD3 R7, PT, PT, R100, -0x103, RZ ;  /* 0xfffffefd64077810 */ /* 0x000fc80007ffe0ff */
[----:B------:R-:W-:Y:S01]  /*d190*/  ISETP.GE.U32.AND P5, PT, R7, 0x7ffffebe, PT ;  /* 0x7ffffebe0700780c */ /* 0x000fe20003fa6070 */
[----:B------:R-:W-:Y:S01]  /*d1a0*/  @!PT LDS RZ, [RZ] ;  /* 0x00000000fffff984 */ /* 0x000fe20000000800 */
[----:B------:R-:W-:Y:S01]  /*d1b0*/  @!PT LDS RZ, [RZ] ;  /* 0x00000000fffff984 */ /* 0x000fe20000000800 */
[----:B------:R-:W-:Y:S01]  /*d1c0*/  @!PT LDS RZ, [RZ] ;  /* 0x00000000fffff984 */ /* 0x000fe20000000800 */
[----:B------:R3:W-:Y:S01]  /*d1d0*/  LDGSTS.E [R135+0x40000], desc[UR28][R68.64], !P2 ;  /* 0x4000000044877fae */ /* 0x0007e2000d1a101c */
[----:B-1----:R-:W1:Y:S01]  /*d1e0*/  LDC R74, c[0x0][0x3a0] ;  /* 0x0000e800ff4a7b82 */ /* 0x002e620000000800 */
[C---:B------:R-:W-:Y:S02]  /*d1f0*/  IMAD.WIDE R76, R0.reuse, 0x4, R82 ;  /* 0x00000004004c7825 */ /* 0x040fe400078e0252 */
[----:B------:R3:W-:Y:S02]  /*d200*/  STL.64 [R1+0x388], R68 ;  /* 0x0003884401007387 */ /* 0x0007e40000100a00 */
[----:B------:R-:W-:Y:S02]  /*d210*/  VIADD R7, R93, 0xfffffefc ;  /* 0xfffffefc5d077836 */ /* 0x000fe40000000000 */
[----:B------:R4:W-:Y:S01]  /*d220*/  STL.64 [R1+0x380], R76 ;  /* 0x0003804c01007387 */ /* 0x0009e20000100a00 */
[----:B------:R-:W-:-:S03]  /*d230*/  IMAD.WIDE R78, R0, 0x4, R84 ;  /* 0x00000004004e7825 */ /* 0x000fc600078e0254 */
[----:B------:R4:W-:Y:S01]  /*d240*/  LDGSTS.E [R135+0x40200], desc[UR28][R76.64], !P2 ;  /* 0x402000004c877fae */ /* 0x0009e2000d1a101c */
[----:B------:R-:W-:Y:S01]  /*d250*/  IMAD.WIDE R66, R0, 0x4, R90 ;  /* 0x0000000400427825 */ /* 0x000fe200078e025a */
[----:B------:R-:W-:-:S03]  /*d260*/  ISETP.GE.U32.AND P6, PT, R7, 0x7ffffebd, PT ;  /* 0x7ffffebd0700780c */ /* 0x000fc60003fc6070 */
[C---:B---3--:R-:W-:Y:S01]  /*d270*/  IMAD.WIDE R68, R0.reuse, 0x4, R88 ;  /* 0x0000000400447825 */ /* 0x048fe200078e0258 */
[----:B------:R-:W-:Y:S03]  /*d280*/  STL.64 [R1+0x378], R78 ;  /* 0x0003784e01007387 */ /* 0x000fe60000100a00 */
[----:B----4-:R-:W-:Y:S01]  /*d290*/  IMAD.WIDE R76, R0, 0x4, R86 ;  /* 0x00000004004c7825 */ /* 0x010fe200078e0256 */
[----:B------:R-:W-:Y:S03]  /*d2a0*/  LDGSTS.E [R135+0x40400], desc[UR28][R78.64], !P1 ;  /* 0x404000004e877fae */ /* 0x000fe6000c9a101c */
[----:B--2---:R-:W-:Y:S01]  /*d2b0*/  VIADD R7, R72, 0xfffffefb ;  /* 0xfffffefb48077836 */ /* 0x004fe20000000000 */
[----:B------:R2:W-:Y:S04]  /*d2c0*/  STL.64 [R1+0x370], R76 ;  /* 0x0003704c01007387 */ /* 0x0005e80000100a00 */
[----:B------:R2:W-:Y:S04]  /*d2d0*/  LDGSTS.E [R135+0x40600], desc[UR28][R76.64], !P1 ;  /* 0x406000004c877fae */ /* 0x0005e8000c9a101c */
[----:B------:R-:W-:Y:S04]  /*d2e0*/  STL.64 [R1+0x368], R68 ;  /* 0x0003684401007387 */ /* 0x000fe80000100a00 */
[----:B------:R-:W-:Y:S01]  /*d2f0*/  LDGSTS.E [R135+0x40800], desc[UR28][R68.64], !P5 ;  /* 0x4080000044877fae */ /* 0x000fe2000e9a101c */
[----:B------:R-:W-:-:S03]  /*d300*/  ISETP.GE.U32.AND P2, PT, R7, 0x7ffffebc, PT ;  /* 0x7ffffebc0700780c */ /* 0x000fc60003f46070 */
[----:B------:R3:W-:Y:S01]  /*d310*/  STL.64 [R1+0x360], R66 ;  /* 0x0003604201007387 */ /* 0x0007e20000100a00 */
[----:B------:R-:W-:-:S03]  /*d320*/  ISETP.GE.U32.AND P1, PT, R58, 0x7ffffebb, PT ;  /* 0x7ffffebb3a00780c */ /* 0x000fc60003f26070 */
[----:B------:R3:W-:Y:S01]  /*d330*/  LDGSTS.E [R135+0x40a00], desc[UR28][R66.64], !P5 ;  /* 0x40a0000042877fae */ /* 0x0007e2000e9a101c */
[----:B------:R-:W-:Y:S01]  /*d340*/  VIADD R58, R59, 0xfffffef8 ;  /* 0xfffffef83b3a7836 */ /* 0x000fe20000000000 */
[----:B-1----:R-:W-:Y:S01]  /*d350*/  IADD3 R7, PT, PT, R74, -0x107, RZ ;  /* 0xfffffef94a077810 */ /* 0x002fe20007ffe0ff */
[----:B------:R-:W1:Y:S01]  /*d360*/  LDC R59, c[0x0][0x3a0] ;  /* 0x0000e800ff3b7b82 */ /* 0x000e620000000800 */
[----:B--2---:R-:W-:-:S07]  /*d370*/  IMAD.WIDE R76, R0, 0x4, R102 ;  /* 0x00000004004c7825 */ /* 0x004fce00078e0266 */
[----:B---3--:R-:W2:Y:S01]  /*d380*/  LDC R67, c[0x0][0x3a0] ;  /* 0x0000e800ff437b82 */ /* 0x008ea20000000800 */
[C---:B------:R-:W-:Y:S01]  /*d390*/  IMAD.WIDE R74, R0.reuse, 0x4, R120 ;  /* 0x00000004004a7825 */ /* 0x040fe200078e0278 */
[----:B------:R-:W-:Y:S01]  /*d3a0*/  ISETP.GE.U32.AND P5, PT, R7, 0x7ffffeba, PT ;  /* 0x7ffffeba0700780c */ /* 0x000fe20003fa6070 */
[----:B------:R3:W-:Y:S02]  /*d3b0*/  LDGSTS.E [R135+0x40c00], desc[UR28][R76.64], !P6 ;  /* 0x40c000004c877fae */ /* 0x0007e4000f1a101c */
[C---:B------:R-:W-:Y:S02]  /*d3c0*/  IMAD.WIDE R72, R0.reuse, 0x4, R126 ;  /* 0x0000000400487825 */ /* 0x040fe400078e027e */
[----:B------:R4:W-:Y:S01]  /*d3d0*/  LDGSTS.E [R135+0x40e00], desc[UR28][R74.64], !P6 ;  /* 0x40e000004a877fae */ /* 0x0009e2000f1a101c */
[----:B------:R-:W1:Y:S01]  /*d3e0*/  LDC R66, c[0x0][0x3a0] ;  /* 0x0000e800ff427b82 */ /* 0x000e620000000800 */
[----:B------:R-:W-:Y:S01]  /*d3f0*/  IMAD.WIDE R68, R0, 0x4, R128 ;  /* 0x0000000400447825 */ /* 0x000fe200078e0280 */
[----:B------:R-:W-:Y:S01]  /*d400*/  ISETP.GE.U32.AND P6, PT, R58, 0x7ffffeb9, PT ;  /* 0x7ffffeb93a00780c */ /* 0x000fe20003fc6070 */
[----:B------:R3:W-:Y:S02]  /*d410*/  STL.64 [R1+0x358], R76 ;  /* 0x0003584c01007387 */ /* 0x0007e40000100a00 */
[----:B------:R-:W-:-:S02]  /*d420*/  VIADD R7, R60, 0xfffffef7 ;  /* 0xfffffef73c077836 */ /* 0x000fc40000000000 */
[----:B------:R4:W-:Y:S01]  /*d430*/  STL.64 [R1+0x350], R74 ;  /* 0x0003504a01007387 */ /* 0x0009e20000100a00 */
[----:B------:R-:W1:Y:S01]  /*d440*/  LDC R60, c[0x0][0x3a0] ;  /* 0x0000e800ff3c7b82 */ /* 0x000e620000000800 */
[----:B------:R-:W-:Y:S02]  /*d450*/  VIADD R58, R61, 0xfffffef6 ;  /* 0xfffffef63d3a7836 */ /* 0x000fe40000000000 */
[----:B------:R4:W-:Y:S01]  /*d460*/  STL.64 [R1+0x348], R72 ;  /* 0x0003484801007387 */ /* 0x0009e20000100a00 */
[----:B---3--:R-:W-:-:S03]  /*d470*/  IMAD.WIDE R76, R0, 0x4, R130 ;  /* 0x00000004004c7825 */ /* 0x008fc600078e0282 */
[----:B------:R3:W-:Y:S01]  /*d480*/  LDGSTS.E [R135+0x41000], desc[UR28][R72.64], !P2 ;  /* 0x4100000048877fae */ /* 0x0007e2000d1a101c */
[----:B------:R-:W1:Y:S01]  /*d490*/  LDC R61, c[0x0][0x3a0] ;  /* 0x0000e800ff3d7b82 */ /* 0x000e620000000800 */
[C---:B----4-:R-:W-:Y:S02]  /*d4a0*/  IMAD.WIDE R74, R0.reuse, 0x4, R136 ;  /* 0x00000004004a7825 */ /* 0x050fe400078e0288 */
[----:B------:R4:W-:Y:S04]  /*d4b0*/  STL.64 [R1+0x340], R68 ;  /* 0x0003404401007387 */ /* 0x0009e80000100a00 */
[----:B------:R4:W-:Y:S01]  /*d4c0*/  LDGSTS.E [R135+0x41200], desc[UR28][R68.64], !P2 ;  /* 0x4120000044877fae */ /* 0x0009e2000d1a101c */
[----:B------:R-:W-:Y:S01]  /*d4d0*/  ISETP.GE.U32.AND P2, PT, R7, 0x7ffffeb8, PT ;  /* 0x7ffffeb80700780c */ /* 0x000fe20003f46070 */
[C---:B---3--:R-:W-:Y:S01]  /*d4e0*/  IMAD.WIDE R72, R0.reuse, 0x4, R138 ;  /* 0x0000000400487825 */ /* 0x048fe200078e028a */
[----:B------:R-:W-:Y:S01]  /*d4f0*/  IADD3 R7, PT, PT, R63, -0x10b, RZ ;  /* 0xfffffef53f077810 */ /* 0x000fe20007ffe0ff */
[----:B------:R3:W-:Y:S01]  /*d500*/  STL.64 [R1+0x338], R76 ;  /* 0x0003384c01007387 */ /* 0x0007e20000100a00 */
[----:B------:R-:W1:Y:S03]  /*d510*/  LDC R63, c[0x0][0x3a0] ;  /* 0x0000e800ff3f7b82 */ /* 0x000e660000000800 */
[----:B------:R3:W-:Y:S01]  /*d520*/  LDGSTS.E [R135+0x41400], desc[UR28][R76.64], !P1 ;  /* 0x414000004c877fae */ /* 0x0007e2000c9a101c */
[----:B----4-:R-:W-:-:S03]  /*d530*/  IMAD.WIDE R68, R0, 0x4, R140 ;  /* 0x0000000400447825 */ /* 0x010fc600078e028c */
[----:B------:R4:W-:Y:S04]  /*d540*/  STL.64 [R1+0x330], R74 ;  /* 0x0003304a01007387 */ /* 0x0009e80000100a00 */
[----:B------:R4:W-:Y:S01]  /*d550*/  LDGSTS.E [R135+0x41600], desc[UR28][R74.64], !P1 ;  /* 0x416000004a877fae */ /* 0x0009e2000c9a101c */
[----:B------:R-:W-:Y:S01]  /*d560*/  ISETP.GE.U32.AND P1, PT, R58, 0x7ffffeb7, PT ;  /* 0x7ffffeb73a00780c */ /* 0x000fe20003f26070 */
[----:B------:R-:W-:Y:S02]  /*d570*/  VIADD R58, R62, 0xfffffef4 ;  /* 0xfffffef43e3a7836 */ /* 0x000fe40000000000 */
[C---:B---3--:R-:W-:Y:S01]  /*d580*/  IMAD.WIDE R76, R0.reuse, 0x4, R142 ;  /* 0x00000004004c7825 */ /* 0x048fe200078e028e */
[----:B------:R3:W-:Y:S01]  /*d590*/  LDGSTS.E [R135+0x41800], desc[UR28][R72.64], !P5 ;  /* 0x4180000048877fae */ /* 0x0007e2000e9a101c */
[----:B------:R-:W1:Y:S03]  /*d5a0*/  LDC R62, c[0x0][0x3a0] ;  /* 0x0000e800ff3e7b82 */ /* 0x000e660000000800 */
[----:B------:R1:W-:Y:S01]  /*d5b0*/  LDGSTS.E [R135+0x41a00], desc[UR28][R68.64], !P5 ;  /* 0x41a0000044877fae */ /* 0x0003e2000e9a101c */
[----:B------:R-:W-:Y:S01]  /*d5c0*/  ISETP.GE.U32.AND P5, PT, R7, 0x7ffffeb6, PT ;  /* 0x7ffffeb60700780c */ /* 0x000fe20003fa6070 */
[----:B----4-:R-:W-:-:S02]  /*d5d0*/  IMAD.WIDE R74, R0, 0x4, R144 ;  /* 0x00000004004a7825 */ /* 0x010fc400078e0290 */
[----:B------:R3:W-:Y:S02]  /*d5e0*/  STL.64 [R1+0x328], R72 ;  /* 0x0003284801007387 */ /* 0x0007e40000100a00 */
[----:B--2---:R-:W-:Y:S02]  /*d5f0*/  VIADD R7, R67, 0xfffffef3 ;  /* 0xfffffef343077836 */ /* 0x004fe40000000000 */
[----:B------:R2:W-:Y:S01]  /*d600*/  LDGSTS.E [R135+0x41c00], desc[UR28][R76.64], !P6 ;  /* 0x41c000004c877fae */ /* 0x0005e2000f1a101c */
[----:B------:R-:W4:Y:S03]  /*d610*/  LDC R67, c[0x0][0x3a0] ;  /* 0x0000e800ff437b82 */ /* 0x000f260000000800 */
[----:B------:R1:W-:Y:S01]  /*d620*/  STL.64 [R1+0x320], R68 ;  /* 0x0003204401007387 */ /* 0x0003e20000100a00 */
[----:B---3--:R-:W-:-:S03]  /*d630*/  IMAD.WIDE R72, R0, 0x4, R146 ;  /* 0x0000000400487825 */ /* 0x008fc600078e0292 */
[----:B------:R3:W-:Y:S01]  /*d640*/  LDGSTS.E [R135+0x41e00], desc[UR28][R74.64], !P6 ;  /* 0x41e000004a877fae */ /* 0x0007e2000f1a101c */
[----:B------:R-:W-:Y:S01]  /*d650*/  ISETP.GE.U32.AND P6, PT, R58, 0x7ffffeb5, PT ;  /* 0x7ffffeb53a00780c */ /* 0x000fe20003fc6070 */
[----:B-1----:R-:W-:Y:S02]  /*d660*/  VIADD R58, R59, 0xfffffef2 ;  /* 0xfffffef23b3a7836 */ /* 0x002fe40000000000 */
[----:B------:R2:W-:Y:S01]  /*d670*/  STL.64 [R1+0x318], R76 ;  /* 0x0003184c01007387 */ /* 0x0005e20000100a00 */
[----:B------:R-:W1:Y:S01]  /*d680*/  LDC R59, c[0x0][0x3a0] ;  /* 0x0000e800ff3b7b82 */ /* 0x000e620000000800 */
[C---:B------:R-:W-:Y:S02]  /*d690*/  IMAD.WIDE R68, R0.reuse, 0x4, R148 ;  /* 0x0000000400447825 */ /* 0x040fe400078e0294 */
[----:B------:R3:W-:Y:S04]  /*d6a0*/  STL.64 [R1+0x310], R74 ;  /* 0x0003104a01007387 */ /* 0x0007e80000100a00 */
[----:B------:R3:W-:Y:S01]  /*d6b0*/  LDGSTS.E [R135+0x42000], desc[UR28][R72.64], !P2 ;  /* 0x4200000048877fae */ /* 0x0007e2000d1a101c */
[----:B--2---:R-:W-:-:S03]  /*d6c0*/  IMAD.WIDE R76, R0, 0x4, R150 ;  /* 0x00000004004c7825 */ /* 0x004fc600078e0296 */
[----:B------:R2:W-:Y:S01]  /*d6d0*/  STL.64 [R1+0x308], R72 ;  /* 0x0003084801007387 */ /* 0x0005e20000100a00 */
[----:B---3--:R-:W-:-:S03]  /*d6e0*/  IMAD.WIDE R74, R0, 0x4, R152 ;  /* 0x00000004004a7825 */ /* 0x008fc600078e0298 */
[----:B------:R3:W-:Y:S01]  /*d6f0*/  LDGSTS.E [R135+0x42200], desc[UR28][R68.64], !P2 ;  /* 0x4220000044877fae */ /* 0x0007e2000d1a101c */
[----:B------:R-:W-:Y:S02]  /*d700*/  ISETP.GE.U32.AND P2, PT, R7, 0x7ffffeb4, PT ;  /* 0x7ffffeb40700780c */ /* 0x000fe40003f46070 */
[----:B------:R-:W-:Y:S01]  /*d710*/  IADD3 R7, PT, PT, R66, -0x10f, RZ ;  /* 0xfffffef142077810 */ /* 0x000fe20007ffe0ff */
[----:B------:R3:W-:Y:S01]  /*d720*/  STL.64 [R1+0x300], R68 ;  /* 0x0003004401007387 */ /* 0x0007e20000100a00 */
[----:B------:R-:W1:Y:S01]  /*d730*/  LDC R66, c[0x0][0x3a0] ;  /* 0x0000e800ff427b82 */ /* 0x000e620000000800 */
[C---:B--2---:R-:W-:Y:S02]  /*d740*/  IMAD.WIDE R72, R0.reuse, 0x4, R154 ;  /* 0x0000000400487825 */ /* 0x044fe400078e029a */
[----:B------:R2:W-:Y:S04]  /*d750*/  LDGSTS.E [R135+0x42400], desc[UR28][R76.64], !P1 ;  /* 0x424000004c877fae */ /* 0x0005e8000c9a101c */
[----:B------:R2:W-:Y:S01]  /*d760*/  LDGSTS.E [R135+0x42600], desc[UR28][R74.64], !P1 ;  /* 0x426000004a877fae */ /* 0x0005e2000c9a101c */
[----:B---3--:R-:W-:Y:S01]  /*d770*/  IMAD.WIDE R68, R0, 0x4, R156 ;  /* 0x0000000400447825 */ /* 0x008fe200078e029c */
[----:B------:R-:W-:-:S02]  /*d780*/  ISETP.GE.U32.AND P1, PT, R58, 0x7ffffeb3, PT ;  /* 0x7ffffeb33a00780c */ /* 0x000fc40003f26070 */
[----:B------:R2:W-:Y:S01]  /*d790*/  STL.64 [R1+0x2f8], R76 ;  /* 0x0002f84c01007387 */ /* 0x0005e20000100a00 */
[----:B------:R-:W-:-:S03]  /*d7a0*/  VIADD R58, R60, 0xfffffef0 ;  /* 0xfffffef03c3a7836 */ /* 0x000fc60000000000 */
[----:B------:R3:W-:Y:S01]  /*d7b0*/  LDGSTS.E [R135+0x42800], desc[UR28][R72.64], !P5 ;  /* 0x4280000048877fae */ /* 0x0007e2000e9a101c */
[----:B------:R-:W1:Y:S03]  /*d7c0*/  LDC R60, c[0x0][0x3a0] ;  /* 0x0000e800ff3c7b82 */ /* 0x000e660000000800 */
[----:B------:R3:W-:Y:S04]  /*d7d0*/  STL.64 [R1+0x2f0], R74 ;  /* 0x0002f04a01007387 */ /* 0x0007e80000100a00 */
[----:B------:R4:W-:Y:S01]  /*d7e0*/  LDGSTS.E [R135+0x42a00], desc[UR28][R68.64], !P5 ;  /* 0x42a0000044877fae */ /* 0x0009e2000e9a101c */
[----:B--2---:R-:W-:Y:S01]  /*d7f0*/  IMAD.WIDE R76, R0, 0x4, R158 ;  /* 0x00000004004c7825 */ /* 0x004fe200078e029e */
[----:B------:R-:W-:-:S02]  /*d800*/  ISETP.GE.U32.AND P5, PT, R7, 0x7ffffeb2, PT ;  /* 0x7ffffeb20700780c */ /* 0x000fc40003fa6070 */
[----:B------:R2:W-:Y:S01]  /*d810*/  STL.64 [R1+0x2e8], R72 ;  /* 0x0002e84801007387 */ /* 0x0005e20000100a00 */
[----:B------:R-:W-:Y:S02]  /*d820*/  VIADD R7, R63, 0xfffffeef ;  /* 0xfffffeef3f077836 */ /* 0x000fe40000000000 */
[----:B------:R-:W1:Y:S01]  /*d830*/  LDC R63, c[0x0][0x3a0] ;  /* 0x0000e800ff3f7b82 */ /* 0x000e620000000800 */
[C---:B---3--:R-:W-:Y:S01]  /*d840*/  IMAD.WIDE R74, R0.reuse, 0x4, R160 ;  /* 0x00000004004a7825 */ /* 0x048fe200078e02a0 */
[----:B------:R4:W-:Y:S04]  /*d850*/  STL.64 [R1+0x2e0], R68 ;  /* 0x0002e04401007387 */ /* 0x0009e80000100a00 */
[----:B------:R3:W-:Y:S01]  /*d860*/  STL.64 [R1+0x2d8], R76 ;  /* 0x0002d84c01007387 */ /* 0x0007e20000100a00 */
[----:B--2---:R-:W-:-:S03]  /*d870*/  IMAD.WIDE R72, R0, 0x4, R162 ;  /* 0x0000000400487825 */ /* 0x004fc600078e02a2 */
[----:B------:R3:W-:Y:S01]  /*d880*/  LDGSTS.E [R135+0x42c00], desc[UR28][R76.64], !P6 ;  /* 0x42c000004c877fae */ /* 0x0007e2000f1a101c */
[----:B----4-:R-:W-:-:S03]  /*d890*/  IMAD.WIDE R68, R0, 0x4, R164 ;  /* 0x0000000400447825 */ /* 0x010fc600078e02a4 */
[----:B------:R2:W-:Y:S04]  /*d8a0*/  STL.64 [R1+0x2d0], R74 ;  /* 0x0002d04a01007387 */ /* 0x0005e80000100a00 */
[----:B------:R2:W-:Y:S01]  /*d8b0*/  LDGSTS.E [R135+0x42e00], desc[UR28][R74.64], !P6 ;  /* 0x42e000004a877fae */ /* 0x0005e2000f1a101c */
[----:B------:R-:W-:Y:S01]  /*d8c0*/  ISETP.GE.U32.AND P6, PT, R58, 0x7ffffeb1, PT ;  /* 0x7ffffeb13a00780c */ /* 0x000fe20003fc6070 */
[----:B---3--:R-:W-:Y:S02]  /*d8d0*/  IMAD.WIDE R76, R0, 0x4, R166 ;  /* 0x00000004004c7825 */ /* 0x008fe400078e02a6 */
[----:B------:R3:W-:Y:S02]  /*d8e0*/  LDGSTS.E [R135+0x43000], desc[UR28][R72.64], !P2 ;  /* 0x4300000048877fae */ /* 0x0007e4000d1a101c */
[----:B------:R-:W-:-:S02]  /*d8f0*/  VIADD R58, R61, 0xfffffeee ;  /* 0xfffffeee3d3a7836 */ /* 0x000fc40000000000 */
[----:B------:R3:W-:Y:S01]  /*d900*/  STL.64 [R1+0x2c8], R72 ;  /* 0x0002c84801007387 */ /* 0x0007e20000100a00 */
[----:B------:R-:W4:Y:S01]  /*d910*/  LDC R61, c[0x0][0x3a0] ;  /* 0x0000e800ff3d7b82 */ /* 0x000f220000000800 */
[C---:B--2---:R-:W-:Y:S02]  /*d920*/  IMAD.WIDE R74, R0.reuse, 0x4, R168 ;  /* 0x00000004004a7825 */ /* 0x044fe400078e02a8 */
[----:B------:R2:W-:Y:S01]  /*d930*/  LDGSTS.E [R135+0x43200], desc[UR28][R68.64], !P2 ;  /* 0x4320000044877fae */ /* 0x0005e2000d1a101c */
[----:B------:R-:W-:Y:S02]  /*d940*/  ISETP.GE.U32.AND P2, PT, R7, 0x7ffffeb0, PT ;  /* 0x7ffffeb00700780c */ /* 0x000fe40003f46070 */
[----:B------:R-:W-:Y:S01]  /*d950*/  IADD3 R7, PT, PT, R67, -0x113, RZ ;  /* 0xfffffeed43077810 */ /* 0x000fe20007ffe0ff */
[----:B------:R2:W-:Y:S01]  /*d960*/  STL.64 [R1+0x2c0], R68 ;  /* 0x0002c04401007387 */ /* 0x0005e20000100a00 */
[----:B------:R-:W4:Y:S01]  /*d970*/  LDC R67, c[0x0][0x3a0] ;  /* 0x0000e800ff437b82 */ /* 0x000f220000000800 */
[----:B---3--:R-:W-:-:S02]  /*d980*/  IMAD.WIDE R72, R0, 0x4, R170 ;  /* 0x0000000400487825 */ /* 0x008fc400078e02aa */
[----:B------:R3:W-:Y:S04]  /*d990*/  LDGSTS.E [R135+0x43400], desc[UR28][R76.64], !P1 ;  /* 0x434000004c877fae */ /* 0x0007e8000c9a101c */
[----:B------:R3:W-:Y:S01]  /*d9a0*/  LDGSTS.E [R135+0x43600], desc[UR28][R74.64], !P1 ;  /* 0x436000004a877fae */ /* 0x0007e2000c9a101c */
[----:B------:R-:W-:Y:S01]  /*d9b0*/  ISETP.GE.U32.AND P1, PT, R58, 0x7ffffeaf, PT ;  /* 0x7ffffeaf3a00780c */ /* 0x000fe20003f26070 */
[----:B--2---:R-:W-:Y:S02]  /*d9c0*/  IMAD.WIDE R68, R0, 0x4, R172 ;  /* 0x0000000400447825 */ /* 0x004fe400078e02ac */
[----:B------:R2:W-:Y:S02]  /*d9d0*/  LDGSTS.E [R135+0x43800], desc[UR28][R72.64], !P5 ;  /* 0x4380000048877fae */ /* 0x0005e4000e9a101c */
[----:B-1----:R-:W-:-:S02]  /*d9e0*/  VIADD R58, R59, 0xfffffeec ;  /* 0xfffffeec3b3a7836 */ /* 0x002fc40000000000 */
[----:B------:R3:W-:Y:S01]  /*d9f0*/  STL.64 [R1+0x2b8], R76 ;  /* 0x0002b84c01007387 */ /* 0x0007e20000100a00 */
[----:B------:R-:W1:Y:S03]  /*da00*/  LDC R59, c[0x0][0x3a0] ;  /* 0x0000e800ff3b7b82 */ /* 0x000e660000000800 */
[----:B------:R2:W-:Y:S01]  /*da10*/  LDGSTS.E [R135+0x43a00], desc[UR28][R68.64], !P5 ;  /* 0x43a0000044877fae */ /* 0x0005e2000e9a101c */
[----:B------:R-:W-:-:S03]  /*da20*/  ISETP.GE.U32.AND P5, PT, R7, 0x7ffffeae, PT ;  /* 0x7ffffeae0700780c */ /* 0x000fc60003fa6070 */
[----:B------:R2:W-:Y:S01]  /*da30*/  STL.64 [R1+0x2b0], R74 ;  /* 0x0002b04a01007387 */ /* 0x0005e20000100a00 */
[----:B---3--:R-:W-:-:S03]  /*da40*/  IMAD.WIDE R76, R0, 0x4, R174 ;  /* 0x00000004004c7825 */ /* 0x008fc600078e02ae */
[----:B------:R3:W-:Y:S04]  /*da50*/  STL.64 [R1+0x2a8], R72 ;  /* 0x0002a84801007387 */ /* 0x0007e80000100a00 */
[----:B------:R4:W-:Y:S01]  /*da60*/  STL.64 [R1+0x2a0], R68 ;  /* 0x0002a04401007387 */ /* 0x0009e20000100a00 */
[----:B--2---:R-:W-:-:S03]  /*da70*/  IMAD.WIDE R74, R0, 0x4, R176 ;  /* 0x00000004004a7825 */ /* 0x004fc600078e02b0 */
[----:B------:R2:W-:Y:S01]  /*da80*/  STL.64 [R1+0x298], R76 ;  /* 0x0002984c01007387 */ /* 0x0005e20000100a00 */
[----:B---3--:R-:W-:-:S03]  /*da90*/  IMAD.WIDE R72, R0, 0x4, R178 ;  /* 0x0000000400487825 */ /* 0x008fc600078e02b2 */
[----:B------:R2:W-:Y:S01]  /*daa0*/  LDGSTS.E [R135+0x43c00], desc[UR28][R76.64], !P6 ;  /* 0x43c000004c877fae */ /* 0x0005e2000f1a101c */
[----:B----4-:R-:W-:-:S03]  /*dab0*/  IMAD.WIDE R68, R0, 0x4, R180 ;  /* 0x0000000400447825 */ /* 0x010fc600078e02b4 */
[----:B------:R3:W-:Y:S01]  /*dac0*/  STL.64 [R1+0x290], R74 ;  /* 0x0002904a01007387 */ /* 0x0007e20000100a00 */
[----:B------:R-:W-:-:S03]  /*dad0*/  VIADD R7, R66, 0xfffffeeb ;  /* 0xfffffeeb42077836 */ /* 0x000fc60000000000 */
[----:B------:R3:W-:Y:S01]  /*dae0*/  LDGSTS.E [R135+0x43e00], desc[UR28][R74.64], !P6 ;  /* 0x43e000004a877fae */ /* 0x0007e2000f1a101c */
[----:B------:R-:W-:Y:S01]  /*daf0*/  ISETP.GE.U32.AND P6, PT, R58, 0x7ffffead, PT ;  /* 0x7ffffead3a00780c */ /* 0x000fe20003fc6070 */
[----:B------:R-:W-:Y:S01]  /*db00*/  VIADD R58, R60, 0xfffffeea ;  /* 0xfffffeea3c3a7836 */ /* 0x000fe20000000000 */
[----:B------:R-:W4:Y:S01]  /*db10*/  LDC R66, c[0x0][0x3a0] ;  /* 0x0000e800ff427b82 */ /* 0x000f220000000800 */
[C---:B--2---:R-:W-:Y:S01]  /*db20*/  IMAD.WIDE R76, R0.reuse, 0x4, R182 ;  /* 0x00000004004c7825 */ /* 0x044fe200078e02b6 */
[----:B------:R2:W-:Y:S04]  /*db30*/  STL.64 [R1+0x288], R72 ;  /* 0x0002884801007387 */ /* 0x0005e80000100a00 */
[----:B------:R2:W-:Y:S01]  /*db40*/  LDGSTS.E [R135+0x44000], desc[UR28][R72.64], !P2 ;  /* 0x4400000048877fae */ /* 0x0005e2000d1a101c */
[C---:B------:R-:W-:Y:S01]  /*db50*/  IMAD.WIDE R78, R0.reuse, 0x4, R214 ;  /* 0x00000004004e7825 */ /* 0x040fe200078e02d6 */
[----:B------:R-:W1:Y:S02]  /*db60*/  LDC R60, c[0x0][0x3a0] ;  /* 0x0000e800ff3c7b82 */ /* 0x000e640000000800 */
[----:B------:R2:W-:Y:S01]  /*db70*/  STL.64 [R1+0x280], R68 ;  /* 0x0002804401007387 */ /* 0x0005e20000100a00 */
[----:B---3--:R-:W-:-:S03]  /*db80*/  IMAD.WIDE R74, R0, 0x4, R184 ;  /* 0x00000004004a7825 */ /* 0x008fc600078e02b8 */
[----:B------:R3:W-:Y:S01]  /*db90*/  LDGSTS.E [R135+0x44200], desc[UR28][R68.64], !P2 ;  /* 0x4420000044877fae */ /* 0x0007e2000d1a101c */
[----:B------:R-:W-:Y:S01]  /*dba0*/  ISETP.GE.U32.AND P2, PT, R7, 0x7ffffeac, PT ;  /* 0x7ffffeac0700780c */ /* 0x000fe20003f46070 */
[----:B--2---:R-:W-:Y:S01]  /*dbb0*/  IMAD.WIDE R72, R0, 0x4, R186 ;  /* 0x0000000400487825 */ /* 0x004fe200078e02ba */
[----:B------:R-:W-:Y:S01]  /*dbc0*/  IADD3 R7, PT, PT, R62, -0x117, RZ ;  /* 0xfffffee93e077810 */ /* 0x000fe20007ffe0ff */
[----:B------:R2:W-:Y:S01]  /*dbd0*/  LDGSTS.E [R135+0x44400], desc[UR28][R76.64], !P1 ;  /* 0x444000004c877fae */ /* 0x0005e2000c9a101c */
[----:B------:R-:W1:Y:S03]  /*dbe0*/  LDC R62, c[0x0][0x3a0] ;  /* 0x0000e800ff3e7b82 */ /* 0x000e660000000800 */
[----:B------:R2:W-:Y:S01]  /*dbf0*/  LDGSTS.E [R135+0x44600], desc[UR28][R74.64], !P1 ;  /* 0x446000004a877fae */ /* 0x0005e2000c9a101c */
[----:B---3--:R-:W-:Y:S01]  /*dc00*/  IMAD.WIDE R68, R0, 0x4, R188 ;  /* 0x0000000400447825 */ /* 0x008fe200078e02bc */
[----:B------:R-:W-:-:S02]  /*dc10*/  ISETP.GE.U32.AND P1, PT, R58, 0x7ffffeab, PT ;  /* 0x7ffffeab3a00780c */ /* 0x000fc40003f26070 */
[----:B------:R3:W-:Y:S04]  /*dc20*/  LDGSTS.E [R135+0x44800], desc[UR28][R72.64], !P5 ;  /* 0x4480000048877fae */ /* 0x0007e8000e9a101c */
[----:B------:R2:W-:Y:S01]  /*dc30*/  STL.64 [R1+0x278], R76 ;  /* 0x0002784c01007387 */ /* 0x0005e20000100a00 */
[----:B------:R-:W-:Y:S02]  /*dc40*/  VIADD R58, R61, 0xfffffee8 ;  /* 0xfffffee83d3a7836 */ /* 0x000fe40000000000 */
[----:B------:R-:W4:Y:S01]  /*dc50*/  LDC R61, c[0x0][0x3a0] ;  /* 0x0000e800ff3d7b82 */ /* 0x000f220000000800 */
[----:B------:R3:W-:Y:S01]  /*dc60*/  LDGSTS.E [R135+0x44a00], desc[UR28][R68.64], !P5 ;  /* 0x44a0000044877fae */ /* 0x0007e2000e9a101c */
[----:B------:R-:W-:-:S03]  /*dc70*/  ISETP.GE.U32.AND P5, PT, R7, 0x7ffffeaa, PT ;  /* 0x7ffffeaa0700780c */ /* 0x000fc60003fa6070 */
[----:B------:R3:W-:Y:S01]  /*dc80*/  STL.64 [R1+0x270], R74 ;  /* 0x0002704a01007387 */ /* 0x0007e20000100a00 */
[----:B--2---:R-:W-:-:S03]  /*dc90*/  IMAD.WIDE R76, R0, 0x4, R190 ;  /* 0x00000004004c7825 */ /* 0x004fc600078e02be */
[----:B------:R2:W-:Y:S04]  /*dca0*/  STL.64 [R1+0x268], R72 ;  /* 0x0002684801007387 */ /* 0x0005e80000100a00 */
[----:B------:R2:W-:Y:S01]  /*dcb0*/  STL.64 [R1+0x260], R68 ;  /* 0x0002604401007387 */ /* 0x0005e20000100a00 */
[----:B---3--:R-:W-:-:S03]  /*dcc0*/  IMAD.WIDE R74, R0, 0x4, R192 ;  /* 0x00000004004a7825 */ /* 0x008fc600078e02c0 */
[----:B------:R3:W-:Y:S01]  /*dcd0*/  STL.64 [R1+0x258], R76 ;  /* 0x0002584c01007387 */ /* 0x0007e20000100a00 */
[----:B--2---:R-:W-:-:S03]  /*dce0*/  IMAD.WIDE R72, R0, 0x4, R194 ;  /* 0x0000000400487825 */ /* 0x004fc600078e02c2 */
[----:B------:R3:W-:Y:S01]  /*dcf0*/  LDGSTS.E [R135+0x44c00], desc[UR28][R76.64], !P6 ;  /* 0x44c000004c877fae */ /* 0x0007e2000f1a101c */
[----:B------:R-:W-:-:S03]  /*dd00*/  IMAD.WIDE R68, R0, 0x4, R196 ;  /* 0x0000000400447825 */ /* 0x000fc600078e02c4 */
[----:B------:R2:W-:Y:S01]  /*dd10*/  STL.64 [R1+0x250], R74 ;  /* 0x0002504a01007387 */ /* 0x0005e20000100a00 */
[----:B------:R-:W-:-:S03]  /*dd20*/  VIADD R7, R67, 0xfffffee7 ;  /* 0xfffffee743077836 */ /* 0x000fc60000000000 */
[----:B------:R2:W-:Y:S01]  /*dd30*/  LDGSTS.E [R135+0x44e00], desc[UR28][R74.64], !P6 ;  /* 0x44e000004a877fae */ /* 0x0005e2000f1a101c */
[----:B------:R-:W-:Y:S01]  /*dd40*/  ISETP.GE.U32.AND P6, PT, R58, 0x7ffffea9, PT ;  /* 0x7ffffea93a00780c */ /* 0x000fe20003fc6070 */
[----:B-1----:R-:W-:Y:S01]  /*dd50*/  VIADD R58, R59, 0xfffffee6 ;  /* 0xfffffee63b3a7836 */ /* 0x002fe20000000000 */
[----:B------:R-:W1:Y:S01]  /*dd60*/  LDC R67, c[0x0][0x3a0] ;  /* 0x0000e800ff437b82 */ /* 0x000e620000000800 */
[C---:B---3--:R-:W-:Y:S01]  /*dd70*/  IMAD.WIDE R76, R0.reuse, 0x4, R198 ;  /* 0x00000004004c7825 */ /* 0x048fe200078e02c6 */
[----:B------:R3:W-:Y:S04]  /*dd80*/  STL.64 [R1+0x248], R72 ;  /* 0x0002484801007387 */ /* 0x0007e80000100a00 */
[----:B------:R3:W-:Y:S02]  /*dd90*/  LDGSTS.E [R135+0x45000], desc[UR28][R72.64], !P2 ;  /* 0x4500000048877fae */ /* 0x0007e4000d1a101c */
[----:B------:R-:W1:Y:S01]  /*dda0*/  LDC R59, c[0x0][0x3a0] ;  /* 0x0000e800ff3b7b82 */ /* 0x000e620000000800 */
[C---:B--2---:R-:W-:Y:S01]  /*ddb0*/  IMAD.WIDE R74, R0.reuse, 0x4, R200 ;  /* 0x00000004004a7825 */ /* 0x044fe200078e02c8 */
[----:B------:R2:W-:Y:S04]  /*ddc0*/  STL.64 [R1+0x240], R68 ;  /* 0x0002404401007387 */ /* 0x0005e80000100a00 */
[----:B------:R2:W-:Y:S01]  /*ddd0*/  LDGSTS.E [R135+0x45200], desc[UR28][R68.64], !P2 ;  /* 0x4520000044877fae */ /* 0x0005e2000d1a101c */
[----:B------:R-:W-:Y:S01]  /*dde0*/  ISETP.GE.U32.AND P2, PT, R7, 0x7ffffea8, PT ;  /* 0x7ffffea80700780c */ /* 0x000fe20003f46070 */
[C---:B---3--:R-:W-:Y:S01]  /*ddf0*/  IMAD.WIDE R72, R0.reuse, 0x4, R202 ;  /* 0x0000000400487825 */ /* 0x048fe200078e02ca */
[----:B------:R-:W-:Y:S01]  /*de00*/  IADD3 R7, PT, PT, R63, -0x11b, RZ ;  /* 0xfffffee53f077810 */ /* 0x000fe20007ffe0ff */
[----:B------:R3:W-:Y:S01]  /*de10*/  LDGSTS.E [R135+0x45400], desc[UR28][R76.64], !P1 ;  /* 0x454000004c877fae */ /* 0x0007e2000c9a101c */
[----:B------:R-:W1:Y:S03]  /*de20*/  LDC R63, c[0x0][0x3a0] ;  /* 0x0000e800ff3f7b82 */ /* 0x000e660000000800 */
[----:B------:R3:W-:Y:S01]  /*de30*/  LDGSTS.E [R135+0x45600], desc[UR28][R74.64], !P1 ;  /* 0x456000004a877fae */ /* 0x0007e2000c9a101c */
[----:B--2---:R-:W-:Y:S01]  /*de40*/  IMAD.WIDE R68, R0, 0x4, R204 ;  /* 0x0000000400447825 */ /* 0x004fe200078e02cc */
[----:B------:R-:W-:-:S02]  /*de50*/  ISETP.GE.U32.AND P1, PT, R58, 0x7ffffea7, PT ;  /* 0x7ffffea73a00780c */ /* 0x000fc40003f26070 */
[----:B------:R2:W-:Y:S04]  /*de60*/  LDGSTS.E [R135+0x45800], desc[UR28][R72.64], !P5 ;  /* 0x4580000048877fae */ /* 0x0005e8000e9a101c */
[----:B------:R3:W-:Y:S04]  /*de70*/  STL.64 [R1+0x238], R76 ;  /* 0x0002384c01007387 */ /* 0x0007e80000100a00 */
        /* <DEDUP_REMOVED lines=11> */
[----:B------:R3:W-:Y:S04]  /*df30*/  STL.64 [R1+0x208], R74 ;  /* 0x0002084a01007387 */ /* 0x0007e80000100a00 */
[----:B------:R3:W-:Y:S04]  /*df40*/  LDGSTS.E [R135+0x45e00], desc[UR28][R74.64], !P6 ;  /* 0x45e000004a877fae */ /* 0x0007e8000f1a101c */
[----:B------:R4:W-:Y:S01]  /*df50*/  STL.64 [R1+0x200], R72 ;  /* 0x0002004801007387 */ /* 0x0009e20000100a00 */
[----:B--2---:R-:W-:-:S03]  /*df60*/  IMAD.WIDE R76, R0, 0x4, R216 ;  /* 0x00000004004c7825 */ /* 0x004fc600078e02d8 */
[----:B------:R4:W-:Y:S04]  /*df70*/  LDGSTS.E [R135+0x46000], desc[UR28][R72.64], !P2 ;  /* 0x4600000048877fae */ /* 0x0009e8000d1a101c */
[----:B------:R2:W-:Y:S01]  /*df80*/  STL.64 [R1+0x1f8], R68 ;  /* 0x0001f84401007387 */ /* 0x0005e20000100a00 */
[----:B---3--:R-:W-:-:S03]  /*df90*/  IMAD.WIDE R74, R0, 0x4, R218 ;  /* 0x00000004004a7825 */ /* 0x008fc600078e02da */
[----:B------:R2:W-:Y:S04]  /*dfa0*/  LDGSTS.E [R135+0x46200], desc[UR28][R68.64], !P2 ;  /* 0x4620000044877fae */ /* 0x0005e8000d1a101c */
[----:B------:R-:W-:Y:S01]  /*dfb0*/  STL.64 [R1+0x1f0], R78 ;  /* 0x0001f04e01007387 */ /* 0x000fe20000100a00 */
[----:B------:R-:W-:Y:S01]  /*dfc0*/  VIADD R58, R60, 0xfffffee4 ;  /* 0xfffffee43c3a7836 */ /* 0x000fe20000000000 */
[----:B----4-:R-:W3:Y:S02]  /*dfd0*/  LDC R72, c[0x0][0x3a0] ;  /* 0x0000e800ff487b82 */ /* 0x010ee40000000800 */
[----:B------:R-:W-:Y:S01]  /*dfe0*/  LDGSTS.E [R135+0x46400], desc[UR28][R78.64], !P1 ;  /* 0x464000004e877fae */ /* 0x000fe2000c9a101c */
[----:B--2---:R-:W-:-:S03]  /*dff0*/  IMAD.WIDE R68, R0, 0x4, R220 ;  /* 0x0000000400447825 */ /* 0x004fc600078e02dc */
[----:B------:R2:W-:Y:S02]  /*e000*/  STL.64 [R1+0x1e8], R76 ;  /* 0x0001e84c01007387 */ /* 0x0005e40000100a00 */
[----:B------:R-:W4:Y:S02]  /*e010*/  LDC R73, c[0x0][0x3a0] ;  /* 0x0000e800ff497b82 */ /* 0x000f240000000800 */
[----:B------:R2:W-:Y:S04]  /*e020*/  LDGSTS.E [R135+0x46600], desc[UR28][R76.64], !P1 ;  /* 0x466000004c877fae */ /* 0x0005e8000c9a101c */
[----:B------:R-:W-:Y:S04]  /*e030*/  STL.64 [R1+0x1d0], R74 ;  /* 0x0001d04a01007387 */ /* 0x000fe80000100a00 */
[----:B------:R-:W-:Y:S04]  /*e040*/  LDGSTS.E [R135+0x46800], desc[UR28][R74.64], !P5 ;  /* 0x468000004a877fae */ /* 0x000fe8000e9a101c */
[----:B------:R1:W-:Y:S01]  /*e050*/  STL.64 [R1+0x1e0], R68 ;  /* 0x0001e04401007387 */ /* 0x0003e20000100a00 */
[----:B------:R-:W-:Y:S01]  /*e060*/  VIADD R7, R62, 0xfffffee3 ;  /* 0xfffffee33e077836 */ /* 0x000fe20000000000 */
[----:B------:R-:W-:Y:S01]  /*e070*/  ISETP.GE.U32.AND P6, PT, R58, 0x7ffffea5, PT ;  /* 0x7ffffea53a00780c */ /* 0x000fe20003fc6070 */
[----:B--2---:R-:W2:Y:S01]  /*e080*/  LDC R76, c[0x0][0x3a0] ;  /* 0x0000e800ff4c7b82 */ /* 0x004ea20000000800 */
[----:B------:R1:W-:Y:S04]  /*e090*/  LDGSTS.E [R135+0x46a00], desc[UR28][R68.64], !P5 ;  /* 0x46a0000044877fae */ /* 0x0003e8000e9a101c */
[----:B------:R-:W2:Y:S01]  /*e0a0*/  LDL.LU.64 R106, [R1+0x1c8] ;  /* 0x0001c800016a7983 */ /* 0x000ea20000300a00 */
[----:B------:R-:W-:-:S02]  /*e0b0*/  IMAD.WIDE R206, R0, 0x4, R224 ;  /* 0x0000000400ce7825 */ /* 0x000fc400078e02e0 */
[----:B------:R-:W2:Y:S01]  /*e0c0*/  LDC R77, c[0x0][0x3a0] ;  /* 0x0000e800ff4d7b82 */ /* 0x000ea20000000800 */
[----:B------:R-:W3:Y:S01]  /*e0d0*/  LDL.LU.64 R94, [R1+0x1c0] ;  /* 0x0001c000015e7983 */ /* 0x000ee20000300a00 */
[----:B-1----:R-:W-:-:S05]  /*e0e0*/  IMAD.WIDE R68, R0, 0x4, R222 ;  /* 0x0000000400447825 */ /* 0x002fca00078e02de */
[----:B------:R1:W-:Y:S04]  /*e0f0*/  STL.64 [R1+0x1d8], R68 ;  /* 0x0001d84401007387 */ /* 0x0003e80000100a00 */
[----:B------:R-:W4:Y:S04]  /*e100*/  LDL.LU.64 R108, [R1+0x1b8] ;  /* 0x0001b800016c7983 */ /* 0x000f280000300a00 */
[----:B------:R-:W4:Y:S04]  /*e110*/  LDL.LU.64 R104, [R1+0x1b0] ;  /* 0x0001b00001687983 */ /* 0x000f280000300a00 */
[----:B------:R-:W4:Y:S04]  /*e120*/  LDL.LU.64 R96, [R1+0x1a8] ;  /* 0x0001a80001607983 */ /* 0x000f280000300a00 */
[----:B------:R-:W4:Y:S04]  /*e130*/  LDL.LU.64 R98, [R1+0x1a0] ;  /* 0x0001a00001627983 */ /* 0x000f280000300a00 */
[----:B------:R-:W4:Y:S04]  /*e140*/  LDL.LU.64 R118, [R1+0x198] ;  /* 0x0001980001767983 */ /* 0x000f280000300a00 */
[----:B------:R-:W4:Y:S04]  /*e150*/  LDL.LU.64 R114, [R1+0x190] ;  /* 0x0001900001727983 */ /* 0x000f280000300a00 */
[----:B------:R-:W4:Y:S01]  /*e160*/  LDL.LU.64 R78, [R1+0x188] ;  /* 0x00018800014e7983 */ /* 0x000f220000300a00 */
[----:B------:R-:W-:Y:S01]  /*e170*/  ISETP.GE.U32.AND P2, PT, R7, 0x7ffffea4, PT ;  /* 0x7ffffea40700780c */ /* 0x000fe20003f46070 */
[----:B------:R-:W-:-:S02]  /*e180*/  VIADD R58, R61, 0xfffffee2 ;  /* 0xfffffee23d3a7836 */ /* 0x000fc40000000000 */
[----:B------:R1:W-:Y:S01]  /*e190*/  LDGSTS.E [R135+0x46c00], desc[UR28][R68.64], !P6 ;  /* 0x46c0000044877fae */ /* 0x0003e2000f1a101c */
[----:B--2---:R-:W-:-:S04]  /*e1a0*/  IMAD.WIDE R88, R0, 0x4, R106 ;  /* 0x0000000400587825 */ /* 0x004fc800078e026a */
[C---:B---3--:R-:W-:Y:S01]  /*e1b0*/  IMAD.WIDE R90, R0.reuse, 0x4, R94 ;  /* 0x00000004005a7825 */ /* 0x048fe200078e025e */
[----:B------:R-:W2:Y:S03]  /*e1c0*/  LDL.LU.64 R106, [R1+0x180] ;  /* 0x00018000016a7983 */ /* 0x000ea60000300a00 */
[----:B----4-:R-:W-:-:S04]  /*e1d0*/  IMAD.WIDE R92, R0, 0x4, R108 ;  /* 0x00000004005c7825 */ /* 0x010fc800078e026c */
[C---:B------:R-:W-:Y:S01]  /*e1e0*/  IMAD.WIDE R204, R0.reuse, 0x4, R98 ;  /* 0x0000000400cc7825 */ /* 0x040fe200078e0262 */
[----:B------:R-:W3:Y:S03]  /*e1f0*/  LDL.LU.64 R108, [R1+0x178] ;  /* 0x00017800016c7983 */ /* 0x000ee60000300a00 */
[----:B------:R-:W-:-:S04]  /*e200*/  IMAD.WIDE R94, R0, 0x4, R104 ;  /* 0x00000004005e7825 */ /* 0x000fc800078e0268 */
[C---:B------:R-:W-:Y:S01]  /*e210*/  IMAD.WIDE R202, R0.reuse, 0x4, R118 ;  /* 0x0000000400ca7825 */ /* 0x040fe200078e0276 */
[----:B------:R-:W4:Y:S04]  /*e220*/  LDL.LU.64 R104, [R1+0x170] ;  /* 0x0001700001687983 */ /* 0x000f280000300a00 */
[----:B------:R-:W4:Y:S01]  /*e230*/  LDL.LU.64 R110, [R1+0x168] ;  /* 0x00016800016e7983 */ /* 0x000f220000300a00 */
[----:B------:R-:W-:-:S03]  /*e240*/  IMAD.WIDE R200, R0, 0x4, R114 ;  /* 0x0000000400c87825 */ /* 0x000fc600078e0272 */
[----:B------:R-:W4:Y:S01]  /*e250*/  LDL.LU.64 R98, [R1+0x160] ;  /* 0x0001600001627983 */ /* 0x000f220000300a00 */
[----:B------:R-:W-:-:S03]  /*e260*/  IMAD.WIDE R198, R0, 0x4, R78 ;  /* 0x0000000400c67825 */ /* 0x000fc600078e024e */
[----:B------:R-:W4:Y:S04]  /*e270*/  LDL.LU.64 R118, [R1+0x158] ;  /* 0x0001580001767983 */ /* 0x000f280000300a00 */
[----:B------:R-:W4:Y:S04]  /*e280*/  LDL.LU.64 R114, [R1+0x150] ;  /* 0x0001500001727983 */ /* 0x000f280000300a00 */
[----:B------:R-:W4:Y:S01]  /*e290*/  LDL.LU.64 R78, [R1+0x148] ;  /* 0x00014800014e7983 */ /* 0x000f220000300a00 */
[----:B------:R-:W-:Y:S02]  /*e2a0*/  IADD3 R7, PT, PT, R67, -0x11f, RZ ;  /* 0xfffffee143077810 */ /* 0x000fe40007ffe0ff */
[----:B------:R-:W1:Y:S01]  /*e2b0*/  LDC R67, c[0x0][0x3a0] ;  /* 0x0000e800ff437b82 */ /* 0x000e620000000800 */
[----:B------:R-:W-:Y:S01]  /*e2c0*/  ISETP.GE.U32.AND P1, PT, R58, 0x7ffffea3, PT ;  /* 0x7ffffea33a00780c */ /* 0x000fe20003f26070 */
[C---:B------:R-:W-:Y:S01]  /*e2d0*/  IMAD.WIDE R60, R0.reuse, 0x4, R226 ;  /* 0x00000004003c7825 */ /* 0x040fe200078e02e2 */
[----:B------:R-:W-:Y:S03]  /*e2e0*/  LDGSTS.E [R135+0x46e00], desc[UR28][R206.64], !P6 ;  /* 0x46e00000ce877fae */ /* 0x000fe6000f1a101c */
[----:B--2---:R-:W-:-:S04]  /*e2f0*/  IMAD.WIDE R196, R0, 0x4, R106 ;  /* 0x0000000400c47825 */ /* 0x004fc800078e026a */
[C---:B---3--:R-:W-:Y:S01]  /*e300*/  IMAD.WIDE R194, R0.reuse, 0x4, R108 ;  /* 0x0000000400c27825 */ /* 0x048fe200078e026c */
[----:B------:R-:W2:Y:S04]  /*e310*/  LDL.LU.64 R106, [R1+0x140] ;  /* 0x00014000016a7983 */ /* 0x000ea80000300a00 */
[----:B------:R-:W3:Y:S01]  /*e320*/  LDL.LU.64 R108, [R1+0x138] ;  /* 0x00013800016c7983 */ /* 0x000ee20000300a00 */
[----:B----4-:R-:W-:-:S04]  /*e330*/  IMAD.WIDE R192, R0, 0x4, R104 ;  /* 0x0000000400c07825 */ /* 0x010fc800078e0268 */
[C---:B------:R-:W-:Y:S01]  /*e340*/  IMAD.WIDE R190, R0.reuse, 0x4, R110 ;  /* 0x0000000400be7825 */ /* 0x040fe200078e026e */
[----:B------:R-:W4:Y:S03]  /*e350*/  LDL.LU.64 R104, [R1+0x130] ;  /* 0x0001300001687983 */ /* 0x000f260000300a00 */
[C---:B------:R-:W-:Y:S01]  /*e360*/  IMAD.WIDE R188, R0.reuse, 0x4, R98 ;  /* 0x0000000400bc7825 */ /* 0x040fe200078e0262 */
[----:B------:R-:W4:Y:S04]  /*e370*/  LDL.LU.64 R110, [R1+0x128] ;  /* 0x00012800016e7983 */ /* 0x000f280000300a00 */
[----:B------:R-:W4:Y:S01]  /*e380*/  LDL.LU.64 R98, [R1+0x120] ;  /* 0x0001200001627983 */ /* 0x000f220000300a00 */
[----:B------:R-:W-:-:S04]  /*e390*/  IMAD.WIDE R186, R0, 0x4, R118 ;  /* 0x0000000400ba7825 */ /* 0x000fc800078e0276 */
[----:B------:R-:W-:-:S04]  /*e3a0*/  IMAD.WIDE R184, R0, 0x4, R114 ;  /* 0x0000000400b87825 */ /* 0x000fc800078e0272 */
[C---:B------:R-:W-:Y:S01]  /*e3b0*/  IMAD.WIDE R182, R0.reuse, 0x4, R78 ;  /* 0x0000000400b67825 */ /* 0x040fe200078e024e */
[----:B------:R-:W4:Y:S04]  /*e3c0*/  LDL.LU.64 R114, [R1+0x118] ;  /* 0x0001180001727983 */ /* 0x000f280000300a00 */
[----:B------:R-:W4:Y:S01]  /*e3d0*/  LDL.LU.64 R118, [R1+0x110] ;  /* 0x0001100001767983 */ /* 0x000f220000300a00 */
[----:B------:R-:W-:Y:S02]  /*e3e0*/  VIADD R58, R59, 0xfffffee0 ;  /* 0xfffffee03b3a7836 */ /* 0x000fe40000000000 */
[----:B------:R-:W1:Y:S01]  /*e3f0*/  LDC R59, c[0x0][0x3a0] ;  /* 0x0000e800ff3b7b82 */ /* 0x000e620000000800 */
[----:B------:R-:W-:Y:S01]  /*e400*/  ISETP.GE.U32.AND P5, PT, R7, 0x7ffffea2, PT ;  /* 0x7ffffea20700780c */ /* 0x000fe20003fa6070 */
[----:B------:R-:W-:Y:S01]  /*e410*/  LDGSTS.E [R135+0x47000], desc[UR28][R60.64], !P2 ;  /* 0x470000003c877fae */ /* 0x000fe2000d1a101c */
[----:B--2---:R-:W-:-:S04]  /*e420*/  IMAD.WIDE R180, R0, 0x4, R106 ;  /* 0x0000000400b47825 */ /* 0x004fc800078e026a */
[----:B---3--:R-:W-:-:S04]  /*e430*/  IMAD.WIDE R178, R0, 0x4, R108 ;  /* 0x0000000400b27825 */ /* 0x008fc800078e026c */
[C---:B----4-:R-:W-:Y:S02]  /*e440*/  IMAD.WIDE R176, R0.reuse, 0x4, R104 ;  /* 0x0000000400b07825 */ /* 0x050fe400078e0268 */
[----:B------:R-:W2:Y:S04]  /*e450*/  LDL.LU.64 R104, [R1+0x108] ;  /* 0x0001080001687983 */ /* 0x000ea80000300a00 */
[----:B------:R-:W3:Y:S04]  /*e460*/  LDL.LU.64 R106, [R1+0x100] ;  /* 0x00010000016a7983 */ /* 0x000ee80000300a00 */
[----:B------:R-:W4:Y:S04]  /*e470*/  LDL.LU.64 R108, [R1+0xf8] ;  /* 0x0000f800016c7983 */ /* 0x000f280000300a00 */
[----:B------:R-:W2:Y:S01]  /*e480*/  LDL.LU.64 R78, [R1+0xf0] ;  /* 0x0000f000014e7983 */ /* 0x000ea20000300a00 */
[----:B------:R-:W-:-:S03]  /*e490*/  IMAD.WIDE R100, R0, 0x4, R114 ;  /* 0x0000000400647825 */ /* 0x000fc600078e0272 */
[----:B------:R-:W3:Y:S01]  /*e4a0*/  LDL.LU.64 R112, [R1+0xe8] ;  /* 0x0000e80001707983 */ /* 0x000ee20000300a00 */
[----:B------:R-:W-:-:S03]  /*e4b0*/  IMAD.WIDE R102, R0, 0x4, R118 ;  /* 0x0000000400667825 */ /* 0x000fc600078e0276 */
[----:B------:R-:W3:Y:S04]  /*e4c0*/  LDL.LU.64 R114, [R1+0xe0] ;  /* 0x0000e00001727983 */ /* 0x000ee80000300a00 */
[----:B------:R-:W3:Y:S04]  /*e4d0*/  LDL.LU.64 R116, [R1+0xd8] ;  /* 0x0000d80001747983 */ /* 0x000ee80000300a00 */
[----:B------:R-:W3:Y:S04]  /*e4e0*/  LDL.LU.64 R118, [R1+0xc8] ;  /* 0x0000c80001767983 */ /* 0x000ee80000300a00 */
[----:B------:R-:W3:Y:S01]  /*e4f0*/  LDL.LU.64 R120, [R1+0xc0] ;  /* 0x0000c00001787983 */ /* 0x000ee20000300a00 */
[----:B------:R-:W-:-:S03]  /*e500*/  IMAD.WIDE R174, R0, 0x4, R110 ;  /* 0x0000000400ae7825 */ /* 0x000fc600078e026e */
[----:B------:R-:W3:Y:S04]  /*e510*/  LDL.LU.64 R84, [R1+0xb8] ;  /* 0x0000b80001547983 */ /* 0x000ee80000300a00 */
[----:B------:R-:W4:Y:S01]  /*e520*/  LDL.LU.64 R82, [R1+0xb0] ;  /* 0x0000b00001527983 */ /* 0x000f220000300a00 */
[----:B--2---:R-:W-:-:S03]  /*e530*/  IMAD.WIDE R110, R0, 0x4, R78 ;  /* 0x00000004006e7825 */ /* 0x004fc600078e024e */
[----:B------:R-:W2:Y:S04]  /*e540*/  LDL.LU.64 R78, [R1+0xa8] ;  /* 0x0000a800014e7983 */ /* 0x000ea80000300a00 */
[----:B------:R-:W2:Y:S04]  /*e550*/  LDL.LU.64 R144, [R1+0xa0] ;  /* 0x0000a00001907983 */ /* 0x000ea80000300a00 */
[----:B------:R-:W2:Y:S04]  /*e560*/  LDL.LU.64 R142, [R1+0x98] ;  /* 0x00009800018e7983 */ /* 0x000ea80000300a00 */
[----:B------:R-:W2:Y:S04]  /*e570*/  LDL.LU.64 R140, [R1+0x90] ;  /* 0x00009000018c7983 */ /* 0x000ea80000300a00 */
[----:B------:R-:W2:Y:S04]  /*e580*/  LDL.LU.64 R138, [R1+0x88] ;  /* 0x00008800018a7983 */ /* 0x000ea80000300a00 */
[----:B------:R-:W2:Y:S01]  /*e590*/  LDL.LU.64 R136, [R1+0x80] ;  /* 0x0000800001887983 */ /* 0x000ea20000300a00 */
[----:B---3--:R-:W-:-:S03]  /*e5a0*/  IMAD.WIDE R126, R0, 0x4, R84 ;  /* 0x00000004007e7825 */ /* 0x008fc600078e0254 */
[----:B------:R-:W3:Y:S01]  /*e5b0*/  LDL.LU.64 R84, [R1+0x78] ;  /* 0x0000780001547983 */ /* 0x000ee20000300a00 */
[----:B----4-:R-:W-:-:S03]  /*e5c0*/  IMAD.WIDE R128, R0, 0x4, R82 ;  /* 0x0000000400807825 */ /* 0x010fc600078e0252 */
[----:B------:R-:W4:Y:S01]  /*e5d0*/  LDL.LU.64 R82, [R1+0x70] ;  /* 0x0000700001527983 */ /* 0x000f220000300a00 */
[----:B--2---:R-:W-:-:S03]  /*e5e0*/  IMAD.WIDE R130, R0, 0x4, R78 ;  /* 0x0000000400827825 */ /* 0x004fc600078e024e */
[----:B------:R-:W2:Y:S04]  /*e5f0*/  LDL.LU.64 R78, [R1+0x68] ;  /* 0x00006800014e7983 */ /* 0x000ea80000300a00 */
[----:B------:R-:W2:Y:S04]  /*e600*/  LDL.LU.64 R160, [R1+0x60] ;  /* 0x0000600001a07983 */ /* 0x000ea80000300a00 */
[----:B------:R-:W2:Y:S04]  /*e610*/  LDL.LU.64 R162, [R1+0x58] ;  /* 0x0000580001a27983 */ /* 0x000ea80000300a00 */
[----:B------:R-:W2:Y:S04]  /*e620*/  LDL.LU.64 R164, [R1+0x50] ;  /* 0x0000500001a47983 */ /* 0x000ea80000300a00 */
[----:B------:R-:W2:Y:S04]  /*e630*/  LDL.LU.64 R166, [R1+0x48] ;  /* 0x0000480001a67983 */ /* 0x000ea80000300a00 */
[----:B------:R-:W2:Y:S04]  /*e640*/  LDL.LU.64 R168, [R1+0x40] ;  /* 0x0000400001a87983 */ /* 0x000ea80000300a00 */
[----:B------:R-:W2:Y:S01]  /*e650*/  LDL.LU.64 R170, [R1+0x38] ;  /* 0x0000380001aa7983 */ /* 0x000ea20000300a00 */
[----:B------:R-:W-:-:S03]  /*e660*/  IMAD.WIDE R146, R0, 0x4, R142 ;  /* 0x0000000400927825 */ /* 0x000fc600078e028e */
[----:B------:R-:W2:Y:S01]  /*e670*/  LDL.LU.64 R142, [R1+0x30] ;  /* 0x00003000018e7983 */ /* 0x000ea20000300a00 */
[----:B----4-:R-:W-:-:S03]  /*e680*/  IMAD.WIDE R156, R0, 0x4, R82 ;  /* 0x00000004009c7825 */ /* 0x010fc600078e0252 */
[----:B------:R-:W4:Y:S01]  /*e690*/  LDL.LU.64 R82, [R1+0x28] ;  /* 0x0000280001527983 */ /* 0x000f220000300a00 */
[----:B---3--:R-:W-:-:S03]  /*e6a0*/  IMAD.WIDE R154, R0, 0x4, R84 ;  /* 0x00000004009a7825 */ /* 0x008fc600078e0254 */
[----:B------:R-:W3:Y:S01]  /*e6b0*/  LDL.LU.64 R84, [R1+0x20] ;  /* 0x0000200001547983 */ /* 0x000ee20000300a00 */
[----:B------:R-:W-:-:S03]  /*e6c0*/  IMAD.WIDE R148, R0, 0x4, R140 ;  /* 0x0000000400947825 */ /* 0x000fc600078e028c */
[----:B------:R-:W3:Y:S01]  /*e6d0*/  LDL.LU.64 R140, [R1+0x18] ;  /* 0x00001800018c7983 */ /* 0x000ee20000300a00 */
[----:B------:R-:W-:Y:S02]  /*e6e0*/  VIADD R7, R63, 0xfffffedf ;  /* 0xfffffedf3f077836 */ /* 0x000fe40000000000 */
[----:B------:R-:W-:Y:S01]  /*e6f0*/  IMAD.WIDE R62, R0, 0x4, R228 ;  /* 0x00000004003e7825 */ /* 0x000fe200078e02e4 */
[----:B------:R-:W-:-:S03]  /*e700*/  ISETP.GE.U32.AND P6, PT, R58, 0x7ffffea1, PT ;  /* 0x7ffffea13a00780c */ /* 0x000fc60003fc6070 */
[C---:B-1----:R-:W-:Y:S01]  /*e710*/  IMAD.WIDE R68, R0.reuse, 0x4, R230 ;  /* 0x0000000400447825 */ /* 0x042fe200078e02e6 */
[----:B------:R-:W-:Y:S01]  /*e720*/  LDGSTS.E [R135+0x47200], desc[UR28][R62.64], !P2 ;  /* 0x472000003e877fae */ /* 0x000fe2000d1a101c */
[----:B------:R-:W-:Y:S02]  /*e730*/  ISETP.GE.U32.AND P2, PT, R7, 0x7ffffea0, PT ;  /* 0x7ffffea00700780c */ /* 0x000fe40003f46070 */
[----:B------:R-:W-:Y:S01]  /*e740*/  IMAD.WIDE R74, R0, 0x4, R232 ;  /* 0x00000004004a7825 */ /* 0x000fe200078e02e8 */
[----:B------:R-:W-:Y:S01]  /*e750*/  IADD3 R7, PT, PT, R72, -0x123, RZ ;  /* 0xfffffedd48077810 */ /* 0x000fe20007ffe0ff */
[----:B------:R-:W-:Y:S01]  /*e760*/  LDGSTS.E [R135+0x47400], desc[UR28][R68.64], !P1 ;  /* 0x4740000044877fae */ /* 0x000fe2000c9a101c */
[----:B------:R-:W1:Y:S01]  /*e770*/  LDC R72, c[0x0][0x3a0] ;  /* 0x0000e800ff487b82 */ /* 0x000e620000000800 */
[----:B------:R-:W-:Y:S02]  /*e780*/  VIADD R58, R66, 0xfffffede ;  /* 0xfffffede423a7836 */ /* 0x000fe40000000000 */
[C---:B------:R-:W-:Y:S01]  /*e790*/  IMAD.WIDE R80, R0.reuse, 0x4, R234 ;  /* 0x0000000400507825 */ /* 0x040fe200078e02ea */
[----:B------:R-:W-:Y:S04]  /*e7a0*/  LDGSTS.E [R135+0x47600], desc[UR28][R74.64], !P1 ;  /* 0x476000004a877fae */ /* 0x000fe8000c9a101c */
[----:B------:R-:W1:Y:S01]  /*e7b0*/  LDC R66, c[0x0][0x3a0] ;  /* 0x0000e800ff427b82 */ /* 0x000e620000000800 */
[----:B------:R-:W-:Y:S01]  /*e7c0*/  IMAD.WIDE R86, R0, 0x4, R236 ;  /* 0x0000000400567825 */ /* 0x000fe200078e02ec */
[----:B------:R-:W-:Y:S01]  /*e7d0*/  ISETP.GE.U32.AND P1, PT, R58, 0x7ffffe9f, PT ;  /* 0x7ffffe9f3a00780c */ /* 0x000fe20003f26070 */
[----:B------:R-:W-:Y:S02]  /*e7e0*/  LDGSTS.E [R135+0x47800], desc[UR28][R80.64], !P5 ;  /* 0x4780000050877fae */ /* 0x000fe4000e9a101c */
[----:B------:R-:W-:-:S02]  /*e7f0*/  VIADD R58, R67, 0xfffffedc ;  /* 0xfffffedc433a7836 */ /* 0x000fc40000000000 */
[----:B------:R-:W-:Y:S01]  /*e800*/  LDGSTS.E [R135+0x47a00], desc[UR28][R86.64], !P5 ;  /* 0x47a0000056877fae */ /* 0x000fe2000e9a101c */
[----:B------:R-:W1:Y:S01]  /*e810*/  LDC R67, c[0x0][0x3a0] ;  /* 0x0000e800ff437b82 */ /* 0x000e620000000800 */
[----:B------:R-:W-:Y:S02]  /*e820*/  ISETP.GE.U32.AND P5, PT, R7, 0x7ffffe9e, PT ;  /* 0x7ffffe9e0700780c */ /* 0x000fe40003fa6070 */
[----:B------:R-:W-:Y:S01]  /*e830*/  LDGSTS.E [R135+0x47c00], desc[UR28][R88.64], !P6 ;  /* 0x47c0000058877fae */ /* 0x000fe2000f1a101c */
[----:B------:R-:W-:-:S03]  /*e840*/  VIADD R7, R76, 0xfffffedb ;  /* 0xfffffedb4c077836 */ /* 0x000fc60000000000 */
[----:B------:R-:W-:Y:S01]  /*e850*/  LDGSTS.E [R135+0x47e00], desc[UR28][R90.64], !P6 ;  /* 0x47e000005a877fae */ /* 0x000fe2000f1a101c */
[----:B------:R-:W-:Y:S01]  /*e860*/  ISETP.GE.U32.AND P6, PT, R58, 0x7ffffe9d, PT ;  /* 0x7ffffe9d3a00780c */ /* 0x000fe20003fc6070 */
[----:B------:R-:W-:Y:S01]  /*e870*/  VIADD R58, R59, 0xfffffeda ;  /* 0xfffffeda3b3a7836 */ /* 0x000fe20000000000 */
[----:B------:R-:W1:Y:S01]  /*e880*/  LDC R76, c[0x0][0x3a0] ;  /* 0x0000e800ff4c7b82 */ /* 0x000e620000000800 */
[----:B------:R-:W-:Y:S01]  /*e890*/  IMAD.WIDE R96, R0, 0x4, R96 ;  /* 0x0000000400607825 */ /* 0x000fe200078e0260 */
[----:B------:R-:W-:Y:S04]  /*e8a0*/  LDGSTS.E [R135+0x48000], desc[UR28][R92.64], !P2 ;  /* 0x480000005c877fae */ /* 0x000fe8000d1a101c */
[----:B------:R-:W-:Y:S02]  /*e8b0*/  LDGSTS.E [R135+0x48200], desc[UR28][R94.64], !P2 ;  /* 0x482000005e877fae */ /* 0x000fe4000d1a101c */
[----:B------:R-:W1:Y:S01]  /*e8c0*/  LDC R59, c[0x0][0x3a0] ;  /* 0x0000e800ff3b7b82 */ /* 0x000e620000000800 */
[----:B------:R-:W-:Y:S01]  /*e8d0*/  ISETP.GE.U32.AND P2, PT, R7, 0x7ffffe9c, PT ;  /* 0x7ffffe9c0700780c */ /* 0x000fe20003f46070 */
[----:B------:R-:W-:Y:S01]  /*e8e0*/  LDGSTS.E [R135+0x48400], desc[UR28][R96.64], !P1 ;  /* 0x4840000060877fae */ /* 0x000fe2000c9a101c */
[----:B------:R-:W-:-:S03]  /*e8f0*/  IADD3 R7, PT, PT, R73, -0x127, RZ ;  /* 0xfffffed949077810 */ /* 0x000fc60007ffe0ff */
[----:B------:R-:W-:Y:S01]  /*e900*/  LDGSTS.E [R135+0x48600], desc[UR28][R204.64], !P1 ;  /* 0x48600000cc877fae */ /* 0x000fe2000c9a101c */
[----:B------:R-:W-:Y:S01]  /*e910*/  ISETP.GE.U32.AND P1, PT, R58, 0x7ffffe9b, PT ;  /* 0x7ffffe9b3a00780c */ /* 0x000fe20003f26070 */
[----:B------:R-:W1:Y:S02]  /*e920*/  LDC R73, c[0x0][0x3a0] ;  /* 0x0000e800ff497b82 */ /* 0x000e640000000800 */
[----:B------:R-:W-:Y:S01]  /*e930*/  LDGSTS.E [R135+0x48800], desc[UR28][R202.64], !P5 ;  /* 0x48800000ca877fae */ /* 0x000fe2000e9a101c */
[----:B--2---:R-:W-:-:S03]  /*e940*/  IMAD.WIDE R158, R0, 0x4, R78 ;  /* 0x00000004009e7825 */ /* 0x004fc600078e024e */
[----:B------:R-:W-:Y:S04]  /*e950*/  LDGSTS.E [R135+0x48a00], desc[UR28][R200.64], !P5 ;  /* 0x48a00000c8877fae */ /* 0x000fe8000e9a101c */
[----:B------:R-:W2:Y:S04]  /*e960*/  LDL.LU.64 R78, [R1+0x10] ;  /* 0x00001000014e7983 */ /* 0x000ea80000300a00 */
[----:B------:R-:W2:Y:S04]  /*e970*/  LDL.LU.64 R218, [R1+0x3a0] ;  /* 0x0003a00001da7983 */ /* 0x000ea80000300a00 */
[----:B------:R-:W2:Y:S04]  /*e980*/  LDL.LU.64 R216, [R1+0x390] ;  /* 0x0003900001d87983 */ /* 0x000ea80000300a00 */
[----:B------:R-:W2:Y:S04]  /*e990*/  LDL.LU.64 R214, [R1+0x3b0] ;  /* 0x0003b00001d67983 */ /* 0x000ea80000300a00 */
[----:B------:R-:W2:Y:S04]  /*e9a0*/  LDL.LU.64 R212, [R1+0x220] ;  /* 0x0002200001d47983 */ /* 0x000ea80000300a00 */
[----:B------:R-:W2:Y:S04]  /*e9b0*/  LDL.LU.64 R210, [R1+0x3a8] ;  /* 0x0003a80001d27983 */ /* 0x000ea80000300a00 */
[----:B------:R-:W2:Y:S01]  /*e9c0*/  LDL.LU.64 R208, [R1+0x398] ;  /* 0x0003980001d07983 */ /* 0x000ea20000300a00 */
[----:B------:R-:W-:Y:S01]  /*e9d0*/  ISETP.GE.U32.AND P5, PT, R7, 0x7ffffe9a, PT ;  /* 0x7ffffe9a0700780c */ /* 0x000fe20003fa6070 */
[----:B-1----:R-:W-:-:S02]  /*e9e0*/  VIADD R58, R66, 0xfffffed8 ;  /* 0xfffffed8423a7836 */ /* 0x002fc40000000000 */
[----:B------:R-:W-:Y:S01]  /*e9f0*/  VIADD R7, R72, 0xfffffed7 ;  /* 0xfffffed748077836 */ /* 0x000fe20000000000 */
[----:B------:R-:W1:Y:S01]  /*ea00*/  LDC R66, c[0x0][0x3a0] ;  /* 0x0000e800ff427b82 */ /* 0x000e620000000800 */
[----:B------:R-:W-:Y:S04]  /*ea10*/  LDGSTS.E [R135+0x48c00], desc[UR28][R198.64], !P6 ;  /* 0x48c00000c6877fae */ /* 0x000fe8000f1a101c */
[----:B------:R-:W-:Y:S03]  /*ea20*/  LDGSTS.E [R135+0x48e00], desc[UR28][R196.64], !P6 ;  /* 0x48e00000c4877fae */ /* 0x000fe6000f1a101c */
[----:B------:R-:W3:Y:S01]  /*ea30*/  LDC R72, c[0x0][0x3a0] ;  /* 0x0000e800ff487b82 */ /* 0x000ee20000000800 */
[----:B------:R-:W-:Y:S01]  /*ea40*/  ISETP.GE.U32.AND P6, PT, R58, 0x7ffffe99, PT ;  /* 0x7ffffe993a00780c */ /* 0x000fe20003fc6070 */
[----:B------:R-:W-:Y:S01]  /*ea50*/  VIADD R58, R67, 0xfffffed6 ;  /* 0xfffffed6433a7836 */ /* 0x000fe20000000000 */
[----:B------:R-:W-:Y:S04]  /*ea60*/  LDGSTS.E [R135+0x49000], desc[UR28][R194.64], !P2 ;  /* 0x49000000c2877fae */ /* 0x000fe8000d1a101c */
[----:B------:R-:W-:Y:S01]  /*ea70*/  LDGSTS.E [R135+0x49200], desc[UR28][R192.64], !P2 ;  /* 0x49200000c0877fae */ /* 0x000fe2000d1a101c */
[----:B------:R-:W4:Y:S01]  /*ea80*/  LDC R67, c[0x0][0x3a0] ;  /* 0x0000e800ff437b82 */ /* 0x000f220000000800 */
[----:B------:R-:W-:-:S02]  /*ea90*/  ISETP.GE.U32.AND P2, PT, R7, 0x7ffffe98, PT ;  /* 0x7ffffe980700780c */ /* 0x000fc40003f46070 */
[----:B------:R-:W-:Y:S04]  /*eaa0*/  LDGSTS.E [R135+0x49400], desc[UR28][R190.64], !P1 ;  /* 0x49400000be877fae */ /* 0x000fe8000c9a101c */
[----:B------:R-:W-:Y:S01]  /*eab0*/  LDGSTS.E [R135+0x49600], desc[UR28][R188.64], !P1 ;  /* 0x49600000bc877fae */ /* 0x000fe2000c9a101c */
[----:B------:R-:W-:Y:S01]  /*eac0*/  ISETP.GE.U32.AND P1, PT, R58, 0x7ffffe97, PT ;  /* 0x7ffffe973a00780c */ /* 0x000fe20003f26070 */
[----:B------:R-:W-:Y:S01]  /*ead0*/  VIADD R58, R59, 0xfffffed4 ;  /* 0xfffffed43b3a7836 */ /* 0x000fe20000000000 */
[----:B------:R-:W-:Y:S01]  /*eae0*/  IADD3 R7, PT, PT, R76, -0x12b, RZ ;  /* 0xfffffed54c077810 */ /* 0x000fe20007ffe0ff */
[----:B------:R-:W4:Y:S01]  /*eaf0*/  LDC R59, c[0x0][0x3a0] ;  /* 0x0000e800ff3b7b82 */ /* 0x000f220000000800 */
[----:B------:R-:W-:Y:S04]  /*eb00*/  LDGSTS.E [R135+0x49800], desc[UR28][R186.64], !P5 ;  /* 0x49800000ba877fae */ /* 0x000fe8000e9a101c */
[----:B------:R-:W-:Y:S01]  /*eb10*/  LDGSTS.E [R135+0x49a00], desc[UR28][R184.64], !P5 ;  /* 0x49a00000b8877fae */ /* 0x000fe2000e9a101c */
[----:B------:R-:W-:Y:S01]  /*eb20*/  ISETP.GE.U32.AND P5, PT, R7, 0x7ffffe96, PT ;  /* 0x7ffffe960700780c */ /* 0x000fe20003fa6070 */
[----:B------:R-:W-:Y:S01]  /*eb30*/  VIADD R7, R73, 0xfffffed3 ;  /* 0xfffffed349077836 */ /* 0x000fe20000000000 */
[----:B------:R-:W4:Y:S01]  /*eb40*/  LDC R76, c[0x0][0x3a0] ;  /* 0x0000e800ff4c7b82 */ /* 0x000f220000000800 */
[----:B------:R-:W-:Y:S04]  /*eb50*/  LDGSTS.E [R135+0x49c00], desc[UR28][R182.64], !P6 ;  /* 0x49c00000b6877fae */ /* 0x000fe8000f1a101c */
[----:B------:R-:W-:Y:S01]  /*eb60*/  LDGSTS.E [R135+0x49e00], desc[UR28][R180.64], !P6 ;  /* 0x49e00000b4877fae */ /* 0x000fe2000f1a101c */
[----:B------:R-:W-:Y:S01]  /*eb70*/  ISETP.GE.U32.AND P6, PT, R58, 0x7ffffe95, PT ;  /* 0x7ffffe953a00780c */ /* 0x000fe20003fc6070 */
[----:B------:R-:W-:Y:S01]  /*eb80*/  IMAD.WIDE R98, R0, 0x4, R98 ;  /* 0x0000000400627825 */ /* 0x000fe200078e0262 */
[----:B------:R-:W4:Y:S01]  /*eb90*/  LDC R73, c[0x0][0x3a0] ;  /* 0x0000e800ff497b82 */ /* 0x000f220000000800 */
[----:B------:R-:W-:Y:S02]  /*eba0*/  LDGSTS.E [R135+0x4a000], desc[UR28][R178.64], !P2 ;  /* 0x4a000000b2877fae */ /* 0x000fe4000d1a101c */
[----:B-1----:R-:W-:-:S02]  /*ebb0*/  VIADD R58, R66, 0xfffffed2 ;  /* 0xfffffed2423a7836 */ /* 0x002fc40000000000 */
[----:B------:R-:W-:Y:S01]  /*ebc0*/  LDGSTS.E [R135+0x4a200], desc[UR28][R176.64], !P2 ;  /* 0x4a200000b0877fae */ /* 0x000fe2000d1a101c */
[----:B------:R-:W-:Y:S02]  /*ebd0*/  ISETP.GE.U32.AND P2, PT, R7, 0x7ffffe94, PT ;  /* 0x7ffffe940700780c */ /* 0x000fe40003f46070 */
[----:B---3--:R-:W-:Y:S01]  /*ebe0*/  IADD3 R7, PT, PT, R72, -0x12f, RZ ;  /* 0xfffffed148077810 */ /* 0x008fe20007ffe0ff */
[----:B------:R-:W-:Y:S01]  /*ebf0*/  LDGSTS.E [R135+0x4a400], desc[UR28][R174.64], !P1 ;  /* 0x4a400000ae877fae */ /* 0x000fe2000c9a101c */
[----:B------:R-:W1:Y:S01]  /*ec00*/  LDC R72, c[0x0][0x3a0] ;  /* 0x0000e800ff487b82 */ /* 0x000e620000000800 */
[----:B------:R-:W-:Y:S02]  /*ec10*/  IMAD.WIDE R104, R0, 0x4, R104 ;  /* 0x0000000400687825 */ /* 0x000fe400078e0268 */
[----:B------:R-:W-:Y:S01]  /*ec20*/  LDGSTS.E [R135+0x4a600], desc[UR28][R98.64], !P1 ;  /* 0x4a60000062877fae */ /* 0x000fe2000c9a101c */
[----:B------:R-:W-:Y:S01]  /*ec30*/  ISETP.GE.U32.AND P1, PT, R58, 0x7ffffe93, PT ;  /* 0x7ffffe933a00780c */ /* 0x000fe20003f26070 */
[----:B------:R-:W-:-:S02]  /*ec40*/  IMAD.WIDE R106, R0, 0x4, R106 ;  /* 0x00000004006a7825 */ /* 0x000fc400078e026a */
[----:B------:R-:W-:Y:S01]  /*ec50*/  LDGSTS.E [R135+0x4a800], desc[UR28][R100.64], !P5 ;  /* 0x4a80000064877fae */ /* 0x000fe2000e9a101c */
[----:B------:R-:W3:Y:S01]  /*ec60*/  LDC R66, c[0x0][0x3a0] ;  /* 0x0000e800ff427b82 */ /* 0x000ee20000000800 */
[----:B----4-:R-:W-:Y:S02]  /*ec70*/  VIADD R58, R67, 0xfffffed0 ;  /* 0xfffffed0433a7836 */ /* 0x010fe40000000000 */
[----:B------:R-:W-:Y:S01]  /*ec80*/  LDGSTS.E [R135+0x4aa00], desc[UR28][R102.64], !P5 ;  /* 0x4aa0000066877fae */ /* 0x000fe2000e9a101c */
[----:B------:R-:W-:Y:S01]  /*ec90*/  IMAD.WIDE R108, R0, 0x4, R108 ;  /* 0x00000004006c7825 */ /* 0x000fe200078e026c */
[----:B------:R-:W-:Y:S02]  /*eca0*/  ISETP.GE.U32.AND P5, PT, R7, 0x7ffffe92, PT ;  /* 0x7ffffe920700780c */ /* 0x000fe40003fa6070 */
[----:B------:R-:W-:Y:S01]  /*ecb0*/  LDGSTS.E [R135+0x4ac00], desc[UR28][R104.64], !P6 ;  /* 0x4ac0000068877fae */ /* 0x000fe2000f1a101c */
[----:B------:R-:W-:Y:S01]  /*ecc0*/  VIADD R7, R77, 0xfffffecf ;  /* 0xfffffecf4d077836 */ /* 0x000fe20000000000 */
[----:B------:R-:W4:Y:S02]  /*ecd0*/  LDC R67, c[0x0][0x3a0] ;  /* 0x0000e800ff437b82 */ /* 0x000f240000000800 */
[----:B------:R-:W-:Y:S01]  /*ece0*/  LDGSTS.E [R135+0x4ae00], desc[UR28][R106.64], !P6 ;  /* 0x4ae000006a877fae */ /* 0x000fe2000f1a101c */
[----:B------:R-:W-:Y:S01]  /*ecf0*/  ISETP.GE.U32.AND P6, PT, R58, 0x7ffffe91, PT ;  /* 0x7ffffe913a00780c */ /* 0x000fe20003fc6070 */
[----:B------:R-:W-:-:S02]  /*ed00*/  VIADD R58, R59, 0xfffffece ;  /* 0xfffffece3b3a7836 */ /* 0x000fc40000000000 */
[----:B------:R-:W-:Y:S01]  /*ed10*/  LDGSTS.E [R135+0x4b000], desc[UR28][R108.64], !P2 ;  /* 0x4b0000006c877fae */ /* 0x000fe2000d1a101c */
[C---:B------:R-:W-:Y:S01]  /*ed20*/  IMAD.WIDE R112, R0.reuse, 0x4, R112 ;  /* 0x0000000400707825 */ /* 0x040fe200078e0270 */
[----:B------:R-:W4:Y:S02]  /*ed30*/  LDC R59, c[0x0][0x3a0] ;  /* 0x0000e800ff3b7b82 */ /* 0x000f240000000800 */
[----:B------:R-:W-:Y:S01]  /*ed40*/  LDGSTS.E [R135+0x4b200], desc[UR28][R110.64], !P2 ;  /* 0x4b2000006e877fae */ /* 0x000fe2000d1a101c */
[----:B------:R-:W-:Y:S01]  /*ed50*/  ISETP.GE.U32.AND P2, PT, R7, 0x7ffffe90, PT ;  /* 0x7ffffe900700780c */ /* 0x000fe20003f46070 */
[----:B------:R-:W-:Y:S01]  /*ed60*/  IMAD.WIDE R114, R0, 0x4, R114 ;  /* 0x0000000400727825 */ /* 0x000fe200078e0272 */
[----:B------:R-:W-:Y:S01]  /*ed70*/  IADD3 R7, PT, PT, R76, -0x133, RZ ;  /* 0xfffffecd4c077810 */ /* 0x000fe20007ffe0ff */
[----:B------:R-:W-:Y:S02]  /*ed80*/  LDGSTS.E [R135+0x4b400], desc[UR28][R112.64], !P1 ;  /* 0x4b40000070877fae */ /* 0x000fe4000c9a101c */
[C---:B------:R-:W-:Y:S01]  /*ed90*/  IMAD.WIDE R116, R0.reuse, 0x4, R116 ;  /* 0x0000000400747825 */ /* 0x040fe200078e0274 */
[----:B------:R-:W4:Y:S01]  /*eda0*/  LDC R76, c[0x0][0x3a0] ;  /* 0x0000e800ff4c7b82 */ /* 0x000f220000000800 */
[----:B------:R-:W-:Y:S02]  /*edb0*/  LDGSTS.E [R135+0x4b600], desc[UR28][R114.64], !P1 ;  /* 0x4b60000072877fae */ /* 0x000fe4000c9a101c */
[----:B------:R-:W-:Y:S01]  /*edc0*/  IMAD.WIDE R118, R0, 0x4, R118 ;  /* 0x0000000400767825 */ /* 0x000fe200078e0276 */
[----:B------:R-:W-:Y:S01]  /*edd0*/  ISETP.GE.U32.AND P1, PT, R58, 0x7ffffe8f, PT ;  /* 0x7ffffe8f3a00780c */ /* 0x000fe20003f26070 */
[----:B------:R-:W-:Y:S02]  /*ede0*/  LDGSTS.E [R135+0x4b800], desc[UR28][R116.64], !P5 ;  /* 0x4b80000074877fae */ /* 0x000fe4000e9a101c */
[----:B------:R-:W-:-:S02]  /*edf0*/  IMAD.WIDE R120, R0, 0x4, R120 ;  /* 0x0000000400787825 */ /* 0x000fc400078e0278 */
[----:B------:R-:W-:Y:S01]  /*ee00*/  LDGSTS.E [R135+0x4ba00], desc[UR28][R118.64], !P5 ;  /* 0x4ba0000076877fae */ /* 0x000fe2000e9a101c */
[----:B------:R-:W-:Y:S01]  /*ee10*/  ISETP.GE.U32.AND P5, PT, R7, 0x7ffffe8e, PT ;  /* 0x7ffffe8e0700780c */ /* 0x000fe20003fa6070 */
[----:B-1----:R-:W-:Y:S02]  /*ee20*/  VIADD R7, R72, 0xfffffecb ;  /* 0xfffffecb48077836 */ /* 0x002fe40000000000 */
[----:B------:R-:W-:Y:S01]  /*ee30*/  LDGSTS.E [R135+0x4bc00], desc[UR28][R120.64], !P6 ;  /* 0x4bc0000078877fae */ /* 0x000fe2000f1a101c */
[----:B------:R-:W-:Y:S01]  /*ee40*/  IMAD.WIDE R144, R0, 0x4, R144 ;  /* 0x0000000400907825 */ /* 0x000fe200078e0290 */
[----:B------:R-:W1:Y:S02]  /*ee50*/  LDC R72, c[0x0][0x3a0] ;  /* 0x0000e800ff487b82 */ /* 0x000e640000000800 */
[----:B------:R-:W-:Y:S04]  /*ee60*/  LDGSTS.E [R135+0x4be00], desc[UR28][R126.64], !P6 ;  /* 0x4be000007e877fae */ /* 0x000fe8000f1a101c */
[----:B------:R-:W-:Y:S04]  /*ee70*/  LDGSTS.E [R135+0x4c000], desc[UR28][R128.64], !P2 ;  /* 0x4c00000080877fae */ /* 0x000fe8000d1a101c */
[----:B------:R-:W-:Y:S01]  /*ee80*/  LDGSTS.E [R135+0x4c200], desc[UR28][R130.64], !P2 ;  /* 0x4c20000082877fae */ /* 0x000fe2000d1a101c */
[----:B------:R-:W-:Y:S01]  /*ee90*/  ISETP.GE.U32.AND P2, PT, R7, 0x7ffffe8c, PT ;  /* 0x7ffffe8c0700780c */ /* 0x000fe20003f46070 */
[----:B------:R-:W-:-:S02]  /*eea0*/  VIADD R7, R73, 0xfffffeca ;  /* 0xfffffeca49077836 */ /* 0x000fc40000000000 */
[----:B---3--:R-:W-:Y:S01]  /*eeb0*/  VIADD R58, R66, 0xfffffecc ;  /* 0xfffffecc423a7836 */ /* 0x008fe20000000000 */
[----:B------:R-:W-:Y:S01]  /*eec0*/  LDGSTS.E [R135+0x4c400], desc[UR28][R144.64], !P1 ;  /* 0x4c40000090877fae */ /* 0x000fe2000c9a101c */
[----:B------:R-:W3:Y:S03]  /*eed0*/  LDC R66, c[0x0][0x3a0] ;  /* 0x0000e800ff427b82 */ /* 0x000ee60000000800 */
[----:B------:R-:W-:Y:S01]  /*eee0*/  LDGSTS.E [R135+0x4c600], desc[UR28][R146.64], !P1 ;  /* 0x4c60000092877fae */ /* 0x000fe2000c9a101c */
[----:B------:R-:W-:Y:S02]  /*eef0*/  ISETP.GE.U32.AND P1, PT, R7, 0x7ffffe8b, PT ;  /* 0x7ffffe8b0700780c */ /* 0x000fe40003f26070 */
[----:B----4-:R-:W-:Y:S01]  /*ef00*/  IADD3 R7, PT, PT, R59, -0x137, RZ ;  /* 0xfffffec93b077810 */ /* 0x010fe20007ffe0ff */
[----:B------:R-:W-:Y:S01]  /*ef10*/  IMAD.WIDE R150, R0, 0x4, R138 ;  /* 0x0000000400967825 */ /* 0x000fe200078e028a */
[----:B------:R-:W-:Y:S01]  /*ef20*/  ISETP.GE.U32.AND P6, PT, R58, 0x7ffffe8d, PT ;  /* 0x7ffffe8d3a00780c */ /* 0x000fe20003fc6070 */
[----:B------:R-:W4:Y:S01]  /*ef30*/  LDC R59, c[0x0][0x3a0] ;  /* 0x0000e800ff3b7b82 */ /* 0x000f220000000800 */
[----:B------:R-:W-:Y:S01]  /*ef40*/  LDGSTS.E [R135+0x4c800], desc[UR28][R148.64], !P5 ;  /* 0x4c80000094877fae */ /* 0x000fe2000e9a101c */
[----:B------:R-:W-:-:S03]  /*ef50*/  IMAD.WIDE R152, R0, 0x4, R136 ;  /* 0x0000000400987825 */ /* 0x000fc600078e0288 */
[----:B------:R-:W-:Y:S01]  /*ef60*/  LDGSTS.E [R135+0x4ca00], desc[UR28][R150.64], !P5 ;  /* 0x4ca0000096877fae */ /* 0x000fe2000e9a101c */
[----:B------:R-:W-:Y:S02]  /*ef70*/  VIADD R58, R67, 0xfffffec8 ;  /* 0xfffffec8433a7836 */ /* 0x000fe40000000000 */
[----:B------:R-:W3:Y:S01]  /*ef80*/  LDC R73, c[0x0][0x3a0] ;  /* 0x0000e800ff497b82 */ /* 0x000ee20000000800 */
[----:B------:R-:W-:-:S03]  /*ef90*/  ISETP.GE.U32.AND P5, PT, R7, 0x7ffffe8a, PT ;  /* 0x7ffffe8a0700780c */ /* 0x000fc60003fa6070 */
[----:B------:R-:W-:Y:S04]  /*efa0*/  LDGSTS.E [R135+0x4cc00], desc[UR28][R152.64], !P6 ;  /* 0x4cc0000098877fae */ /* 0x000fe8000f1a101c */
[----:B------:R-:W3:Y:S01]  /*efb0*/  LDC R136, c[0x0][0x3a0] ;  /* 0x0000e800ff887b82 */ /* 0x000ee20000000800 */
[----:B------:R-:W-:Y:S01]  /*efc0*/  LDGSTS.E [R135+0x4ce00], desc[UR28][R154.64], !P6 ;  /* 0x4ce000009a877fae */ /* 0x000fe2000f1a101c */
[----:B------:R-:W-:Y:S01]  /*efd0*/  ISETP.GE.U32.AND P6, PT, R58, 0x7ffffe89, PT ;  /* 0x7ffffe893a00780c */ /* 0x000fe20003fc6070 */
[----:B------:R-:W-:Y:S02]  /*efe0*/  IMAD.WIDE R160, R0, 0x4, R160 ;  /* 0x0000000400a07825 */ /* 0x000fe400078e02a0 */
[----:B------:R-:W-:Y:S03]  /*eff0*/  LDGSTS.E [R135+0x4d000], desc[UR28][R156.64], !P2 ;  /* 0x4d0000009c877fae */ /* 0x000fe6000d1a101c */
[----:B------:R-:W3:Y:S01]  /*f000*/  LDC R138, c[0x0][0x3a0] ;  /* 0x0000e800ff8a7b82 */ /* 0x000ee20000000800 */
[----:B------:R-:W-:Y:S01]  /*f010*/  VIADD R7, R76, 0xfffffec7 ;  /* 0xfffffec74c077836 */ /* 0x000fe20000000000 */
[----:B------:R-:W-:Y:S01]  /*f020*/  LDGSTS.E [R135+0x4d200], desc[UR28][R158.64], !P2 ;  /* 0x4d2000009e877fae */ /* 0x000fe2000d1a101c */
[----:B------:R-:W-:-:S03]  /*f030*/  IMAD.WIDE R162, R0, 0x4, R162 ;  /* 0x0000000400a27825 */ /* 0x000fc600078e02a2 */
[----:B------:R-:W-:Y:S01]  /*f040*/  LDGSTS.E [R135+0x4d400], desc[UR28][R160.64], !P1 ;  /* 0x4d400000a0877fae */ /* 0x000fe2000c9a101c */
[----:B-1----:R-:W-:Y:S01]  /*f050*/  VIADD R58, R72, 0xfffffec6 ;  /* 0xfffffec6483a7836 */ /* 0x002fe20000000000 */
[----:B------:R-:W1:Y:S01]  /*f060*/  LDC R137, c[0x0][0x3a0] ;  /* 0x0000e800ff897b82 */ /* 0x000e620000000800 */
[C---:B------:R-:W-:Y:S01]  /*f070*/  IMAD.WIDE R164, R0.reuse, 0x4, R164 ;  /* 0x0000000400a47825 */ /* 0x040fe200078e02a4 */
[----:B------:R-:W-:Y:S01]  /*f080*/  ISETP.GE.U32.AND P2, PT, R7, 0x7ffffe88, PT ;  /* 0x7ffffe880700780c */ /* 0x000fe20003f46070 */
[----:B------:R-:W-:Y:S02]  /*f090*/  LDGSTS.E [R135+0x4d600], desc[UR28][R162.64], !P1 ;  /* 0x4d600000a2877fae */ /* 0x000fe4000c9a101c */
[----:B------:R-:W-:Y:S01]  /*f0a0*/  IMAD.WIDE R166, R0, 0x4, R166 ;  /* 0x0000000400a67825 */ /* 0x000fe200078e02a6 */
[----:B----4-:R-:W-:Y:S01]  /*f0b0*/  IADD3 R7, PT, PT, R59, -0x13b, RZ ;  /* 0xfffffec53b077810 */ /* 0x010fe20007ffe0ff */
[----:B------:R-:W-:Y:S01]  /*f0c0*/  LDGSTS.E [R135+0x4d800], desc[UR28][R164.64], !P5 ;  /* 0x4d800000a4877fae */ /* 0x000fe2000e9a101c */
[----:B------:R-:W-:Y:S01]  /*f0d0*/  ISETP.GE.U32.AND P1, PT, R58, 0x7ffffe87, PT ;  /* 0x7ffffe873a00780c */ /* 0x000fe20003f26070 */
[C---:B------:R-:W-:Y:S01]  /*f0e0*/  IMAD.WIDE R168, R0.reuse, 0x4, R168 ;  /* 0x0000000400a87825 */ /* 0x040fe200078e02a8 */
[----:B------:R-:W4:Y:S01]  /*f0f0*/  LDC R139, c[0x0][0x3a0] ;  /* 0x0000e800ff8b7b82 */ /* 0x000f220000000800 */
[----:B------:R-:W-:Y:S02]  /*f100*/  LDGSTS.E [R135+0x4da00], desc[UR28][R166.64], !P5 ;  /* 0x4da00000a6877fae */ /* 0x000fe4000e9a101c */
[----:B------:R-:W-:Y:S01]  /*f110*/  IMAD.WIDE R170, R0, 0x4, R170 ;  /* 0x0000000400aa7825 */ /* 0x000fe200078e02aa */
[----:B------:R-:W-:Y:S01]  /*f120*/  ISETP.GE.U32.AND P5, PT, R7, 0x7ffffe86, PT ;  /* 0x7ffffe860700780c */ /* 0x000fe20003fa6070 */
[----:B------:R-:W-:Y:S02]  /*f130*/  LDGSTS.E [R135+0x4dc00], desc[UR28][R168.64], !P6 ;  /* 0x4dc00000a8877fae */ /* 0x000fe4000f1a101c */
[----:B---3--:R-:W-:-:S02]  /*f140*/  VIADD R58, R66, 0xfffffec4 ;  /* 0xfffffec4423a7836 */ /* 0x008fc40000000000 */
[----:B------:R-:W-:Y:S01]  /*f150*/  LDGSTS.E [R135+0x4de00], desc[UR28][R170.64], !P6 ;  /* 0x4de00000aa877fae */ /* 0x000fe2000f1a101c */
[----:B------:R-:W-:Y:S02]  /*f160*/  IMAD.WIDE R172, R0, 0x4, R142 ;  /* 0x0000000400ac7825 */ /* 0x000fe400078e028e */
[----:B------:R-:W-:Y:S02]  /*f170*/  ISETP.GE.U32.AND P6, PT, R58, 0x7ffffe85, PT ;  /* 0x7ffffe853a00780c */ /* 0x000fe40003fc6070 */
[C---:B------:R-:W-:Y:S01]  /*f180*/  IMAD.WIDE R82, R0.reuse, 0x4, R82 ;  /* 0x0000000400527825 */ /* 0x040fe200078e0252 */
[----:B------:R-:W-:Y:S03]  /*f190*/  LDGSTS.E [R135+0x4e000], desc[UR28][R172.64], !P2 ;  /* 0x4e000000ac877fae */ /* 0x000fe6000d1a101c */
[----:B------:R-:W-:Y:S01]  /*f1a0*/  VIADD R7, R73, 0xfffffec3 ;  /* 0xfffffec349077836 */ /* 0x000fe20000000000 */
[----:B------:R-:W-:Y:S01]  /*f1b0*/  LDGSTS.E [R135+0x4e200], desc[UR28][R82.64], !P2 ;  /* 0x4e20000052877fae */ /* 0x000fe2000d1a101c */
[----:B------:R-:W-:-:S04]  /*f1c0*/  IMAD.WIDE R84, R0, 0x4, R84 ;  /* 0x0000000400547825 */ /* 0x000fc800078e0254 */
[----:B------:R-:W-:Y:S01]  /*f1d0*/  IMAD.WIDE R76, R0, 0x4, R140 ;  /* 0x00000004004c7825 */ /* 0x000fe200078e028c */
[----:B------:R-:W-:Y:S01]  /*f1e0*/  ISETP.GE.U32.AND P2, PT, R7, 0x7ffffe84, PT ;  /* 0x7ffffe840700780c */ /* 0x000fe20003f46070 */
[----:B------:R-:W-:Y:S02]  /*f1f0*/  LDGSTS.E [R135+0x4e400], desc[UR28][R84.64], !P1 ;  /* 0x4e40000054877fae */ /* 0x000fe4000c9a101c */
[----:B------:R-:W-:Y:S02]  /*f200*/  VIADD R136, R136, 0xfffffec0 ;  /* 0xfffffec088887836 */ /* 0x000fe40000000000 */
[C---:B------:R-:W-:Y:S01]  /*f210*/  IMAD.WIDE R70, R0.reuse, 0x4, R70 ;  /* 0x0000000400467825 */ /* 0x040fe200078e0246 */
[----:B------:R-:W-:Y:S03]  /*f220*/  LDGSTS.E [R135+0x4e600], desc[UR28][R76.64], !P1 ;  /* 0x4e6000004c877fae */ /* 0x000fe6000c9a101c */
[----:B------:R-:W-:Y:S01]  /*f230*/  IMAD.WIDE R72, R0, 0x4, R250 ;  /* 0x0000000400487825 */ /* 0x000fe200078e02fa */
[----:B------:R-:W-:-:S03]  /*f240*/  ISETP.GE.AND P1, PT, R252, R136, PT ;  /* 0x00000088fc00720c */ /* 0x000fc60003f26270 */
[----:B------:R-:W-:Y:S01]  /*f250*/  IMAD.WIDE R64, R0, 0x4, R64 ;  /* 0x0000000400407825 */ /* 0x000fe200078e0240 */
[----:B-1----:R-:W-:Y:S01]  /*f260*/  IADD3 R137, PT, PT, R137, -0x13f, RZ ;  /* 0xfffffec189897810 */ /* 0x002fe20007ffe0ff */
[----:B------:R-:W1:Y:S02]  /*f270*/  LDC R252, c[0x0][0x3a0] ;  /* 0x0000e800fffc7b82 */ /* 0x000e640000000800 */
[----:B------:R-:W-:Y:S01]  /*f280*/  VIADD R138, R138, 0xfffffec2 ;  /* 0xfffffec28a8a7836 */ /* 0x000fe20000000000 */
[----:B------:R-:W-:Y:S01]  /*f290*/  SEL R7, RZ, 0x4, P1 ;  /* 0x00000004ff077807 */ /* 0x000fe20000800000 */
[----:B------:R-:W-:Y:S01]  /*f2a0*/  IMAD.WIDE R66, R0, 0x4, R248 ;  /* 0x0000000400427825 */ /* 0x000fe200078e02f8 */
[----:B------:R-:W-:-:S03]  /*f2b0*/  ISETP.GE.U32.AND P1, PT, R137, 0x7ffffe82, PT ;  /* 0x7ffffe828900780c */ /* 0x000fc60003f26070 */
[----:B------:R-:W-:-:S04]  /*f2c0*/  IMAD.WIDE R58, R0, 0x4, R246 ;  /* 0x00000004003a7825 */ /* 0x000fc800078e02f6 */
[----:B------:R-:W-:-:S04]  /*f2d0*/  IMAD.WIDE R234, R6, 0x4, R16 ;  /* 0x0000000406ea7825 */ /* 0x000fc800078e0210 */
[----:B------:R-:W-:-:S04]  /*f2e0*/  IMAD.WIDE R236, R6, 0x4, R14 ;  /* 0x0000000406ec7825 */ /* 0x000fc800078e020e */
[----:B------:R-:W-:-:S04]  /*f2f0*/  IMAD.WIDE R142, R6, 0x4, R12 ;  /* 0x00000004068e7825 */ /* 0x000fc800078e020c */
[----:B------:R-:W-:-:S04]  /*f300*/  IMAD.WIDE R140, R6, 0x4, R10 ;  /* 0x00000004068c7825 */ /* 0x000fc800078e020a */
[----:B------:R-:W-:-:S04]  /*f310*/  IMAD.WIDE R244, R6, 0x4, R244 ;  /* 0x0000000406f47825 */ /* 0x000fc800078e02f4 */
[----:B------:R-:W-:-:S04]  /*f320*/  IMAD.WIDE R22, R6, 0x4, R22 ;  /* 0x0000000406167825 */ /* 0x000fc800078e0216 */
[----:B--2---:R-:W-:-:S05]  /*f330*/  IMAD.WIDE R78, R0, 0x4, R78 ;  /* 0x00000004004e7825 */ /* 0x004fca00078e024e */
[----:B------:R-:W-:Y:S04]  /*f340*/  LDGSTS.E [R135+0x4e800], desc[UR28][R78.64], !P5 ;  /* 0x4e8000004e877fae */ /* 0x000fe8000e9a101c */
[----:B------:R-:W-:Y:S01]  /*f350*/  LDGSTS.E [R135+0x4ea00], desc[UR28][R70.64], !P5 ;  /* 0x4ea0000046877fae */ /* 0x000fe2000e9a101c */
[----:B------:R-:W-:-:S03]  /*f360*/  ISETP.GT.AND P5, PT, R2, 0x17f, PT ;  /* 0x0000017f0200780c */ /* 0x000fc60003fa4270 */
[----:B------:R-:W-:Y:S04]  /*f370*/  LDGSTS.E [R135+0x4ec00], desc[UR28][R72.64], !P6 ;  /* 0x4ec0000048877fae */ /* 0x000fe8000f1a101c */
[----:B------:R-:W-:Y:S01]  /*f380*/  LDGSTS.E [R135+0x4ee00], desc[UR28][R64.64], !P6 ;  /* 0x4ee0000040877fae */ /* 0x000fe2000f1a101c */
[----:B------:R-:W-:Y:S02]  /*f390*/  ISETP.GE.U32.AND P6, PT, R138, 0x7ffffe83, PT ;  /* 0x7ffffe838a00780c */ /* 0x000fe40003fc6070 */
[----:B------:R-:W-:Y:S01]  /*f3a0*/  SEL R7, R7, RZ, P5 ;  /* 0x000000ff07077207 */ /* 0x000fe20002800000 */
[----:B------:R-:W-:Y:S01]  /*f3b0*/  LDGSTS.E [R135+0x4f000], desc[UR28][R66.64], !P2 ;  /* 0x4f00000042877fae */ /* 0x000fe2000d1a101c */
[----:B------:R-:W-:Y:S01]  /*f3c0*/  ISETP.GE.U32.AND P5, PT, R136, 0x7ffffe81, PT ;  /* 0x7ffffe818800780c */ /* 0x000fe20003fa6070 */
[----:B------:R-:W-:-:S02]  /*f3d0*/  IMAD.WIDE R136, R6, 0x4, R4 ;  /* 0x0000000406887825 */ /* 0x000fc400078e0204 */
[----:B------:R-:W-:Y:S01]  /*f3e0*/  LDGSTS.E [R135+0x4f200], desc[UR28][R58.64], !P2 ;  /* 0x4f2000003a877fae */ /* 0x000fe2000d1a101c */
[----:B------:R-:W-:Y:S01]  /*f3f0*/  ISETP.NE.U32.AND P2, PT, R7, RZ, PT ;  /* 0x000000ff0700720c */ /* 0x000fe20003f45070 */
[----:B------:R-:W-:-:S04]  /*f400*/  IMAD.WIDE R16, R0, 0x4, R218 ;  /* 0x0000000400107825 */ /* 0x000fc800078e02da */
[----:B----4-:R-:W-:Y:S01]  /*f410*/  VIADD R7, R139, 0xfffffebf ;  /* 0xfffffebf8b077836 */ /* 0x010fe20000000000 */
[----:B------:R-:W-:Y:S01]  /*f420*/  LDGSTS.E [R135+0x4f400], desc[UR28][R16.64], !P6 ;  /* 0x4f40000010877fae */ /* 0x000fe2000f1a101c */
[----:B------:R-:W-:-:S04]  /*f430*/  IMAD.WIDE R4, R0, 0x4, R214 ;  /* 0x0000000400047825 */ /* 0x000fc800078e02d6 */
[----:B------:R-:W-:Y:S01]  /*f440*/  IMAD.WIDE R138, R6, 0x4, R8 ;  /* 0x00000004068a7825 */ /* 0x000fe200078e0208 */
[----:B------:R-:W-:Y:S03]  /*f450*/  LDGSTS.E [R135+0x4f600], desc[UR28][R4.64], !P6 ;  /* 0x4f60000004877fae */ /* 0x000fe6000f1a101c */
[----:B------:R-:W-:-:S04]  /*f460*/  IMAD.WIDE R14, R0, 0x4, R216 ;  /* 0x00000004000e7825 */ /* 0x000fc800078e02d8 */
[C---:B------:R-:W-:Y:S01]  /*f470*/  IMAD.WIDE R8, R0.reuse, 0x4, R210 ;  /* 0x0000000400087825 */ /* 0x040fe200078e02d2 */
[----:B------:R-:W-:Y:S03]  /*f480*/  LDGSTS.E [R135+0x4f800], desc[UR28][R14.64], !P1 ;  /* 0x4f8000000e877fae */ /* 0x000fe6000c9a101c */
[C---:B------:R-:W-:Y:S01]  /*f490*/  IMAD.WIDE R12, R0.reuse, 0x4, R212 ;  /* 0x00000004000c7825 */ /* 0x040fe200078e02d4 */
[----:B------:R-:W-:Y:S03]  /*f4a0*/  LDGSTS.E [R135+0x4fa00], desc[UR28][R8.64], !P1 ;  /* 0x4fa0000008877fae */ /* 0x000fe6000c9a101c */
[----:B------:R-:W-:Y:S01]  /*f4b0*/  IMAD.WIDE R10, R0, 0x4, R208 ;  /* 0x00000004000a7825 */ /* 0x000fe200078e02d0 */
[----:B------:R-:W-:Y:S03]  /*f4c0*/  LDGSTS.E [R135+0x4fc00], desc[UR28][R12.64], !P5 ;  /* 0x4fc000000c877fae */ /* 0x000fe6000e9a101c */
[C---:B------:R-:W-:Y:S01]  /*f4d0*/  IMAD.WIDE R30, R6.reuse, 0x4, R30 ;  /* 0x00000004061e7825 */ /* 0x040fe200078e021e */
[----:B------:R-:W-:Y:S03]  /*f4e0*/  LDGSTS.E [R135+0x4fe00], desc[UR28][R10.64], !P5 ;  /* 0x4fe000000a877fae */ /* 0x000fe6000e9a101c */
[C---:B------:R-:W-:Y:S01]  /*f4f0*/  IMAD.WIDE R38, R6.reuse, 0x4, R38 ;  /* 0x0000000406267825 */ /* 0x040fe200078e0226 */
[----:B------:R-:W0:Y:S03]  /*f500*/  LDGDEPBAR ;  /* 0x00000000000079af */ /* 0x000e260000000000 */
[C---:B------:R-:W-:Y:S01]  /*f510*/  IMAD.WIDE R46, R6.reuse, 0x4, R46 ;  /* 0x00000004062e7825 */ /* 0x040fe200078e022e */
[----:B------:R-:W-:Y:S03]  /*f520*/  LDGSTS.E [R3+0x70000], desc[UR28][R244.64], P4 ;  /* 0x70000000f4037fae */ /* 0x000fe6000a1a101c */
[C---:B------:R-:W-:Y:S01]  /*f530*/  IMAD.WIDE R54, R6.reuse, 0x4, R54 ;  /* 0x0000000406367825 */ /* 0x040fe200078e0236 */
[----:B------:R-:W-:Y:S03]  /*f540*/  LDGSTS.E [R3+0x70400], desc[UR28][R136.64], P4 ;  /* 0x7040000088037fae */ /* 0x000fe6000a1a101c */
[C---:B------:R-:W-:Y:S01]  /*f550*/  IMAD.WIDE R242, R6.reuse, 0x4, R242 ;  /* 0x0000000406f27825 */ /* 0x040fe200078e02f2 */
[----:B------:R-:W-:Y:S04]  /*f560*/  LDGSTS.E [R3+0x70800], desc[UR28][R236.64], P4 ;  /* 0x70800000ec037fae */ /* 0x000fe8000a1a101c */
        /* <DEDUP_REMOVED lines=8> */
[----:B------:R2:W-:Y:S01]  /*f5f0*/  LDGSTS.E [R3+0x71c00], desc[UR28][R54.64], P4 ;  /* 0x71c0000036037fae */ /* 0x0005e2000a1a101c */
        /* <DEDUP_REMOVED lines=26> */
[----:B--2---:R-:W-:-:S03]  /*f7a0*/  IMAD.WIDE R2, R6, 0x4, R28 ;  /* 0x0000000406027825 */ /* 0x004fc600078e021c */
[----:B------:R-:W-:Y:S04]  /*f7b0*/  LDGSTS.E [R133+0x71600], desc[UR28][R42.64], P4 ;  /* 0x716000002a857fae */ /* 0x000fe8000a1a101c */
[----:B------:R-:W-:Y:S01]  /*f7c0*/  LDGSTS.E [R133+0x71a00], desc[UR28][R50.64], P4 ;  /* 0x71a0000032857fae */ /* 0x000fe2000a1a101c */
[----:B------:R-:W-:-:S03]  /*f7d0*/  IMAD.WIDE R226, R6, 0x4, R24 ;  /* 0x0000000406e27825 */ /* 0x000fc600078e0218 */
[----:B------:R-:W-:Y:S01]  /*f7e0*/  LDGSTS.E [R133+0x71e00], desc[UR28][R122.64], P4 ;  /* 0x71e000007a857fae */ /* 0x000fe2000a1a101c */
[----:B------:R-:W-:-:S03]  /*f7f0*/  IMAD.WIDE R218, R6, 0x4, R34 ;  /* 0x0000000406da7825 */ /* 0x000fc600078e0222 */
[----:B------:R-:W-:Y:S01]  /*f800*/  LDGSTS.E [R132+0x70300], desc[UR28][R238.64], P4 ;  /* 0x70300000ee847fae */ /* 0x000fe2000a1a101c */
[----:B---3--:R-:W-:-:S03]  /*f810*/  IMAD.WIDE R34, R6, 0x4, R36 ;  /* 0x0000000406227825 */ /* 0x008fc600078e0224 */
[----:B------:R-:W-:Y:S01]  /*f820*/  LDGSTS.E [R132+0x70700], desc[UR28][R142.64], P4 ;  /* 0x707000008e847fae */ /* 0x000fe2000a1a101c */
[----:B------:R-:W-:-:S03]  /*f830*/  IMAD.WIDE R216, R6, 0x4, R38 ;  /* 0x0000000406d87825 */ /* 0x000fc600078e0226 */
[----:B------:R2:W-:Y:S04]  /*f840*/  STL.64 [R1+0x220], R208 ;  /* 0x000220d001007387 */ /* 0x0005e80000100a00 */
[----:B------:R-:W-:Y:S01]  /*f850*/  LDGSTS.E [R132+0x70b00], desc[UR28][R20.64], P4 ;  /* 0x70b0000014847fae */ /* 0x000fe2000a1a101c */
[----:B------:R-:W-:-:S03]  /*f860*/  IMAD.WIDE R214, R6, 0x4, R40 ;  /* 0x0000000406d67825 */ /* 0x000fc600078e0228 */
[----:B------:R-:W3:Y:S04]  /*f870*/  LDL.LU.64 R24, [R1+0x370] ;  /* 0x0003700001187983 */ /* 0x000ee80000300a00 */
[----:B------:R4:W-:Y:S01]  /*f880*/  LDGSTS.E [R132+0x70f00], desc[UR28][R28.64], P4 ;  /* 0x70f000001c847fae */ /* 0x0009e2000a1a101c */
[----:B------:R-:W-:-:S03]  /*f890*/  IMAD.WIDE R44, R6, 0x4, R44 ;  /* 0x00000004062c7825 */ /* 0x000fc600078e022c */
[----:B------:R-:W-:Y:S04]  /*f8a0*/  STL.64 [R1+0x508], R2 ;  /* 0x0005080201007387 */ /* 0x000fe80000100a00 */
[----:B------:R1:W-:Y:S01]  /*f8b0*/  LDGSTS.E [R132+0x71300], desc[UR28][R36.64], P4 ;  /* 0x7130000024847fae */ /* 0x0003e2000a1a101c */
[----:B------:R-:W-:-:S03]  /*f8c0*/  IMAD.WIDE R52, R6, 0x4, R52 ;  /* 0x0000000406347825 */ /* 0x000fc600078e0234 */
[----:B------:R-:W-:Y:S01]  /*f8d0*/  LDGSTS.E [R132+0x71700], desc[UR28][R44.64], P4 ;  /* 0x717000002c847fae */ /* 0x000fe2000a1a101c */
[----:B------:R-:W-:-:S03]  /*f8e0*/  IMAD.WIDE R124, R6, 0x4, R124 ;  /* 0x00000004067c7825 */ /* 0x000fc600078e027c */
[----:B------:R-:W-:Y:S04]  /*f8f0*/  LDGSTS.E [R132+0x71b00], desc[UR28][R52.64], P4 ;  /* 0x71b0000034847fae */ /* 0x000fe8000a1a101c */
[----:B------:R-:W3:Y:S04]  /*f900*/  LDL.LU.64 R36, [R1+0x380] ;  /* 0x0003800001247983 */ /* 0x000ee80000300a00 */
[----:B------:R-:W3:Y:S04]  /*f910*/  LDL.LU.64 R38, [R1+0x378] ;  /* 0x0003780001267983 */ /* 0x000ee80000300a00 */
[----:B------:R-:W3:Y:S01]  /*f920*/  LDL.LU.64 R40, [R1+0x388] ;  /* 0x0003880001287983 */ /* 0x000ee20000300a00 */
[----:B------:R-:W-:-:S03]  /*f930*/  IMAD.WIDE R220, R6, 0x4, R32 ;  /* 0x0000000406dc7825 */ /* 0x000fc600078e0220 */
[----:B------:R-:W-:Y:S01]  /*f940*/  LDGSTS.E [R132+0x71f00], desc[UR28][R124.64], P4 ;  /* 0x71f000007c847fae */ /* 0x000fe2000a1a101c */
[----:B----4-:R-:W-:-:S04]  /*f950*/  IMAD.WIDE R28, R6, 0x4, R44 ;  /* 0x00000004061c7825 */ /* 0x010fc800078e022c */
[C---:B------:R-:W-:Y:S01]  /*f960*/  IMAD.WIDE R222, R6.reuse, 0x4, R30 ;  /* 0x0000000406de7825 */ /* 0x040fe200078e021e */
[----:B------:R-:W-:Y:S03]  /*f970*/  STL.64 [R1+0x500], R34 ;  /* 0x0005002201007387 */ /* 0x000fe60000100a00 */
[C---:B------:R-:W-:Y:S01]  /*f980*/  IMAD.WIDE R32, R6.reuse, 0x4, R52 ;  /* 0x0000000406207825 */ /* 0x040fe200078e0234 */
[----:B------:R-:W-:Y:S03]  /*f990*/  STL.64 [R1+0x520], R28 ;  /* 0x0005201c01007387 */ /* 0x000fe60000100a00 */
[C---:B------:R-:W-:Y:S01]  /*f9a0*/  IMAD.WIDE R30, R6.reuse, 0x4, R124 ;  /* 0x00000004061e7825 */ /* 0x040fe200078e027c */
[----:B------:R-:W-:Y:S03]  /*f9b0*/  STL.64 [R1+0x518], R32 ;  /* 0x0005182001007387 */ /* 0x000fe60000100a00 */
[C---:B------:R-:W-:Y:S01]  /*f9c0*/  IMAD.WIDE R210, R6.reuse, 0x4, R46 ;  /* 0x0000000406d27825 */ /* 0x040fe200078e022e */
[----:B------:R-:W-:Y:S03]  /*f9d0*/  STL.64 [R1+0x510], R30 ;  /* 0x0005101e01007387 */ /* 0x000fe60000100a00 */
[C---:B------:R-:W-:Y:S01]  /*f9e0*/  IMAD.WIDE R224, R6.reuse, 0x4, R26 ;  /* 0x0000000406e07825 */ /* 0x040fe200078e021a */
[----:B------:R-:W4:Y:S04]  /*f9f0*/  LDL.LU.64 R46, [R1+0x368] ;  /* 0x00036800012e7983 */ /* 0x000f280000300a00 */
[----:B------:R-:W4:Y:S01]  /*fa00*/  LDL.LU.64 R26, [R1+0x360] ;  /* 0x00036000011a7983 */ /* 0x000f220000300a00 */
[----:B--2---:R-:W-:-:S03]  /*fa10*/  IMAD.WIDE R208, R6, 0x4, R48 ;  /* 0x0000000406d07825 */ /* 0x004fc600078e0230 */
[----:B------:R-:W2:Y:S04]  /*fa20*/  LDL.LU.64 R48, [R1+0x358] ;  /* 0x0003580001307983 */ /* 0x000ea80000300a00 */
[----:B------:R-:W2:Y:S01]  /*fa30*/  LDL.LU.64 R44, [R1+0x350] ;  /* 0x00035000012c7983 */ /* 0x000ea20000300a00 */
[C---:B------:R-:W-:Y:S02]  /*fa40*/  IMAD.WIDE R230, R6.reuse, 0x4, R20 ;  /* 0x0000000406e67825 */ /* 0x040fe400078e0214 */
[----:B------:R-:W1:Y:S01]  /*fa50*/  LDC R21, c[0x0][0x3a0] ;  /* 0x0000e800ff157b82 */ /* 0x000e620000000800 */
[----:B------:R-:W0:Y:S01]  /*fa60*/  LDGDEPBAR ;  /* 0x00000000000079af */ /* 0x000e220000000000 */
[----:B------:R-:W-:-:S04]  /*fa70*/  IMAD.WIDE R250, R6, 0x4, R242 ;  /* 0x0000000406fa7825 */ /* 0x000fc800078e02f2 */
[C---:B------:R-:W-:Y:S02]  /*fa80*/  IMAD.WIDE R248, R6.reuse, 0x4, R240 ;  /* 0x0000000406f87825 */ /* 0x040fe400078e02f0 */
[----:B------:R-:W1:Y:S02]  /*fa90*/  LDC R20, c[0x0][0x3a0] ;  /* 0x0000e800ff147b82 */ /* 0x000e640000000800 */
[----:B------:R-:W-:-:S04]  /*faa0*/  IMAD.WIDE R246, R6, 0x4, R238 ;  /* 0x0000000406f67825 */ /* 0x000fc800078e02ee */
[----:B------:R-:W-:-:S04]  /*fab0*/  IMAD.WIDE R244, R6, 0x4, R136 ;  /* 0x0000000406f47825 */ /* 0x000fc800078e0288 */
[----:B------:R-:W-:-:S04]  /*fac0*/  IMAD.WIDE R242, R6, 0x4, R138 ;  /* 0x0000000406f27825 */ /* 0x000fc800078e028a */
[----:B------:R-:W-:-:S04]  /*fad0*/  IMAD.WIDE R240, R6, 0x4, R140 ;  /* 0x0000000406f07825 */ /* 0x000fc800078e028c */
[----:B------:R-:W-:-:S04]  /*fae0*/  IMAD.WIDE R238, R6, 0x4, R142 ;  /* 0x0000000406ee7825 */ /* 0x000fc800078e028e */
[----:B------:R-:W-:-:S04]  /*faf0*/  IMAD.WIDE R236, R6, 0x4, R236 ;  /* 0x0000000406ec7825 */ /* 0x000fc800078e02ec */
[----:B------:R-:W-:-:S04]  /*fb00*/  IMAD.WIDE R234, R6, 0x4, R234 ;  /* 0x0000000406ea7825 */ /* 0x000fc800078e02ea */
[C---:B------:R-:W-:Y:S02]  /*fb10*/  IMAD.WIDE R232, R6.reuse, 0x4, R18 ;  /* 0x0000000406e87825 */ /* 0x040fe400078e0212 */
[----:B------:R-:W2:Y:S02]  /*fb20*/  LDC R19, c[0x0][0x3a0] ;  /* 0x0000e800ff137b82 */ /* 0x000ea40000000800 */
[----:B------:R-:W-:-:S04]  /*fb30*/  IMAD.WIDE R228, R6, 0x4, R22 ;  /* 0x0000000406e47825 */ /* 0x000fc800078e0216 */
[C---:B------:R-:W-:Y:S02]  /*fb40*/  IMAD.WIDE R212, R6.reuse, 0x4, R42 ;  /* 0x0000000406d47825 */ /* 0x040fe400078e022a */
[----:B------:R-:W1:Y:S02]  /*fb50*/  LDC R23, c[0x0][0x3a0] ;  /* 0x0000e800ff177b82 */ /* 0x000e640000000800 */
[----:B------:R-:W-:-:S04]  /*fb60*/  IMAD.WIDE R142, R6, 0x4, R50 ;  /* 0x00000004068e7825 */ /* 0x000fc800078e0232 */
[C---:B------:R-:W-:Y:S01]  /*fb70*/  IMAD.WIDE R140, R6.reuse, 0x4, R54 ;  /* 0x00000004068c7825 */ /* 0x040fe200078e0236 */
[----:B------:R-:W-:Y:S01]  /*fb80*/  ISETP.GE.U32.AND P5, PT, R7, 0x7ffffe80, PT ;  /* 0x7ffffe800700780c */ /* 0x000fe20003fa6070 */
[----:B------:R-:W2:Y:S02]  /*fb90*/  LDC R22, c[0x0][0x3a0] ;  /* 0x0000e800ff167b82 */ /* 0x000ea40000000800 */
[----:B------:R-:W-:-:S04]  /*fba0*/  IMAD.WIDE R138, R6, 0x4, R56 ;  /* 0x00000004068a7825 */ /* 0x000fc800078e0238 */
[----:B------:R-:W-:-:S04]  /*fbb0*/  IMAD.WIDE R136, R6, 0x4, R122 ;  /* 0x0000000406887825 */ /* 0x000fc800078e027a */
[----:B-1----:R-:W-:Y:S02]  /*fbc0*/  VIADD R6, R21, 0xfffffebc ;  /* 0xfffffebc15067836 */ /* 0x002fe40000000000 */
[----:B------:R-:W-:Y:S01]  /*fbd0*/  VIADD R18, R252, 0xfffffebe ;  /* 0xfffffebefc127836 */ /* 0x000fe20000000000 */
[----:B------:R-:W1:Y:S04]  /*fbe0*/  LDC R21, c[0x0][0x3a0] ;  /* 0x0000e800ff157b82 */ /* 0x000e680000000800 */
[----:B------:R-:W-:-:S04]  /*fbf0*/  ISETP.GE.U32.AND P6, PT, R18, 0x7ffffe7f, PT ;  /* 0x7ffffe7f1200780c */ /* 0x000fc80003fc6070 */
[----:B------:R-:W2:Y:S01]  /*fc00*/  LDC R18, c[0x0][0x3a0] ;  /* 0x0000e800ff127b82 */ /* 0x000ea20000000800 */
[----:B------:R-:W-:Y:S02]  /*fc10*/  IADD3 R7, PT, PT, R20, -0x143, RZ ;  /* 0xfffffebd14077810 */ /* 0x000fe40007ffe0ff */
[----:B------:R-:W-:Y:S02]  /*fc20*/  ISETP.GE.U32.AND P4, PT, R6, 0x7ffffe7d, PT ;  /* 0x7ffffe7d0600780c */ /* 0x000fe40003f86070 */
[----:B------:R-:W-:Y:S01]  /*fc30*/  ISETP.GE.U32.AND P1, PT, R7, 0x7ffffe7e, PT ;  /* 0x7ffffe7e0700780c */ /* 0x000fe20003f26070 */
[----:B------:R-:W-:Y:S02]  /*fc40*/  VIADD R7, R23, 0xfffffebb ;  /* 0xfffffebb17077836 */ /* 0x000fe40000000000 */
[----:B------:R-:W2:Y:S01]  /*fc50*/  LDC R20, c[0x0][0x3a0] ;  /* 0x0000e800ff147b82 */ /* 0x000ea20000000800 */
[----:B-1----:R-:W-:-:S07]  /*fc60*/  VIADD R6, R21, 0xfffffeba ;  /* 0xfffffeba15067836 */ /* 0x002fce0000000000 */
[----:B------:R-:W1:Y:S08]  /*fc70*/  LDC R23, c[0x0][0x3a0] ;  /* 0x0000e800ff177b82 */ /* 0x000e700000000800 */
[----:B------:R-:W1:Y:S01]  /*fc80*/  LDC R21, c[0x0][0x3a0] ;  /* 0x0000e800ff157b82 */ /* 0x000e620000000800 */
[----:B---3--:R-:W-:-:S04]  /*fc90*/  IMAD.WIDE R24, R0, 0x4, R24 ;  /* 0x0000000400187825 */ /* 0x008fc800078e0218 */
[----:B------:R-:W-:-:S04]  /*fca0*/  IMAD.WIDE R36, R0, 0x4, R36 ;  /* 0x0000000400247825 */ /* 0x000fc800078e0224 */
[----:B------:R-:W-:-:S04]  /*fcb0*/  IMAD.WIDE R50, R0, 0x4, R38 ;  /* 0x0000000400327825 */ /* 0x000fc800078e0226 */
[C---:B------:R-:W-:Y:S01]  /*fcc0*/  IMAD.WIDE R42, R0.reuse, 0x4, R40 ;  /* 0x00000004002a7825 */ /* 0x040fe200078e0228 */
[----:B------:R-:W-:Y:S06]  /*fcd0*/  BAR.SYNC.DEFER_BLOCKING 0x0 ;  /* 0x0000000000007b1d */ /* 0x000fec0000010000 */
[----:B------:R3:W-:Y:S04]  /*fce0*/  STL.64 [R1+0x58], R42 ;  /* 0x0000582a01007387 */ /* 0x0007e80000100a00 */
[----:B------:R-:W2:Y:S04]  /*fcf0*/  LDL.LU.64 R40, [R1+0x348] ;  /* 0x0003480001287983 */ /* 0x000ea80000300a00 */
[----:B------:R1:W-:Y:S04]  /*fd00*/  STL.64 [R1+0x50], R36 ;  /* 0x0000502401007387 */ /* 0x0003e80000100a00 */
[----:B------:R-:W2:Y:S04]  /*fd10*/  LDL.LU.64 R38, [R1+0x340] ;  /* 0x0003400001267983 */ /* 0x000ea80000300a00 */
[----:B------:R1:W-:Y:S04]  /*fd20*/  STL.64 [R1+0x48], R50 ;  /* 0x0000483201007387 */ /* 0x0003e80000100a00 */
[----:B------:R1:W-:Y:S04]  /*fd30*/  STL.64 [R1+0x4f8], R24 ;  /* 0x0004f81801007387 */ /* 0x0003e80000100a00 */
[----:B------:R-:W-:Y:S01]  /*fd40*/  @!PT LDS RZ, [RZ] ;  /* 0x00000000fffff984 */ /* 0x000fe20000000800 */
[----:B------:R-:W-:Y:S01]  /*fd50*/  @!PT LDS RZ, [RZ] ;  /* 0x00000000fffff984 */ /* 0x000fe20000000800 */
[----:B------:R-:W-:Y:S01]  /*fd60*/  @!PT LDS RZ, [RZ] ;  /* 0x00000000fffff984 */ /* 0x000fe20000000800 */
[----:B------:R-:W-:Y:S01]  /*fd70*/  LDGSTS.E [R135+0x50000], desc[UR28][R42.64], !P5 ;  /* 0x500000002a877fae */ /* 0x000fe2000e9a101c */
[----:B----4-:R-:W-:-:S03]  /*fd80*/  IMAD.WIDE R46, R0, 0x4, R46 ;  /* 0x00000004002e7825 */ /* 0x010fc600078e022e */
[----:B------:R-:W-:Y:S01]  /*fd90*/  LDGSTS.E [R135+0x50200], desc[UR28][R36.64], !P5 ;  /* 0x5020000024877fae */ /* 0x000fe2000e9a101c */
[----:B------:R-:W-:Y:S01]  /*fda0*/  IMAD.WIDE R26, R0, 0x4, R26 ;  /* 0x00000004001a7825 */ /* 0x000fe200078e021a */
[----:B------:R-:W-:Y:S02]  /*fdb0*/  ISETP.GE.U32.AND P5, PT, R7, 0x7ffffe7c, PT ;  /* 0x7ffffe7c0700780c */ /* 0x000fe40003fa6070 */
[----:B------:R4:W-:Y:S04]  /*fdc0*/  LDGSTS.E [R135+0x50400], desc[UR28][R50.64], !P6 ;  /* 0x5040000032877fae */ /* 0x0009e8000f1a101c */
[----:B---3--:R-:W3:Y:S04]  /*fdd0*/  LDL.LU.64 R42, [R1+0x338] ;  /* 0x00033800012a7983 */ /* 0x008ee80000300a00 */
[----:B-1----:R-:W3:Y:S01]  /*fde0*/  LDL.LU.64 R36, [R1+0x330] ;  /* 0x0003300001247983 */ /* 0x002ee20000300a00 */
[----:B--2---:R-:W-:-:S03]  /*fdf0*/  IADD3 R7, PT, PT, R19, -0x147, RZ ;  /* 0xfffffeb913077810 */ /* 0x004fc60007ffe0ff */
[----:B------:R1:W-:Y:S01]  /*fe00*/  LDGSTS.E [R135+0x50600], desc[UR28][R24.64], !P6 ;  /* 0x5060000018877fae */ /* 0x0003e2000f1a101c */
[----:B------:R-:W-:Y:S01]  /*fe10*/  ISETP.GE.U32.AND P6, PT, R6, 0x7ffffe7b, PT ;  /* 0x7ffffe7b0600780c */ /* 0x000fe20003fc6070 */
[----:B------:R-:W-:Y:S02]  /*fe20*/  VIADD R6, R18, 0xfffffeb8 ;  /* 0xfffffeb812067836 */ /* 0x000fe40000000000 */
[C---:B----4-:R-:W-:Y:S01]  /*fe30*/  IMAD.WIDE R50, R0.reuse, 0x4, R48 ;  /* 0x0000000400327825 */ /* 0x050fe200078e0230 */
[----:B------:R2:W-:Y:S03]  /*fe40*/  STL.64 [R1+0x40], R46 ;  /* 0x0000402e01007387 */ /* 0x0005e60000100a00 */
[----:B------:R-:W-:Y:S01]  /*fe50*/  IMAD.WIDE R18, R0, 0x4, R44 ;  /* 0x0000000400127825 */ /* 0x000fe200078e022c */
[----:B------:R4:W-:Y:S01]  /*fe60*/  STL.64 [R1+0x4f0], R26 ;  /* 0x0004f01a01007387 */ /* 0x0009e20000100a00 */
[----:B-1----:R-:W1:Y:S03]  /*fe70*/  LDC R24, c[0x0][0x3a0] ;  /* 0x0000e800ff187b82 */ /* 0x002e660000000800 */
[----:B------:R-:W3:Y:S04]  /*fe80*/  LDL.LU.64 R48, [R1+0x328] ;  /* 0x0003280001307983 */ /* 0x000ee80000300a00 */
[----:B------:R-:W3:Y:S04]  /*fe90*/  LDL.LU.64 R44, [R1+0x320] ;  /* 0x00032000012c7983 */ /* 0x000ee80000300a00 */
[----:B------:R-:W-:Y:S04]  /*fea0*/  STL.64 [R1+0x38], R50 ;  /* 0x0000383201007387 */ /* 0x000fe80000100a00 */
[----:B------:R-:W-:Y:S04]  /*feb0*/  LDGSTS.E [R135+0x50800], desc[UR28][R46.64], !P1 ;  /* 0x508000002e877fae */ /* 0x000fe8000c9a101c */
[----:B------:R1:W-:Y:S04]  /*fec0*/  STL.64 [R1+0x4e8], R18 ;  /* 0x0004e81201007387 */ /* 0x0003e80000100a00 */
[----:B------:R-:W-:Y:S04]  /*fed0*/  LDGSTS.E [R135+0x50a00], desc[UR28][R26.64], !P1 ;  /* 0x50a000001a877fae */ /* 0x000fe8000c9a101c */
[----:B--2---:R-:W2:Y:S04]  /*fee0*/  LDL.LU.64 R46, [R1+0x318] ;  /* 0x00031800012e7983 */ /* 0x004ea80000300a00 */
[----:B------:R-:W-:Y:S04]  /*fef0*/  LDGSTS.E [R135+0x50c00], desc[UR28][R50.64], !P4 ;  /* 0x50c0000032877fae */ /* 0x000fe8000e1a101c */
[----:B----4-:R-:W4:Y:S01]  /*ff00*/  LDL.LU.64 R26, [R1+0x310] ;  /* 0x00031000011a7983 */ /* 0x010f220000300a00 */
[----:B------:R-:W-:-:S03]  /*ff10*/  ISETP.GE.U32.AND P1, PT, R7, 0x7ffffe7a, PT ;  /* 0x7ffffe7a0700780c */ /* 0x000fc60003f26070 */
[----:B------:R1:W-:Y:S01]  /*ff20*/  LDGSTS.E [R135+0x50e00], desc[UR28][R18.64], !P4 ;  /* 0x50e0000012877fae */ /* 0x0003e2000e1a101c */
[----:B------:R-:W-:Y:S02]  /*ff30*/  VIADD R7, R20, 0xfffffeb7 ;  /* 0xfffffeb714077836 */ /* 0x000fe40000000000 */
[C---:B------:R-:W-:Y:S01]  /*ff40*/  IMAD.WIDE R40, R0.reuse, 0x4, R40 ;  /* 0x0000000400287825 */ /* 0x040fe200078e0228 */
[----:B-1----:R-:W1:Y:S03]  /*ff50*/  LDC R18, c[0x0][0x3a0] ;  /* 0x0000e800ff127b82 */ /* 0x002e660000000800 */
[C---:B------:R-:W-:Y:S01]  /*ff60*/  IMAD.WIDE R38, R0.reuse, 0x4, R38 ;  /* 0x0000000400267825 */ /* 0x040fe200078e0226 */
[----:B------:R1:W-:Y:S04]  /*ff70*/  STL.64 [R1+0x30], R40 ;  /* 0x0000302801007387 */ /* 0x0003e80000100a00 */
[----:B------:R-:W2:Y:S01]  /*ff80*/  LDC R19, c[0x0][0x3a0] ;  /* 0x0000e800ff137b82 */ /* 0x000ea20000000800 */
[----:B------:R1:W-:Y:S04]  /*ff90*/  STL.64 [R1+0x4e0], R38 ;  /* 0x0004e02601007387 */ /* 0x0003e80000100a00 */
[----:B------:R-:W-:Y:S04]  /*ffa0*/  LDGSTS.E [R135+0x51000], desc[UR28][R40.64], !P5 ;  /* 0x5100000028877fae */ /* 0x000fe8000e9a101c */
[----:B------:R-:W-:Y:S01]  /*ffb0*/  LDGSTS.E [R135+0x51200], desc[UR28][R38.64], !P5 ;  /* 0x5120000026877fae */ /* 0x000fe2000e9a101c */
[----:B---3--:R-:W-:-:S03]  /*ffc0*/  IMAD.WIDE R52, R0, 0x4, R42 ;  /* 0x0000000400347825 */ /* 0x008fc600078e022a */
[----:B------:R-:W3:Y:S01]  /*ffd0*/  LDL.LU.64 R42, [R1+0x308] ;  /* 0x00030800012a7983 */ /* 0x000ee20000300a00 */
[----:B------:R-:W-:-:S03]  /*ffe0*/  IMAD.WIDE R50, R0, 0x4, R36 ;  /* 0x0000000400327825 */ /* 0x000fc600078e0224 */
[----:B------:R-:W3:Y:S04]  /*fff0*/  LDL.LU.64 R36, [R1+0x300] ;  /* 0x0003000001247983 */ /* 0x000ee80000300a00 */
[----:B------:R-:W-:Y:S04]  /*10000*/  STL.64 [R1+0x28], R52 ;  /* 0x0000283401007387 */ /* 0x000fe80000100a00 */
[----:B------:R2:W-:Y:S04]  /*10010*/  STL.64 [R1+0x4d0], R50 ;  /* 0x0004d03201007387 */ /* 0x0005e80000100a00 */
[----:B-1----:R-:W3:Y:S04]  /*10020*/  LDL.LU.64 R40, [R1+0x2f8] ;  /* 0x0002f80001287983 */ /* 0x002ee80000300a00 */
[----:B------:R-:W3:Y:S01]  /*10030*/  LDL.LU.64 R38, [R1+0x2f0] ;  /* 0x0002f00001267983 */ /* 0x000ee20000300a00 */
[----:B------:R-:W-:Y:S01]  /*10040*/  IMAD.WIDE R48, R0, 0x4, R48 ;  /* 0x0000000400307825 */ /* 0x000fe200078e0230 */
[----:B------:R-:W-:-:S02]  /*10050*/  ISETP.GE.U32.AND P5, PT, R7, 0x7ffffe78, PT ;  /* 0x7ffffe780700780c */ /* 0x000fc40003fa6070 */
[----:B------:R-:W-:Y:S01]  /*10060*/  LDGSTS.E [R135+0x51400], desc[UR28][R52.64], !P6 ;  /* 0x5140000034877fae */ /* 0x000fe2000f1a101c */
[C---:B------:R-:W-:Y:S01]  /*10070*/  IMAD.WIDE R44, R0.reuse, 0x4, R44 ;  /* 0x00000004002c7825 */ /* 0x040fe200078e022c */
[----:B------:R-:W-:Y:S02]  /*10080*/  IADD3 R7, PT, PT, R21, -0x14b, RZ ;  /* 0xfffffeb515077810 */ /* 0x000fe40007ffe0ff */
[----:B------:R2:W-:Y:S04]  /*10090*/  LDGSTS.E [R135+0x51600], desc[UR28][R50.64], !P6 ;  /* 0x5160000032877fae */ /* 0x0005e8000f1a101c */
[----:B------:R1:W-:Y:S04]  /*100a0*/  STL.64 [R1+0x20], R48 ;  /* 0x0000203001007387 */ /* 0x0003e80000100a00 */
[----:B------:R1:W-:Y:S04]  /*100b0*/  STL.64 [R1+0x4c8], R44 ;  /* 0x0004c82c01007387 */ /* 0x0003e80000100a00 */
[----:B------:R-:W-:Y:S01]  /*100c0*/  LDGSTS.E [R135+0x51800], desc[UR28][R48.64], !P1 ;  /* 0x5180000030877fae */ /* 0x000fe2000c9a101c */
[----:B--2---:R-:W-:-:S03]  /*100d0*/  IMAD.WIDE R50, R0, 0x4, R46 ;  /* 0x0000000400327825 */ /* 0x004fc600078e022e */
[----:B------:R-:W-:Y:S04]  /*100e0*/  LDGSTS.E [R135+0x51a00], desc[UR28][R44.64], !P1 ;  /* 0x51a000002c877fae */ /* 0x000fe8000c9a101c */
[----:B------:R-:W2:Y:S01]  /*100f0*/  LDL.LU.64 R46, [R1+0x2e8] ;  /* 0x0002e800012e7983 */ /* 0x000ea20000300a00 */
[----:B----4-:R-:W-:-:S03]  /*10100*/  IMAD.WIDE R20, R0, 0x4, R26 ;  /* 0x0000000400147825 */ /* 0x010fc600078e021a */
[----:B------:R-:W4:Y:S04]  /*10110*/  LDL.LU.64 R26, [R1+0x2e0] ;  /* 0x0002e000011a7983 */ /* 0x000f280000300a00 */
[----:B------:R-:W-:Y:S04]  /*10120*/  STL.64 [R1+0x18], R50 ;  /* 0x0000183201007387 */ /* 0x000fe80000100a00 */
[----:B------:R3:W-:Y:S04]  /*10130*/  STL.64 [R1+0x4c0], R20 ;  /* 0x0004c01401007387 */ /* 0x0007e80000100a00 */
[----:B-1----:R-:W4:Y:S04]  /*10140*/  LDL.LU.64 R48, [R1+0x2d8] ;  /* 0x0002d80001307983 */ /* 0x002f280000300a00 */
[----:B------:R-:W4:Y:S01]  /*10150*/  LDL.LU.64 R44, [R1+0x2d0] ;  /* 0x0002d000012c7983 */ /* 0x000f220000300a00 */
[----:B------:R-:W-:Y:S01]  /*10160*/  ISETP.GE.U32.AND P4, PT, R6, 0x7ffffe79, PT ;  /* 0x7ffffe790600780c */ /* 0x000fe20003f86070 */
[----:B------:R-:W-:Y:S01]  /*10170*/  VIADD R6, R22, 0xfffffeb6 ;  /* 0xfffffeb616067836 */ /* 0x000fe20000000000 */
[----:B------:R-:W-:Y:S01]  /*10180*/  ISETP.GE.U32.AND P1, PT, R7, 0x7ffffe76, PT ;  /* 0x7ffffe760700780c */ /* 0x000fe20003f26070 */
[----:B------:R-:W1:Y:S03]  /*10190*/  LDC R22, c[0x0][0x3a0] ;  /* 0x0000e800ff167b82 */ /* 0x000e660000000800 */
[----:B------:R-:W-:-:S07]  /*101a0*/  ISETP.GE.U32.AND P6, PT, R6, 0x7ffffe77, PT ;  /* 0x7ffffe770600780c */ /* 0x000fce0003fc6070 */
[----:B------:R-:W-:Y:S04]  /*101b0*/  LDGSTS.E [R135+0x51c00], desc[UR28][R50.64], !P4 ;  /* 0x51c0000032877fae */ /* 0x000fe8000e1a101c */
[----:B------:R1:W-:Y:S01]  /*101c0*/  LDGSTS.E [R135+0x51e00], desc[UR28][R20.64], !P4 ;  /* 0x51e0000014877fae */ /* 0x0003e2000e1a101c */
[C---:B---3--:R-:W-:Y:S01]  /*101d0*/  IMAD.WIDE R42, R0.reuse, 0x4, R42 ;  /* 0x00000004002a7825 */ /* 0x048fe200078e022a */
[----:B-1----:R-:W1:Y:S03]  /*101e0*/  LDC R20, c[0x0][0x3a0] ;  /* 0x0000e800ff147b82 */ /* 0x002e660000000800 */
[C---:B------:R-:W-:Y:S01]  /*101f0*/  IMAD.WIDE R36, R0.reuse, 0x4, R36 ;  /* 0x0000000400247825 */ /* 0x040fe200078e0224 */
[----:B------:R3:W-:Y:S04]  /*10200*/  STL.64 [R1+0x10], R42 ;  /* 0x0000102a01007387 */ /* 0x0007e80000100a00 */
[----:B------:R1:W-:Y:S01]  /*10210*/  STL.64 [R1+0x4b8], R36 ;  /* 0x0004b82401007387 */ /* 0x0003e20000100a00 */
[----:B------:R-:W-:-:S03]  /*10220*/  IMAD.WIDE R52, R0, 0x4, R40 ;  /* 0x0000000400347825 */ /* 0x000fc600078e0228 */
[----:B------:R-:W-:Y:S01]  /*10230*/  LDGSTS.E [R135+0x52000], desc[UR28][R42.64], !P5 ;  /* 0x520000002a877fae */ /* 0x000fe2000e9a101c */
[----:B------:R-:W4:Y:S01]  /*10240*/  LDC R21, c[0x0][0x3a0] ;  /* 0x0000e800ff157b82 */ /* 0x000f220000000800 */
[C---:B------:R-:W-:Y:S02]  /*10250*/  IMAD.WIDE R50, R0.reuse, 0x4, R38 ;  /* 0x0000000400327825 */ /* 0x040fe400078e0226 */
[----:B------:R-:W4:Y:S04]  /*10260*/  LDL.LU.64 R40, [R1+0x2c8] ;  /* 0x0002c80001287983 */ /* 0x000f280000300a00 */
[----:B------:R-:W4:Y:S04]  /*10270*/  LDL.LU.64 R38, [R1+0x2c0] ;  /* 0x0002c00001267983 */ /* 0x000f280000300a00 */
[----:B------:R1:W-:Y:S04]  /*10280*/  STL.64 [R1+0xa0], R52 ;  /* 0x0000a03401007387 */ /* 0x0003e80000100a00 */
[----:B------:R1:W-:Y:S04]  /*10290*/  STL.64 [R1+0x4a8], R50 ;  /* 0x0004a83201007387 */ /* 0x0003e80000100a00 */
[----:B---3--:R-:W3:Y:S04]  /*102a0*/  LDL.LU.64 R42, [R1+0x2b8] ;  /* 0x0002b800012a7983 */ /* 0x008ee80000300a00 */
[----:B------:R-:W-:Y:S04]  /*102b0*/  LDGSTS.E [R135+0x52200], desc[UR28][R36.64], !P5 ;  /* 0x5220000024877fae */ /* 0x000fe8000e9a101c */
[----:B------:R4:W-:Y:S01]  /*102c0*/  LDGSTS.E [R135+0x52400], desc[UR28][R52.64], !P6 ;  /* 0x5240000034877fae */ /* 0x0009e2000f1a101c */
[----:B--2---:R-:W-:-:S03]  /*102d0*/  IMAD.WIDE R46, R0, 0x4, R46 ;  /* 0x00000004002e7825 */ /* 0x004fc600078e022e */
[----:B------:R2:W-:Y:S04]  /*102e0*/  LDGSTS.E [R135+0x52600], desc[UR28][R50.64], !P6 ;  /* 0x5260000032877fae */ /* 0x0005e8000f1a101c */
[----:B-1----:R-:W3:Y:S01]  /*102f0*/  LDL.LU.64 R36, [R1+0x2b0] ;  /* 0x0002b00001247983 */ /* 0x002ee20000300a00 */
[----:B----4-:R-:W-:-:S03]  /*10300*/  IMAD.WIDE R26, R0, 0x4, R26 ;  /* 0x00000004001a7825 */ /* 0x010fc600078e021a */
[----:B------:R1:W-:Y:S04]  /*10310*/  STL.64 [R1+0xb0], R46 ;  /* 0x0000b02e01007387 */ /* 0x0003e80000100a00 */
[----:B------:R4:W-:Y:S01]  /*10320*/  STL.64 [R1+0x498], R26 ;  /* 0x0004981a01007387 */ /* 0x0009e20000100a00 */
[----:B------:R-:W-:-:S03]  /*10330*/  IMAD.WIDE R52, R0, 0x4, R48 ;  /* 0x0000000400347825 */ /* 0x000fc600078e0230 */
[----:B------:R-:W-:Y:S01]  /*10340*/  LDGSTS.E [R135+0x52800], desc[UR28][R46.64], !P1 ;  /* 0x528000002e877fae */ /* 0x000fe2000c9a101c */
[----:B--2---:R-:W-:-:S03]  /*10350*/  IMAD.WIDE R50, R0, 0x4, R44 ;  /* 0x0000000400327825 */ /* 0x004fc600078e022c */
[----:B------:R-:W-:Y:S04]  /*10360*/  LDGSTS.E [R135+0x52a00], desc[UR28][R26.64], !P1 ;  /* 0x52a000001a877fae */ /* 0x000fe8000c9a101c */
[----:B------:R-:W2:Y:S04]  /*10370*/  LDL.LU.64 R44, [R1+0x2a8] ;  /* 0x0002a800012c7983 */ /* 0x000ea80000300a00 */
[----:B------:R-:W2:Y:S04]  /*10380*/  LDL.LU.64 R48, [R1+0x2a0] ;  /* 0x0002a00001307983 */ /* 0x000ea80000300a00 */
[----:B------:R-:W-:Y:S04]  /*10390*/  STL.64 [R1+0xb8], R52 ;  /* 0x0000b83401007387 */ /* 0x000fe80000100a00 */
[----:B------:R3:W-:Y:S04]  /*103a0*/  STL.64 [R1+0x490], R50 ;  /* 0x0004903201007387 */ /* 0x0007e80000100a00 */
[----:B-1----:R-:W2:Y:S04]  /*103b0*/  LDL.LU.64 R46, [R1+0x298] ;  /* 0x00029800012e7983 */ /* 0x002ea80000300a00 */
[----:B----4-:R-:W4:Y:S01]  /*103c0*/  LDL.LU.64 R26, [R1+0x290] ;  /* 0x00029000011a7983 */ /* 0x010f220000300a00 */
[----:B------:R-:W-:-:S02]  /*103d0*/  VIADD R6, R24, 0xfffffeb4 ;  /* 0xfffffeb418067836 */ /* 0x000fc40000000000 */
[----:B------:R-:W1:Y:S03]  /*103e0*/  LDC R24, c[0x0][0x3a0] ;  /* 0x0000e800ff187b82 */ /* 0x000e660000000800 */
[----:B------:R-:W-:Y:S01]  /*103f0*/  ISETP.GE.U32.AND P4, PT, R6, 0x7ffffe75, PT ;  /* 0x7ffffe750600780c */ /* 0x000fe20003f86070 */
[----:B------:R-:W-:Y:S02]  /*10400*/  VIADD R7, R18, 0xfffffeb3 ;  /* 0xfffffeb312077836 */ /* 0x000fe40000000000 */
[----:B------:R-:W-:Y:S02]  /*10410*/  VIADD R6, R23, 0xfffffeb2 ;  /* 0xfffffeb217067836 */ /* 0x000fe40000000000 */
[----:B------:R-:W2:Y:S01]  /*10420*/  LDC R23, c[0x0][0x3a0] ;  /* 0x0000e800ff177b82 */ /* 0x000ea20000000800 */
[----:B------:R-:W-:Y:S02]  /*10430*/  ISETP.GE.U32.AND P5, PT, R7, 0x7ffffe74, PT ;  /* 0x7ffffe740700780c */ /* 0x000fe40003fa6070 */
[----:B------:R-:W-:Y:S01]  /*10440*/  ISETP.GE.U32.AND P6, PT, R6, 0x7ffffe73, PT ;  /* 0x7ffffe730600780c */ /* 0x000fe20003fc6070 */
[----:B------:R-:W-:-:S04]  /*10450*/  VIADD R6, R22, 0xfffffeb0 ;  /* 0xfffffeb016067836 */ /* 0x000fc80000000000 */
[----:B------:R-:W-:Y:S01]  /*10460*/  LDGSTS.E [R135+0x52c00], desc[UR28][R52.64], !P4 ;  /* 0x52c0000034877fae */ /* 0x000fe2000e1a101c */
[----:B------:R-:W2:Y:S03]  /*10470*/  LDC R18, c[0x0][0x3a0] ;  /* 0x0000e800ff127b82 */ /* 0x000ea60000000800 */
[----:B------:R3:W-:Y:S01]  /*10480*/  LDGSTS.E [R135+0x52e00], desc[UR28][R50.64], !P4 ;  /* 0x52e0000032877fae */ /* 0x0007e2000e1a101c */
[----:B------:R-:W-:Y:S01]  /*10490*/  ISETP.GE.U32.AND P4, PT, R6, 0x7ffffe71, PT ;  /* 0x7ffffe710600780c */ /* 0x000fe20003f86070 */
[----:B-1----:R-:W-:Y:S01]  /*104a0*/  VIADD R6, R24, 0xfffffeae ;  /* 0xfffffeae18067836 */ /* 0x002fe20000000000 */
[----:B------:R-:W-:Y:S02]  /*104b0*/  IADD3 R7, PT, PT, R19, -0x14f, RZ ;  /* 0xfffffeb113077810 */ /* 0x000fe40007ffe0ff */
[----:B------:R-:W1:Y:S02]  /*104c0*/  LDC R19, c[0x0][0x3a0] ;  /* 0x0000e800ff137b82 */ /* 0x000e640000000800 */
[----:B------:R-:W-:Y:S01]  /*104d0*/  ISETP.GE.U32.AND P1, PT, R7, 0x7ffffe72, PT ;  /* 0x7ffffe720700780c */ /* 0x000fe20003f26070 */
[----:B------:R-:W-:-:S04]  /*104e0*/  IMAD.WIDE R40, R0, 0x4, R40 ;  /* 0x0000000400287825 */ /* 0x000fc800078e0228 */
[C---:B------:R-:W-:Y:S01]  /*104f0*/  IMAD.WIDE R38, R0.reuse, 0x4, R38 ;  /* 0x0000000400267825 */ /* 0x040fe200078e0226 */
[----:B------:R1:W-:Y:S04]  /*10500*/  STL.64 [R1+0xc8], R40 ;  /* 0x0000c82801007387 */ /* 0x0003e80000100a00 */
[----:B------:R1:W-:Y:S04]  /*10510*/  STL.64 [R1+0x480], R38 ;  /* 0x0004802601007387 */ /* 0x0003e80000100a00 */
[----:B------:R-:W-:Y:S01]  /*10520*/  LDGSTS.E [R135+0x53000], desc[UR28][R40.64], !P5 ;  /* 0x5300000028877fae */ /* 0x000fe2000e9a101c */
[----:B---3--:R-:W-:-:S03]  /*10530*/  IMAD.WIDE R50, R0, 0x4, R42 ;  /* 0x0000000400327825 */ /* 0x008fc600078e022a */
[----:B------:R-:W-:Y:S04]  /*10540*/  LDGSTS.E [R135+0x53200], desc[UR28][R38.64], !P5 ;  /* 0x5320000026877fae */ /* 0x000fe8000e9a101c */
[----:B------:R3:W-:Y:S01]  /*10550*/  LDGSTS.E [R135+0x53400], desc[UR28][R50.64], !P6 ;  /* 0x5340000032877fae */ /* 0x0007e2000f1a101c */
[----:B------:R-:W-:-:S03]  /*10560*/  IMAD.WIDE R24, R0, 0x4, R36 ;  /* 0x0000000400187825 */ /* 0x000fc600078e0224 */
[----:B------:R-:W4:Y:S04]  /*10570*/  LDL.LU.64 R36, [R1+0x288] ;  /* 0x0002880001247983 */ /* 0x000f280000300a00 */
[----:B------:R-:W4:Y:S04]  /*10580*/  LDL.LU.64 R42, [R1+0x280] ;  /* 0x00028000012a7983 */ /* 0x000f280000300a00 */
[----:B------:R3:W-:Y:S04]  /*10590*/  STL.64 [R1+0xd8], R50 ;  /* 0x0000d83201007387 */ /* 0x0007e80000100a00 */
[----:B------:R2:W-:Y:S04]  /*105a0*/  STL.64 [R1+0x470], R24 ;  /* 0x0004701801007387 */ /* 0x0005e80000100a00 */
[----:B-1----:R-:W4:Y:S04]  /*105b0*/  LDL.LU.64 R40, [R1+0x278] ;  /* 0x0002780001287983 */ /* 0x002f280000300a00 */
[----:B------:R-:W4:Y:S01]  /*105c0*/  LDL.LU.64 R38, [R1+0x270] ;  /* 0x0002700001267983 */ /* 0x000f220000300a00 */
[----:B--2---:R-:W-:-:S03]  /*105d0*/  IMAD.WIDE R44, R0, 0x4, R44 ;  /* 0x00000004002c7825 */ /* 0x004fc600078e022c */
[----:B------:R1:W-:Y:S01]  /*105e0*/  LDGSTS.E [R135+0x53600], desc[UR28][R24.64], !P6 ;  /* 0x5360000018877fae */ /* 0x0003e2000f1a101c */
[----:B------:R-:W-:Y:S01]  /*105f0*/  IMAD.WIDE R48, R0, 0x4, R48 ;  /* 0x0000000400307825 */ /* 0x000fe200078e0230 */
[----:B------:R-:W-:Y:S02]  /*10600*/  ISETP.GE.U32.AND P6, PT, R6, 0x7ffffe6f, PT ;  /* 0x7ffffe6f0600780c */ /* 0x000fe40003fc6070 */
[----:B------:R2:W-:Y:S01]  /*10610*/  STL.64 [R1+0xe0], R44 ;  /* 0x0000e02c01007387 */ /* 0x0005e20000100a00 */
[----:B------:R-:W-:-:S03]  /*10620*/  VIADD R6, R23, 0xfffffeac ;  /* 0xfffffeac17067836 */ /* 0x000fc60000000000 */
[----:B------:R2:W-:Y:S01]  /*10630*/  STL.64 [R1+0x460], R48 ;  /* 0x0004603001007387 */ /* 0x0005e20000100a00 */
[----:B---3--:R-:W-:-:S03]  /*10640*/  IMAD.WIDE R50, R0, 0x4, R46 ;  /* 0x0000000400327825 */ /* 0x008fc600078e022e */
[----:B------:R-:W-:Y:S01]  /*10650*/  LDGSTS.E [R135+0x53800], desc[UR28][R44.64], !P1 ;  /* 0x538000002c877fae */ /* 0x000fe2000c9a101c */
[----:B-1----:R-:W1:Y:S01]  /*10660*/  LDC R24, c[0x0][0x3a0] ;  /* 0x0000e800ff187b82 */ /* 0x002e620000000800 */
[----:B----4-:R-:W-:Y:S02]  /*10670*/  IMAD.WIDE R22, R0, 0x4, R26 ;  /* 0x0000000400167825 */ /* 0x010fe400078e021a */
[----:B------:R-:W3:Y:S04]  /*10680*/  LDL.LU.64 R46, [R1+0x268] ;  /* 0x00026800012e7983 */ /* 0x000ee80000300a00 */
[----:B------:R-:W4:Y:S04]  /*10690*/  LDL.LU.64 R26, [R1+0x260] ;  /* 0x00026000011a7983 */ /* 0x000f280000300a00 */
[----:B------:R-:W-:Y:S04]  /*106a0*/  STL.64 [R1+0xe8], R50 ;  /* 0x0000e83201007387 */ /* 0x000fe80000100a00 */
[----:B------:R1:W-:Y:S04]  /*106b0*/  STL.64 [R1+0x458], R22 ;  /* 0x0004581601007387 */ /* 0x0003e80000100a00 */
[----:B--2---:R-:W2:Y:S01]  /*106c0*/  LDL.LU.64 R44, [R1+0x258] ;  /* 0x00025800012c7983 */ /* 0x004ea20000300a00 */
[----:B------:R-:W-:-:S02]  /*106d0*/  VIADD R7, R20, 0xfffffeaf ;  /* 0xfffffeaf14077836 */ /* 0x000fc40000000000 */
[----:B------:R-:W1:Y:S01]  /*106e0*/  LDC R20, c[0x0][0x3a0] ;  /* 0x0000e800ff147b82 */ /* 0x000e620000000800 */
[----:B------:R-:W-:Y:S02]  /*106f0*/  LDGSTS.E [R135+0x53a00], desc[UR28][R48.64], !P1 ;  /* 0x53a0000030877fae */ /* 0x000fe4000c9a101c */
[----:B------:R-:W-:Y:S02]  /*10700*/  ISETP.GE.U32.AND P5, PT, R7, 0x7ffffe70, PT ;  /* 0x7ffffe700700780c */ /* 0x000fe40003fa6070 */
[----:B------:R-:W-:Y:S01]  /*10710*/  LDGSTS.E [R135+0x53c00], desc[UR28][R50.64], !P4 ;  /* 0x53c0000032877fae */ /* 0x000fe2000e1a101c */
[----:B------:R-:W-:Y:S02]  /*10720*/  IADD3 R7, PT, PT, R18, -0x153, RZ ;  /* 0xfffffead12077810 */ /* 0x000fe40007ffe0ff */
[----:B------:R-:W1:Y:S01]  /*10730*/  LDC R18, c[0x0][0x3a0] ;  /* 0x0000e800ff127b82 */ /* 0x000e620000000800 */
[----:B------:R1:W-:Y:S04]  /*10740*/  LDGSTS.E [R135+0x53e00], desc[UR28][R22.64], !P4 ;  /* 0x53e0000016877fae */ /* 0x0003e8000e1a101c */
[----:B------:R-:W2:Y:S01]  /*10750*/  LDL.LU.64 R48, [R1+0x250] ;  /* 0x0002500001307983 */ /* 0x000ea20000300a00 */
[----:B------:R-:W-:Y:S01]  /*10760*/  ISETP.GE.U32.AND P1, PT, R7, 0x7ffffe6e, PT ;  /* 0x7ffffe6e0700780c */ /* 0x000fe20003f26070 */
[C---:B------:R-:W-:Y:S01]  /*10770*/  IMAD.WIDE R36, R0.reuse, 0x4, R36 ;  /* 0x0000000400247825 */ /* 0x040fe200078e0224 */
[----:B-1----:R-:W1:Y:S03]  /*10780*/  LDC R22, c[0x0][0x3a0] ;  /* 0x0000e800ff167b82 */ /* 0x002e660000000800 */
[C---:B------:R-:W-:Y:S01]  /*10790*/  IMAD.WIDE R52, R0.reuse, 0x4, R42 ;  /* 0x0000000400347825 */ /* 0x040fe200078e022a */
[----:B------:R3:W-:Y:S04]  /*107a0*/  STL.64 [R1+0xf8], R36 ;  /* 0x0000f82401007387 */ /* 0x0007e80000100a00 */
[----:B------:R-:W-:Y:S01]  /*107b0*/  STL.64 [R1+0x450], R52 ;  /* 0x0004503401007387 */ /* 0x000fe20000100a00 */
[----:B------:R-:W1:Y:S03]  /*107c0*/  LDC R23, c[0x0][0x3a0] ;  /* 0x0000e800ff177b82 */ /* 0x000e660000000800 */
[----:B------:R-:W2:Y:S01]  /*107d0*/  LDL.LU.64 R42, [R1+0x248] ;  /* 0x00024800012a7983 */ /* 0x000ea20000300a00 */
[----:B------:R-:W-:-:S03]  /*107e0*/  IMAD.WIDE R50, R0, 0x4, R40 ;  /* 0x0000000400327825 */ /* 0x000fc600078e0228 */
[----:B------:R-:W-:Y:S01]  /*107f0*/  LDGSTS.E [R135+0x54000], desc[UR28][R36.64], !P5 ;  /* 0x5400000024877fae */ /* 0x000fe2000e9a101c */
[----:B------:R-:W-:-:S03]  /*10800*/  IMAD.WIDE R40, R0, 0x4, R38 ;  /* 0x0000000400287825 */ /* 0x000fc600078e0226 */
[----:B------:R-:W-:Y:S04]  /*10810*/  LDGSTS.E [R135+0x54200], desc[UR28][R52.64], !P5 ;  /* 0x5420000034877fae */ /* 0x000fe8000e9a101c */
[----:B------:R-:W2:Y:S04]  /*10820*/  LDL.LU.64 R38, [R1+0x240] ;  /* 0x0002400001267983 */ /* 0x000ea80000300a00 */
[----:B------:R-:W-:Y:S04]  /*10830*/  STL.64 [R1+0x100], R50 ;  /* 0x0001003201007387 */ /* 0x000fe80000100a00 */
[----:B------:R1:W-:Y:S04]  /*10840*/  STL.64 [R1+0x438], R40 ;  /* 0x0004382801007387 */ /* 0x0003e80000100a00 */
[----:B---3--:R-:W3:Y:S04]  /*10850*/  LDL.LU.64 R36, [R1+0x238] ;  /* 0x0002380001247983 */ /* 0x008ee80000300a00 */
[----:B------:R-:W-:Y:S01]  /*10860*/  LDGSTS.E [R135+0x54400], desc[UR28][R50.64], !P6 ;  /* 0x5440000032877fae */ /* 0x000fe2000f1a101c */
[----:B------:R-:W-:-:S03]  /*10870*/  IMAD.WIDE R46, R0, 0x4, R46 ;  /* 0x00000004002e7825 */ /* 0x000fc600078e022e */
[----:B------:R-:W-:Y:S01]  /*10880*/  LDGSTS.E [R135+0x54600], desc[UR28][R40.64], !P6 ;  /* 0x5460000028877fae */ /* 0x000fe2000f1a101c */
[----:B----4-:R-:W-:-:S03]  /*10890*/  IMAD.WIDE R26, R0, 0x4, R26 ;  /* 0x00000004001a7825 */ /* 0x010fc600078e021a */
[----:B------:R4:W-:Y:S04]  /*108a0*/  LDGSTS.E [R135+0x54800], desc[UR28][R46.64], !P1 ;  /* 0x548000002e877fae */ /* 0x0009e8000c9a101c */
[----:B------:R-:W-:Y:S04]  /*108b0*/  LDGSTS.E [R135+0x54a00], desc[UR28][R26.64], !P1 ;  /* 0x54a000001a877fae */ /* 0x000fe8000c9a101c */
[----:B-1----:R-:W3:Y:S01]  /*108c0*/  LDL.LU.64 R40, [R1+0x230] ;  /* 0x0002300001287983 */ /* 0x002ee20000300a00 */
[----:B--2---:R-:W-:-:S03]  /*108d0*/  IMAD.WIDE R44, R0, 0x4, R44 ;  /* 0x00000004002c7825 */ /* 0x004fc600078e022c */
[----:B------:R-:W-:Y:S04]  /*108e0*/  STL.64 [R1+0x108], R46 ;  /* 0x0001082e01007387 */ /* 0x000fe80000100a00 */
[----:B------:R1:W-:Y:S04]  /*108f0*/  STL.64 [R1+0x428], R26 ;  /* 0x0004281a01007387 */ /* 0x0003e80000100a00 */
[----:B------:R2:W-:Y:S04]  /*10900*/  STL.64 [R1+0x110], R44 ;  /* 0x0001102c01007387 */ /* 0x0005e80000100a00 */
[----:B-1----:R-:W3:Y:S01]  /*10910*/  LDL.LU.64 R26, [R1+0x228] ;  /* 0x00022800011a7983 */ /* 0x002ee20000300a00 */
[----:B------:R-:W-:Y:S01]  /*10920*/  ISETP.GE.U32.AND P4, PT, R6, 0x7ffffe6d, PT ;  /* 0x7ffffe6d0600780c */ /* 0x000fe20003f86070 */
[----:B------:R-:W-:-:S02]  /*10930*/  VIADD R6, R21, 0xfffffeaa ;  /* 0xfffffeaa15067836 */ /* 0x000fc40000000000 */
[----:B------:R-:W-:Y:S01]  /*10940*/  VIADD R7, R19, 0xfffffeab ;  /* 0xfffffeab13077836 */ /* 0x000fe20000000000 */
[----:B------:R-:W1:Y:S02]  /*10950*/  LDC R21, c[0x0][0x3a0] ;  /* 0x0000e800ff157b82 */ /* 0x000e640000000800 */
[----:B------:R-:W-:Y:S01]  /*10960*/  ISETP.GE.U32.AND P6, PT, R6, 0x7ffffe6b, PT ;  /* 0x7ffffe6b0600780c */ /* 0x000fe20003fc6070 */
[----:B------:R-:W-:Y:S01]  /*10970*/  VIADD R6, R24, 0xfffffea8 ;  /* 0xfffffea818067836 */ /* 0x000fe20000000000 */
[----:B------:R-:W-:Y:S01]  /*10980*/  ISETP.GE.U32.AND P5, PT, R7, 0x7ffffe6c, PT ;  /* 0x7ffffe6c0700780c */ /* 0x000fe20003fa6070 */
[----:B------:R-:W-:-:S03]  /*10990*/  IMAD.WIDE R24, R0, 0x4, R48 ;  /* 0x0000000400187825 */ /* 0x000fc600078e0230 */
[----:B------:R-:W1:Y:S01]  /*109a0*/  LDC R19, c[0x0][0x3a0] ;  /* 0x0000e800ff137b82 */ /* 0x000e620000000800 */
[----:B------:R-:W-:Y:S04]  /*109b0*/  LDGSTS.E [R135+0x54c00], desc[UR28][R44.64], !P4 ;  /* 0x54c000002c877fae */ /* 0x000fe8000e1a101c */
[----:B------:R1:W-:Y:S04]  /*109c0*/  STL.64 [R1+0x420], R24 ;  /* 0x0004201801007387 */ /* 0x0003e80000100a00 */
[----:B------:R-:W3:Y:S04]  /*109d0*/  LDL.LU.64 R50, [R1+0x218] ;  /* 0x0002180001327983 */ /* 0x000ee80000300a00 */
[----:B------:R-:W3:Y:S04]  /*109e0*/  LDL.LU.64 R48, [R1+0x210] ;  /* 0x0002100001307983 */ /* 0x000ee80000300a00 */
[----:B------:R-:W3:Y:S04]  /*109f0*/  LDL.LU.64 R54, [R1+0x208] ;  /* 0x0002080001367983 */ /* 0x000ee80000300a00 */
[----:B------:R1:W-:Y:S01]  /*10a00*/  LDGSTS.E [R135+0x54e00], desc[UR28][R24.64], !P4 ;  /* 0x54e0000018877fae */ /* 0x0003e2000e1a101c */
[----:B----4-:R-:W-:-:S05]  /*10a10*/  IMAD.WIDE R46, R0, 0x4, R42 ;  /* 0x00000004002e7825 */ /* 0x010fca00078e022a */
[----:B------:R4:W-:Y:S04]  /*10a20*/  STL.64 [R1+0x120], R46 ;  /* 0x0001202e01007387 */ /* 0x0009e80000100a00 */
[----:B--2---:R-:W2:Y:S01]  /*10a30*/  LDL.LU.64 R44, [R1+0x200] ;  /* 0x00020000012c7983 */ /* 0x004ea20000300a00 */
[----:B------:R-:W-:-:S03]  /*10a40*/  IMAD.WIDE R38, R0, 0x4, R38 ;  /* 0x0000000400267825 */ /* 0x000fc600078e0226 */
[----:B------:R-:W-:Y:S04]  /*10a50*/  LDGSTS.E [R135+0x55000], desc[UR28][R46.64], !P5 ;  /* 0x550000002e877fae */ /* 0x000fe8000e9a101c */
[----:B------:R1:W-:Y:S04]  /*10a60*/  STL.64 [R1+0x418], R38 ;  /* 0x0004182601007387 */ /* 0x0003e80000100a00 */
[----:B------:R-:W2:Y:S01]  /*10a70*/  LDL.LU.64 R42, [R1+0x1f8] ;  /* 0x0001f800012a7983 */ /* 0x000ea20000300a00 */
[----:B---3--:R-:W-:-:S03]  /*10a80*/  IMAD.WIDE R36, R0, 0x4, R36 ;  /* 0x0000000400247825 */ /* 0x008fc600078e0224 */
[----:B------:R-:W-:Y:S04]  /*10a90*/  LDGSTS.E [R135+0x55200], desc[UR28][R38.64], !P5 ;  /* 0x5520000026877fae */ /* 0x000fe8000e9a101c */
[----:B------:R3:W-:Y:S04]  /*10aa0*/  STL.64 [R1+0x130], R36 ;  /* 0x0001302401007387 */ /* 0x0007e80000100a00 */
[----:B------:R-:W-:Y:S01]  /*10ab0*/  LDGSTS.E [R135+0x55400], desc[UR28][R36.64], !P6 ;  /* 0x5540000024877fae */ /* 0x000fe2000f1a101c */
[----:B-1----:R-:W-:-:S03]  /*10ac0*/  IMAD.WIDE R24, R0, 0x4, R40 ;  /* 0x0000000400187825 */ /* 0x002fc600078e0228 */
[----:B------:R-:W2:Y:S04]  /*10ad0*/  LDL.LU.64 R40, [R1+0x1f0] ;  /* 0x0001f00001287983 */ /* 0x000ea80000300a00 */
[----:B----4-:R-:W4:Y:S04]  /*10ae0*/  LDL.LU.64 R46, [R1+0x1e8] ;  /* 0x0001e800012e7983 */ /* 0x010f280000300a00 */
[----:B------:R1:W-:Y:S04]  /*10af0*/  STL.64 [R1+0x408], R24 ;  /* 0x0004081801007387 */ /* 0x0003e80000100a00 */
[----:B------:R-:W4:Y:S04]  /*10b00*/  LDL.LU.64 R38, [R1+0x1d0] ;  /* 0x0001d00001267983 */ /* 0x000f280000300a00 */
[----:B---3--:R-:W3:Y:S01]  /*10b10*/  LDL.LU.64 R36, [R1+0x1e0] ;  /* 0x0001e00001247983 */ /* 0x008ee20000300a00 */
[----:B------:R-:W-:-:S03]  /*10b20*/  IMAD.WIDE R52, R0, 0x4, R26 ;  /* 0x0000000400347825 */ /* 0x000fc600078e021a */
[----:B------:R-:W3:Y:S01]  /*10b30*/  LDL.LU.64 R26, [R1+0x1d8] ;  /* 0x0001d800011a7983 */ /* 0x000ee20000300a00 */
[----:B------:R-:W-:Y:S02]  /*10b40*/  IADD3 R7, PT, PT, R20, -0x157, RZ ;  /* 0xfffffea914077810 */ /* 0x000fe40007ffe0ff */
[----:B------:R-:W1:Y:S01]  /*10b50*/  LDC R20, c[0x0][0x3a0] ;  /* 0x0000e800ff147b82 */ /* 0x000e620000000800 */
[----:B------:R-:W-:Y:S01]  /*10b60*/  ISETP.GE.U32.AND P4, PT, R6, 0x7ffffe69, PT ;  /* 0x7ffffe690600780c */ /* 0x000fe20003f86070 */
[----:B------:R1:W-:Y:S01]  /*10b70*/  LDGSTS.E [R135+0x55600], desc[UR28][R24.64], !P6 ;  /* 0x5560000018877fae */ /* 0x0003e2000f1a101c */
[----:B------:R-:W-:Y:S01]  /*10b80*/  ISETP.GE.U32.AND P1, PT, R7, 0x7ffffe6a, PT ;  /* 0x7ffffe6a0700780c */ /* 0x000fe20003f26070 */
[----:B------:R-:W-:Y:S02]  /*10b90*/  VIADD R7, R18, 0xfffffea7 ;  /* 0xfffffea712077836 */ /* 0x000fe40000000000 */
[----:B------:R-:W-:Y:S02]  /*10ba0*/  VIADD R6, R22, 0xfffffea6 ;  /* 0xfffffea616067836 */ /* 0x000fe40000000000 */
[----:B------:R-:W2:Y:S01]  /*10bb0*/  LDC R18, c[0x0][0x3a0] ;  /* 0x0000e800ff127b82 */ /* 0x000ea20000000800 */
[----:B------:R-:W-:-:S02]  /*10bc0*/  ISETP.GE.U32.AND P5, PT, R7, 0x7ffffe68, PT ;  /* 0x7ffffe680700780c */ /* 0x000fc40003fa6070 */
[----:B------:R-:W-:-:S05]  /*10bd0*/  IADD3 R7, PT, PT, R19, -0x15b, RZ ;  /* 0xfffffea513077810 */ /* 0x000fca0007ffe0ff */
[----:B------:R-:W2:Y:S01]  /*10be0*/  LDC R22, c[0x0][0x3a0] ;  /* 0x0000e800ff167b82 */ /* 0x000ea20000000800 */
[----:B------:R-:W-:Y:S01]  /*10bf0*/  ISETP.GE.U32.AND P6, PT, R6, 0x7ffffe67, PT ;  /* 0x7ffffe670600780c */ /* 0x000fe20003fc6070 */
[----:B------:R-:W-:Y:S01]  /*10c00*/  VIADD R6, R21, 0xfffffea4 ;  /* 0xfffffea415067836 */ /* 0x000fe20000000000 */
[----:B------:R-:W-:Y:S01]  /*10c10*/  LDGSTS.E [R135+0x55800], desc[UR28][R52.64], !P1 ;  /* 0x5580000034877fae */ /* 0x000fe2000c9a101c */
[----:B------:R-:W-:-:S04]  /*10c20*/  IMAD.WIDE R50, R0, 0x4, R50 ;  /* 0x0000000400327825 */ /* 0x000fc800078e0232 */
[----:B------:R-:W2:Y:S01]  /*10c30*/  LDC R19, c[0x0][0x3a0] ;  /* 0x0000e800ff137b82 */ /* 0x000ea20000000800 */
[C---:B------:R-:W-:Y:S01]  /*10c40*/  IMAD.WIDE R48, R0.reuse, 0x4, R48 ;  /* 0x0000000400307825 */ /* 0x040fe200078e0230 */
[----:B------:R-:W-:Y:S03]  /*10c50*/  STL.64 [R1+0x150], R52 ;  /* 0x0001503401007387 */ /* 0x000fe60000100a00 */
[----:B-1----:R-:W-:Y:S01]  /*10c60*/  IMAD.WIDE R24, R0, 0x4, R54 ;  /* 0x0000000400187825 */ /* 0x002fe200078e0236 */
[----:B------:R-:W-:Y:S02]  /*10c70*/  LDGSTS.E [R135+0x55a00], desc[UR28][R50.64], !P1 ;  /* 0x55a0000032877fae */ /* 0x000fe4000c9a101c */
[----:B------:R-:W1:Y:S01]  /*10c80*/  LDC R21, c[0x0][0x3a0] ;  /* 0x0000e800ff157b82 */ /* 0x000e620000000800 */
[----:B------:R-:W-:Y:S01]  /*10c90*/  ISETP.GE.U32.AND P1, PT, R7, 0x7ffffe66, PT ;  /* 0x7ffffe660700780c */ /* 0x000fe20003f26070 */
[----:B------:R-:W-:Y:S01]  /*10ca0*/  STL.64 [R1+0x3f0], R50 ;  /* 0x0003f03201007387 */ /* 0x000fe20000100a00 */
[----:B------:R-:W-:-:S03]  /*10cb0*/  VIADD R7, R20, 0xfffffea3 ;  /* 0xfffffea314077836 */ /* 0x000fc60000000000 */
[----:B------:R-:W-:Y:S02]  /*10cc0*/  LDGSTS.E [R135+0x55c00], desc[UR28][R48.64], !P4 ;  /* 0x55c0000030877fae */ /* 0x000fe4000e1a101c */
[----:B------:R-:W1:Y:S02]  /*10cd0*/  LDC R20, c[0x0][0x3a0] ;  /* 0x0000e800ff147b82 */ /* 0x000e640000000800 */
[----:B------:R-:W-:Y:S04]  /*10ce0*/  STL.64 [R1+0x170], R48 ;  /* 0x0001703001007387 */ /* 0x000fe80000100a00 */
[----:B------:R4:W-:Y:S01]  /*10cf0*/  LDGSTS.E [R135+0x55e00], desc[UR28][R24.64], !P4 ;  /* 0x55e0000018877fae */ /* 0x0009e2000e1a101c */
[----:B------:R-:W-:Y:S01]  /*10d00*/  ISETP.GE.U32.AND P4, PT, R6, 0x7ffffe65, PT ;  /* 0x7ffffe650600780c */ /* 0x000fe20003f86070 */
[----:B------:R-:W-:-:S02]  /*10d10*/  VIADD R6, R23, 0xfffffea2 ;  /* 0xfffffea217067836 */ /* 0x000fc40000000000 */
[----:B------:R4:W-:Y:S01]  /*10d20*/  STL.64 [R1+0x3e8], R24 ;  /* 0x0003e81801007387 */ /* 0x0009e20000100a00 */
[----:B------:R-:W1:Y:S01]  /*10d30*/  LDC R23, c[0x0][0x3a0] ;  /* 0x0000e800ff177b82 */ /* 0x000e620000000800 */
[----:B--2---:R-:W-:-:S05]  /*10d40*/  IMAD.WIDE R44, R0, 0x4, R44 ;  /* 0x00000004002c7825 */ /* 0x004fca00078e022c */
[----:B------:R-:W-:Y:S01]  /*10d50*/  LDGSTS.E [R135+0x56000], desc[UR28][R44.64], !P5 ;  /* 0x560000002c877fae */ /* 0x000fe2000e9a101c */
[----:B------:R-:W-:-:S03]  /*10d60*/  IMAD.WIDE R42, R0, 0x4, R42 ;  /* 0x00000004002a7825 */ /* 0x000fc600078e022a */
[----:B------:R-:W-:Y:S04]  /*10d70*/  STL.64 [R1+0x190], R44 ;  /* 0x0001902c01007387 */ /* 0x000fe80000100a00 */
[----:B------:R-:W-:Y:S01]  /*10d80*/  LDGSTS.E [R135+0x56200], desc[UR28][R42.64], !P5 ;  /* 0x562000002a877fae */ /* 0x000fe2000e9a101c */
[----:B------:R-:W-:Y:S02]  /*10d90*/  ISETP.GE.U32.AND P5, PT, R7, 0x7ffffe64, PT ;  /* 0x7ffffe640700780c */ /* 0x000fe40003fa6070 */
[----:B------:R-:W-:Y:S01]  /*10da0*/  IADD3 R7, PT, PT, R18, -0x15f, RZ ;  /* 0xfffffea112077810 */ /* 0x000fe20007ffe0ff */
[----:B------:R-:W-:Y:S01]  /*10db0*/  STL.64 [R1+0x3e0], R42 ;  /* 0x0003e02a01007387 */ /* 0x000fe20000100a00 */
[----:B------:R-:W2:Y:S01]  /*10dc0*/  LDC R18, c[0x0][0x3a0] ;  /* 0x0000e800ff127b82 */ /* 0x000ea20000000800 */
[----:B------:R-:W-:-:S04]  /*10dd0*/  IMAD.WIDE R40, R0, 0x4, R40 ;  /* 0x0000000400287825 */ /* 0x000fc800078e0228 */
[----:B----4-:R-:W-:Y:S01]  /*10de0*/  IMAD.WIDE R24, R0, 0x4, R46 ;  /* 0x0000000400187825 */ /* 0x010fe200078e022e */
[----:B------:R-:W-:Y:S04]  /*10df0*/  LDGSTS.E [R135+0x56400], desc[UR28][R40.64], !P6 ;  /* 0x5640000028877fae */ /* 0x000fe8000f1a101c */
[----:B------:R4:W-:Y:S01]  /*10e00*/  LDGSTS.E [R135+0x56600], desc[UR28][R24.64], !P6 ;  /* 0x5660000018877fae */ /* 0x0009e2000f1a101c */
[----:B------:R-:W-:Y:S01]  /*10e10*/  ISETP.GE.U32.AND P6, PT, R6, 0x7ffffe63, PT ;  /* 0x7ffffe630600780c */ /* 0x000fe20003fc6070 */
[C---:B------:R-:W-:Y:S02]  /*10e20*/  IMAD.WIDE R38, R0.reuse, 0x4, R38 ;  /* 0x0000000400267825 */ /* 0x040fe400078e0226 */
[----:B------:R-:W-:Y:S02]  /*10e30*/  STL.64 [R1+0x1b0], R40 ;  /* 0x0001b02801007387 */ /* 0x000fe40000100a00 */
[----:B---3--:R-:W-:-:S02]  /*10e40*/  IMAD.WIDE R36, R0, 0x4, R36 ;  /* 0x0000000400247825 */ /* 0x008fc400078e0224 */
[----:B------:R4:W-:Y:S02]  /*10e50*/  STL.64 [R1+0x3d0], R24 ;  /* 0x0003d01801007387 */ /* 0x0009e40000100a00 */
[----:B------:R-:W-:Y:S02]  /*10e60*/  VIADD R6, R22, 0xfffffea0 ;  /* 0xfffffea016067836 */ /* 0x000fe40000000000 */
[----:B------:R3:W-:Y:S01]  /*10e70*/  LDGSTS.E [R135+0x56800], desc[UR28][R38.64], !P1 ;  /* 0x5680000026877fae */ /* 0x0007e2000c9a101c */
[C---:B------:R-:W-:Y:S01]  /*10e80*/  IMAD.WIDE R26, R0.reuse, 0x4, R26 ;  /* 0x00000004001a7825 */ /* 0x040fe200078e021a */
[----:B------:R-:W2:Y:S02]  /*10e90*/  LDC R22, c[0x0][0x3a0] ;  /* 0x0000e800ff167b82 */ /* 0x000ea40000000800 */
[----:B------:R1:W-:Y:S01]  /*10ea0*/  LDGSTS.E [R135+0x56a00], desc[UR28][R36.64], !P1 ;  /* 0x56a0000024877fae */ /* 0x0003e2000c9a101c */
[----:B----4-:R-:W-:Y:S01]  /*10eb0*/  IMAD.WIDE R24, R0, 0x4, R206 ;  /* 0x0000000400187825 */ /* 0x010fe200078e02ce */
[----:B------:R-:W-:-:S02]  /*10ec0*/  ISETP.GE.U32.AND P1, PT, R7, 0x7ffffe62, PT ;  /* 0x7ffffe620700780c */ /* 0x000fc40003f26070 */
[----:B------:R4:W-:Y:S01]  /*10ed0*/  LDGSTS.E [R135+0x56c00], desc[UR28][R26.64], !P4 ;  /* 0x56c000001a877fae */ /* 0x0009e2000e1a101c */
[----:B------:R-:W-:-:S03]  /*10ee0*/  VIADD R7, R19, 0xfffffe9f ;  /* 0xfffffe9f13077836 */ /* 0x000fc60000000000 */
[----:B------:R3:W-:Y:S01]  /*10ef0*/  LDGSTS.E [R135+0x56e00], desc[UR28][R24.64], !P4 ;  /* 0x56e0000018877fae */ /* 0x0007e2000e1a101c */
[----:B------:R-:W-:Y:S01]  /*10f00*/  ISETP.GE.U32.AND P4, PT, R6, 0x7ffffe61, PT ;  /* 0x7ffffe610600780c */ /* 0x000fe20003f86070 */
[----:B------:R-:W2:Y:S01]  /*10f10*/  LDC R19, c[0x0][0x3a0] ;  /* 0x0000e800ff137b82 */ /* 0x000ea20000000800 */
[----:B-1----:R-:W-:Y:S01]  /*10f20*/  VIADD R6, R21, 0xfffffe9e ;  /* 0xfffffe9e15067836 */ /* 0x002fe20000000000 */
[----:B------:R3:W-:Y:S04]  /*10f30*/  STL.64 [R1+0x1d0], R38 ;  /* 0x0001d02601007387 */ /* 0x0007e80000100a00 */
[----:B------:R1:W-:Y:S02]  /*10f40*/  STL.64 [R1+0x3b8], R36 ;  /* 0x0003b82401007387 */ /* 0x0003e40000100a00 */
[----:B------:R-:W2:Y:S02]  /*10f50*/  LDC R21, c[0x0][0x3a0] ;  /* 0x0000e800ff157b82 */ /* 0x000ea40000000800 */
[----:B------:R4:W-:Y:S01]  /*10f60*/  STL.64 [R1+0x1f0], R26 ;  /* 0x0001f01a01007387 */ /* 0x0009e20000100a00 */
[----:B---3--:R-:W-:-:S03]  /*10f70*/  IMAD.WIDE R38, R0, 0x4, R60 ;  /* 0x0000000400267825 */ /* 0x008fc600078e023c */
[----:B------:R3:W-:Y:S01]  /*10f80*/  STL.64 [R1+0x3b0], R24 ;  /* 0x0003b01801007387 */ /* 0x0007e20000100a00 */
[----:B-1----:R-:W-:-:S03]  /*10f90*/  IMAD.WIDE R36, R0, 0x4, R62 ;  /* 0x0000000400247825 */ /* 0x002fc600078e023e */
[----:B------:R1:W-:Y:S01]  /*10fa0*/  LDGSTS.E [R135+0x57000], desc[UR28][R38.64], !P5 ;  /* 0x5700000026877fae */ /* 0x0003e2000e9a101c */
[----:B----4-:R-:W-:-:S03]  /*10fb0*/  IMAD.WIDE R26, R0, 0x4, R68 ;  /* 0x00000004001a7825 */ /* 0x010fc600078e0244 */
[----:B------:R1:W-:Y:S01]  /*10fc0*/  STL.64 [R1+0x1e8], R38 ;  /* 0x0001e82601007387 */ /* 0x0003e20000100a00 */
[----:B---3--:R-:W-:-:S03]  /*10fd0*/  IMAD.WIDE R24, R0, 0x4, R74 ;  /* 0x0000000400187825 */ /* 0x008fc600078e024a */
[----:B------:R3:W-:Y:S01]  /*10fe0*/  LDGSTS.E [R135+0x57200], desc[UR28][R36.64], !P5 ;  /* 0x5720000024877fae */ /* 0x0007e2000e9a101c */
[----:B------:R-:W-:Y:S02]  /*10ff0*/  ISETP.GE.U32.AND P5, PT, R7, 0x7ffffe60, PT ;  /* 0x7ffffe600700780c */ /* 0x000fe40003fa6070 */
[----:B------:R-:W-:Y:S01]  /*11000*/  IADD3 R7, PT, PT, R20, -0x163, RZ ;  /* 0xfffffe9d14077810 */ /* 0x000fe20007ffe0ff */
[----:B------:R3:W-:Y:S01]  /*11010*/  STL.64 [R1+0x3a8], R36 ;  /* 0x0003a82401007387 */ /* 0x0007e20000100a00 */
[----:B------:R-:W4:Y:S01]  /*11020*/  LDC R20, c[0x0][0x3a0] ;  /* 0x0000e800ff147b82 */ /* 0x000f220000000800 */
[C---:B-1----:R-:W-:Y:S02]  /*11030*/  IMAD.WIDE R38, R0.reuse, 0x4, R80 ;  /* 0x0000000400267825 */ /* 0x042fe400078e0250 */
[----:B------:R1:W-:Y:S04]  /*11040*/  LDGSTS.E [R135+0x57400], desc[UR28][R26.64], !P6 ;  /* 0x574000001a877fae */ /* 0x0003e8000f1a101c */
[----:B------:R1:W-:Y:S04]  /*11050*/  STL.64 [R1+0x1c8], R26 ;  /* 0x0001c81a01007387 */ /* 0x0003e80000100a00 */
[----:B------:R2:W-:Y:S01]  /*11060*/  LDGSTS.E [R135+0x57600], desc[UR28][R24.64], !P6 ;  /* 0x5760000018877fae */ /* 0x0005e2000f1a101c */
[----:B---3--:R-:W-:Y:S01]  /*11070*/  IMAD.WIDE R36, R0, 0x4, R86 ;  /* 0x0000000400247825 */ /* 0x008fe200078e0256 */
[----:B------:R-:W-:-:S02]  /*11080*/  ISETP.GE.U32.AND P6, PT, R6, 0x7ffffe5f, PT ;  /* 0x7ffffe5f0600780c */ /* 0x000fc40003fc6070 */
[----:B------:R2:W-:Y:S01]  /*11090*/  STL.64 [R1+0x398], R24 ;  /* 0x0003981801007387 */ /* 0x0005e20000100a00 */
[----:B------:R-:W-:Y:S02]  /*110a0*/  VIADD R6, R23, 0xfffffe9c ;  /* 0xfffffe9c17067836 */ /* 0x000fe40000000000 */
[----:B------:R-:W3:Y:S01]  /*110b0*/  LDC R23, c[0x0][0x3a0] ;  /* 0x0000e800ff177b82 */ /* 0x000ee20000000800 */
[C---:B-1----:R-:W-:Y:S01]  /*110c0*/  IMAD.WIDE R26, R0.reuse, 0x4, R88 ;  /* 0x00000004001a7825 */ /* 0x042fe200078e0258 */
[----:B------:R1:W-:Y:S04]  /*110d0*/  LDGSTS.E [R135+0x57800], desc[UR28][R38.64], !P1 ;  /* 0x5780000026877fae */ /* 0x0003e8000c9a101c */
[----:B------:R1:W-:Y:S01]  /*110e0*/  LDGSTS.E [R135+0x57a00], desc[UR28][R36.64], !P1 ;  /* 0x57a0000024877fae */ /* 0x0003e2000c9a101c */
[----:B--2---:R-:W-:-:S03]  /*110f0*/  IMAD.WIDE R24, R0, 0x4, R90 ;  /* 0x0000000400187825 */ /* 0x004fc600078e025a */
[----:B------:R1:W-:Y:S01]  /*11100*/  STL.64 [R1+0x1a8], R38 ;  /* 0x0001a82601007387 */ /* 0x0003e20000100a00 */
[----:B------:R-:W-:-:S03]  /*11110*/  ISETP.GE.U32.AND P1, PT, R7, 0x7ffffe5e, PT ;  /* 0x7ffffe5e0700780c */ /* 0x000fc60003f26070 */
[----:B------:R2:W-:Y:S01]  /*11120*/  LDGSTS.E [R135+0x57c00], desc[UR28][R26.64], !P4 ;  /* 0x57c000001a877fae */ /* 0x0005e2000e1a101c */
[----:B------:R-:W-:Y:S02]  /*11130*/  VIADD R7, R18, 0xfffffe9b ;  /* 0xfffffe9b12077836 */ /* 0x000fe40000000000 */
[----:B------:R-:W3:Y:S01]  /*11140*/  LDC R18, c[0x0][0x3a0] ;  /* 0x0000e800ff127b82 */ /* 0x000ee20000000800 */
[----:B------:R2:W-:Y:S04]  /*11150*/  STL.64 [R1+0x380], R36 ;  /* 0x0003802401007387 */ /* 0x0005e80000100a00 */
[----:B------:R4:W-:Y:S01]  /*11160*/  LDGSTS.E [R135+0x57e00], desc[UR28][R24.64], !P4 ;  /* 0x57e0000018877fae */ /* 0x0009e2000e1a101c */
[----:B-1----:R-:W-:Y:S01]  /*11170*/  IMAD.WIDE R38, R0, 0x4, R92 ;  /* 0x0000000400267825 */ /* 0x002fe200078e025c */
[----:B------:R-:W-:-:S02]  /*11180*/  ISETP.GE.U32.AND P4, PT, R6, 0x7ffffe5d, PT ;  /* 0x7ffffe5d0600780c */ /* 0x000fc40003f86070 */
[----:B------:R1:W-:Y:S01]  /*11190*/  STL.64 [R1+0x188], R26 ;  /* 0x0001881a01007387 */ /* 0x0003e20000100a00 */
[----:B------:R-:W-:Y:S02]  /*111a0*/  VIADD R6, R22, 0xfffffe9a ;  /* 0xfffffe9a16067836 */ /* 0x000fe40000000000 */
[----:B------:R-:W3:Y:S01]  /*111b0*/  LDC R22, c[0x0][0x3a0] ;  /* 0x0000e800ff167b82 */ /* 0x000ee20000000800 */
[C---:B--2---:R-:W-:Y:S01]  /*111c0*/  IMAD.WIDE R36, R0.reuse, 0x4, R94 ;  /* 0x0000000400247825 */ /* 0x044fe200078e025e */
[----:B------:R4:W-:Y:S04]  /*111d0*/  STL.64 [R1+0x378], R24 ;  /* 0x0003781801007387 */ /* 0x0009e80000100a00 */
[----:B------:R2:W-:Y:S01]  /*111e0*/  LDGSTS.E [R135+0x58000], desc[UR28][R38.64], !P5 ;  /* 0x5800000026877fae */ /* 0x0005e2000e9a101c */
[----:B-1----:R-:W-:-:S03]  /*111f0*/  IMAD.WIDE R26, R0, 0x4, R96 ;  /* 0x00000004001a7825 */ /* 0x002fc600078e0260 */
[----:B------:R1:W-:Y:S01]  /*11200*/  LDGSTS.E [R135+0x58200], desc[UR28][R36.64], !P5 ;  /* 0x5820000024877fae */ /* 0x0003e2000e9a101c */
[----:B----4-:R-:W-:-:S03]  /*11210*/  IMAD.WIDE R24, R0, 0x4, R204 ;  /* 0x0000000400187825 */ /* 0x010fc600078e02cc */
[----:B------:R2:W-:Y:S01]  /*11220*/  STL.64 [R1+0x168], R38 ;  /* 0x0001682601007387 */ /* 0x0005e20000100a00 */
[----:B------:R-:W-:Y:S02]  /*11230*/  ISETP.GE.U32.AND P5, PT, R7, 0x7ffffe5c, PT ;  /* 0x7ffffe5c0700780c */ /* 0x000fe40003fa6070 */
[----:B------:R-:W-:Y:S01]  /*11240*/  IADD3 R7, PT, PT, R19, -0x167, RZ ;  /* 0xfffffe9913077810 */ /* 0x000fe20007ffe0ff */
[----:B------:R4:W-:Y:S01]  /*11250*/  LDGSTS.E [R135+0x58400], desc[UR28][R26.64], !P6 ;  /* 0x584000001a877fae */ /* 0x0009e2000f1a101c */
[----:B------:R-:W3:Y:S03]  /*11260*/  LDC R19, c[0x0][0x3a0] ;  /* 0x0000e800ff137b82 */ /* 0x000ee60000000800 */
[----:B------:R1:W-:Y:S04]  /*11270*/  STL.64 [R1+0x370], R36 ;  /* 0x0003702401007387 */ /* 0x0003e80000100a00 */
[----:B------:R4:W-:Y:S01]  /*11280*/  LDGSTS.E [R135+0x58600], desc[UR28][R24.64], !P6 ;  /* 0x5860000018877fae */ /* 0x0009e2000f1a101c */
[----:B--2---:R-:W-:Y:S01]  /*11290*/  IMAD.WIDE R38, R0, 0x4, R202 ;  /* 0x0000000400267825 */ /* 0x004fe200078e02ca */
[----:B------:R-:W-:-:S02]  /*112a0*/  ISETP.GE.U32.AND P6, PT, R6, 0x7ffffe5b, PT ;  /* 0x7ffffe5b0600780c */ /* 0x000fc40003fc6070 */
[----:B------:R4:W-:Y:S01]  /*112b0*/  STL.64 [R1+0x140], R26 ;  /* 0x0001401a01007387 */ /* 0x0009e20000100a00 */
[----:B------:R-:W-:Y:S02]  /*112c0*/  VIADD R6, R21, 0xfffffe98 ;  /* 0xfffffe9815067836 */ /* 0x000fe40000000000 */
[----:B------:R-:W2:Y:S01]  /*112d0*/  LDC R21, c[0x0][0x3a0] ;  /* 0x0000e800ff157b82 */ /* 0x000ea20000000800 */
[C---:B-1----:R-:W-:Y:S01]  /*112e0*/  IMAD.WIDE R36, R0.reuse, 0x4, R200 ;  /* 0x0000000400247825 */ /* 0x042fe200078e02c8 */
[----:B------:R1:W-:Y:S04]  /*112f0*/  STL.64 [R1+0x368], R24 ;  /* 0x0003681801007387 */ /* 0x0003e80000100a00 */
[----:B------:R1:W-:Y:S01]  /*11300*/  LDGSTS.E [R135+0x58800], desc[UR28][R38.64], !P1 ;  /* 0x5880000026877fae */ /* 0x0003e2000c9a101c */
[----:B----4-:R-:W-:-:S03]  /*11310*/  IMAD.WIDE R26, R0, 0x4, R198 ;  /* 0x00000004001a7825 */ /* 0x010fc600078e02c6 */
[----:B------:R4:W-:Y:S01]  /*11320*/  STL.64 [R1+0x160], R38 ;  /* 0x0001602601007387 */ /* 0x0009e20000100a00 */
[----:B-1----:R-:W-:-:S03]  /*11330*/  IMAD.WIDE R24, R0, 0x4, R196 ;  /* 0x0000000400187825 */ /* 0x002fc600078e02c4 */
[----:B------:R1:W-:Y:S01]  /*11340*/  LDGSTS.E [R135+0x58a00], desc[UR28][R36.64], !P1 ;  /* 0x58a0000024877fae */ /* 0x0003e2000c9a101c */
[----:B------:R-:W-:-:S03]  /*11350*/  ISETP.GE.U32.AND P1, PT, R7, 0x7ffffe5a, PT ;  /* 0x7ffffe5a0700780c */ /* 0x000fc60003f26070 */
[----:B------:R1:W-:Y:S01]  /*11360*/  STL.64 [R1+0x348], R36 ;  /* 0x0003482401007387 */ /* 0x0003e20000100a00 */
[----:B----4-:R-:W-:-:S03]  /*11370*/  IMAD.WIDE R38, R0, 0x4, R194 ;  /* 0x0000000400267825 */ /* 0x010fc600078e02c2 */
[----:B------:R4:W-:Y:S04]  /*11380*/  LDGSTS.E [R135+0x58c00], desc[UR28][R26.64], !P4 ;  /* 0x58c000001a877fae */ /* 0x0009e8000e1a101c */
[----:B------:R4:W-:Y:S01]  /*11390*/  STL.64 [R1+0x180], R26 ;  /* 0x0001801a01007387 */ /* 0x0009e20000100a00 */
[----:B------:R-:W-:Y:S02]  /*113a0*/  VIADD R7, R20, 0xfffffe97 ;  /* 0xfffffe9714077836 */ /* 0x000fe40000000000 */
[----:B------:R-:W-:Y:S01]  /*113b0*/  IMAD.WIDE R40, R0, 0x4, R186 ;  /* 0x0000000400287825 */ /* 0x000fe200078e02ba */
[----:B------:R2:W-:Y:S01]  /*113c0*/  LDGSTS.E [R135+0x58e00], desc[UR28][R24.64], !P4 ;  /* 0x58e0000018877fae */ /* 0x0005e2000e1a101c */
[----:B------:R-:W-:Y:S01]  /*113d0*/  ISETP.GE.U32.AND P4, PT, R6, 0x7ffffe59, PT ;  /* 0x7ffffe590600780c */ /* 0x000fe20003f86070 */
[----:B------:R-:W2:Y:S01]  /*113e0*/  LDC R20, c[0x0][0x3a0] ;  /* 0x0000e800ff147b82 */ /* 0x000ea20000000800 */
[C---:B-1----:R-:W-:Y:S01]  /*113f0*/  IMAD.WIDE R36, R0.reuse, 0x4, R192 ;  /* 0x0000000400247825 */ /* 0x042fe200078e02c0 */
[----:B------:R2:W-:Y:S03]  /*11400*/  STL.64 [R1+0x340], R24 ;  /* 0x0003401801007387 */ /* 0x0005e60000100a00 */
[C---:B----4-:R-:W-:Y:S01]  /*11410*/  IMAD.WIDE R26, R0.reuse, 0x4, R190 ;  /* 0x00000004001a7825 */ /* 0x050fe200078e02be */
[----:B------:R1:W-:Y:S03]  /*11420*/  STL.64 [R1+0x1a0], R38 ;  /* 0x0001a02601007387 */ /* 0x0003e60000100a00 */
[----:B---3--:R-:W-:Y:S01]  /*11430*/  VIADD R6, R23, 0xfffffe96 ;  /* 0xfffffe9617067836 */ /* 0x008fe20000000000 */
[----:B------:R1:W-:Y:S01]  /*11440*/  LDGSTS.E [R135+0x59000], desc[UR28][R38.64], !P5 ;  /* 0x5900000026877fae */ /* 0x0003e2000e9a101c */
[----:B------:R-:W3:Y:S01]  /*11450*/  LDC R23, c[0x0][0x3a0] ;  /* 0x0000e800ff177b82 */ /* 0x000ee20000000800 */
[----:B--2---:R-:W-:-:S02]  /*11460*/  IMAD.WIDE R24, R0, 0x4, R188 ;  /* 0x0000000400187825 */ /* 0x004fc400078e02bc */
[----:B------:R2:W-:Y:S04]  /*11470*/  STL.64 [R1+0x338], R36 ;  /* 0x0003382401007387 */ /* 0x0005e80000100a00 */
[----:B------:R2:W-:Y:S01]  /*11480*/  LDGSTS.E [R135+0x59200], desc[UR28][R36.64], !P5 ;  /* 0x5920000024877fae */ /* 0x0005e2000e9a101c */
[----:B------:R-:W-:-:S03]  /*11490*/  ISETP.GE.U32.AND P5, PT, R7, 0x7ffffe58, PT ;  /* 0x7ffffe580700780c */ /* 0x000fc60003fa6070 */
[----:B------:R4:W-:Y:S01]  /*114a0*/  STL.64 [R1+0x1c0], R26 ;  /* 0x0001c01a01007387 */ /* 0x0009e20000100a00 */
[----:B-1----:R-:W-:-:S03]  /*114b0*/  IMAD.WIDE R38, R0, 0x4, R184 ;  /* 0x0000000400267825 */ /* 0x002fc600078e02b8 */
[----:B------:R4:W-:Y:S01]  /*114c0*/  LDGSTS.E [R135+0x59400], desc[UR28][R26.64], !P6 ;  /* 0x594000001a877fae */ /* 0x0009e2000f1a101c */
[----:B------:R-:W-:Y:S02]  /*114d0*/  IADD3 R7, PT, PT, R18, -0x16b, RZ ;  /* 0xfffffe9512077810 */ /* 0x000fe40007ffe0ff */
[----:B------:R-:W1:Y:S01]  /*114e0*/  LDC R18, c[0x0][0x3a0] ;  /* 0x0000e800ff127b82 */ /* 0x000e620000000800 */
[----:B------:R2:W-:Y:S02]  /*114f0*/  STL.64 [R1+0x318], R24 ;  /* 0x0003181801007387 */ /* 0x0005e40000100a00 */
[----:B--2---:R-:W-:Y:S02]  /*11500*/  IMAD.WIDE R36, R0, 0x4, R182 ;  /* 0x0000000400247825 */ /* 0x004fe400078e02b6 */
[----:B------:R2:W-:Y:S01]  /*11510*/  LDGSTS.E [R135+0x59600], desc[UR28][R24.64], !P6 ;  /* 0x5960000018877fae */ /* 0x0005e2000f1a101c */
[----:B------:R-:W-:Y:S01]  /*11520*/  ISETP.GE.U32.AND P6, PT, R6, 0x7ffffe57, PT ;  /* 0x7ffffe570600780c */ /* 0x000fe20003fc6070 */
[----:B------:R-:W-:-:S02]  /*11530*/  VIADD R6, R22, 0xfffffe94 ;  /* 0xfffffe9416067836 */ /* 0x000fc40000000000 */
[----:B----4-:R-:W-:Y:S01]  /*11540*/  IMAD.WIDE R26, R0, 0x4, R180 ;  /* 0x00000004001a7825 */ /* 0x010fe200078e02b4 */
[----:B------:R4:W-:Y:S01]  /*11550*/  LDGSTS.E [R135+0x59800], desc[UR28][R40.64], !P1 ;  /* 0x5980000028877fae */ /* 0x0009e2000c9a101c */
[----:B------:R-:W1:Y:S03]  /*11560*/  LDC R22, c[0x0][0x3a0] ;  /* 0x0000e800ff167b82 */ /* 0x000e660000000800 */
[----:B------:R3:W-:Y:S05]  /*11570*/  LDGSTS.E [R135+0x59a00], desc[UR28][R38.64], !P1 ;  /* 0x59a0000026877fae */ /* 0x0007ea000c9a101c */
[----:B--2---:R-:W2:Y:S01]  /*11580*/  LDC R24, c[0x0][0x3a0] ;  /* 0x0000e800ff187b82 */ /* 0x004ea20000000800 */
[----:B------:R4:W-:Y:S01]  /*11590*/  STL.64 [R1+0x1e0], R40 ;  /* 0x0001e02801007387 */ /* 0x0009e20000100a00 */
[----:B------:R-:W-:-:S03]  /*115a0*/  ISETP.GE.U32.AND P1, PT, R7, 0x7ffffe56, PT ;  /* 0x7ffffe560700780c */ /* 0x000fc60003f26070 */
[----:B------:R3:W-:Y:S01]  /*115b0*/  LDGSTS.E [R135+0x59c00], desc[UR28][R36.64], !P4 ;  /* 0x59c0000024877fae */ /* 0x0007e2000e1a101c */
[----:B------:R-:W-:Y:S02]  /*115c0*/  VIADD R7, R19, 0xfffffe93 ;  /* 0xfffffe9313077836 */ /* 0x000fe40000000000 */
[----:B------:R-:W1:Y:S01]  /*115d0*/  LDC R19, c[0x0][0x3a0] ;  /* 0x0000e800ff137b82 */ /* 0x000e620000000800 */
[----:B------:R3:W-:Y:S04]  /*115e0*/  STL.64 [R1+0x310], R38 ;  /* 0x0003102601007387 */ /* 0x0007e80000100a00 */
[----:B------:R3:W-:Y:S01]  /*115f0*/  LDGSTS.E [R135+0x59e00], desc[UR28][R26.64], !P4 ;  /* 0x59e000001a877fae */ /* 0x0007e2000e1a101c */
[----:B----4-:R-:W-:Y:S01]  /*11600*/  IMAD.WIDE R40, R0, 0x4, R178 ;  /* 0x0000000400287825 */ /* 0x010fe200078e02b2 */
[----:B------:R-:W-:-:S02]  /*11610*/  ISETP.GE.U32.AND P4, PT, R6, 0x7ffffe55, PT ;  /* 0x7ffffe550600780c */ /* 0x000fc40003f86070 */
[----:B------:R4:W-:Y:S01]  /*11620*/  STL.64 [R1+0x200], R36 ;  /* 0x0002002401007387 */ /* 0x0009e20000100a00 */
[----:B------:R-:W-:Y:S02]  /*11630*/  VIADD R6, R21, 0xfffffe92 ;  /* 0xfffffe9215067836 */ /* 0x000fe40000000000 */
[----:B------:R-:W1:Y:S01]  /*11640*/  LDC R21, c[0x0][0x3a0] ;  /* 0x0000e800ff157b82 */ /* 0x000e620000000800 */
[C---:B---3--:R-:W-:Y:S01]  /*11650*/  IMAD.WIDE R38, R0.reuse, 0x4, R176 ;  /* 0x0000000400267825 */ /* 0x048fe200078e02b0 */
[----:B------:R3:W-:Y:S04]  /*11660*/  STL.64 [R1+0x308], R26 ;  /* 0x0003081a01007387 */ /* 0x0007e80000100a00 */
[----:B------:R2:W-:Y:S01]  /*11670*/  LDGSTS.E [R135+0x5a000], desc[UR28][R40.64], !P5 ;  /* 0x5a00000028877fae */ /* 0x0005e2000e9a101c */
[----:B----4-:R-:W-:-:S03]  /*11680*/  IMAD.WIDE R36, R0, 0x4, R174 ;  /* 0x0000000400247825 */ /* 0x010fc600078e02ae */
[----:B------:R2:W-:Y:S01]  /*11690*/  STL.64 [R1+0x210], R40 ;  /* 0x0002102801007387 */ /* 0x0005e20000100a00 */
[----:B---3--:R-:W-:-:S03]  /*116a0*/  IMAD.WIDE R26, R0, 0x4, R98 ;  /* 0x00000004001a7825 */ /* 0x008fc600078e0262 */
[----:B------:R3:W-:Y:S01]  /*116b0*/  LDGSTS.E [R135+0x5a200], desc[UR28][R38.64], !P5 ;  /* 0x5a20000026877fae */ /* 0x0007e2000e9a101c */
[----:B------:R-:W-:-:S03]  /*116c0*/  ISETP.GE.U32.AND P5, PT, R7, 0x7ffffe54, PT ;  /* 0x7ffffe540700780c */ /* 0x000fc60003fa6070 */
[----:B------:R3:W-:Y:S01]  /*116d0*/  STL.64 [R1+0x2f8], R38 ;  /* 0x0002f82601007387 */ /* 0x0007e20000100a00 */
[----:B--2---:R-:W-:-:S03]  /*116e0*/  IMAD.WIDE R40, R0, 0x4, R100 ;  /* 0x0000000400287825 */ /* 0x004fc600078e0264 */
[----:B------:R2:W-:Y:S04]  /*116f0*/  LDGSTS.E [R135+0x5a400], desc[UR28][R36.64], !P6 ;  /* 0x5a40000024877fae */ /* 0x0005e8000f1a101c */
[----:B------:R2:W-:Y:S04]  /*11700*/  STL.64 [R1+0x218], R36 ;  /* 0x0002182401007387 */ /* 0x0005e80000100a00 */
[----:B------:R4:W-:Y:S01]  /*11710*/  LDGSTS.E [R135+0x5a600], desc[UR28][R26.64], !P6 ;  /* 0x5a6000001a877fae */ /* 0x0009e2000f1a101c */
[----:B---3--:R-:W-:Y:S01]  /*11720*/  IMAD.WIDE R38, R0, 0x4, R102 ;  /* 0x0000000400267825 */ /* 0x008fe200078e0266 */
[----:B------:R-:W-:-:S02]  /*11730*/  ISETP.GE.U32.AND P6, PT, R6, 0x7ffffe53, PT ;  /* 0x7ffffe530600780c */ /* 0x000fc40003fc6070 */
[----:B------:R4:W-:Y:S01]  /*11740*/  STL.64 [R1+0x2e8], R26 ;  /* 0x0002e81a01007387 */ /* 0x0009e20000100a00 */
[----:B--2---:R-:W-:-:S03]  /*11750*/  IMAD.WIDE R36, R0, 0x4, R104 ;  /* 0x0000000400247825 */ /* 0x004fc600078e0268 */
[----:B------:R2:W-:Y:S04]  /*11760*/  STL.64 [R1+0x208], R40 ;  /* 0x0002082801007387 */ /* 0x0005e80000100a00 */
[----:B------:R2:W-:Y:S01]  /*11770*/  LDGSTS.E [R135+0x5a800], desc[UR28][R40.64], !P1 ;  /* 0x5a80000028877fae */ /* 0x0005e2000c9a101c */
[----:B----4-:R-:W-:-:S03]  /*11780*/  IMAD.WIDE R26, R0, 0x4, R106 ;  /* 0x00000004001a7825 */ /* 0x010fc600078e026a */
[----:B------:R3:W-:Y:S04]  /*11790*/  STL.64 [R1+0x2e0], R38 ;  /* 0x0002e02601007387 */ /* 0x0007e80000100a00 */
[----:B------:R3:W-:Y:S01]  /*117a0*/  LDGSTS.E [R135+0x5aa00], desc[UR28][R38.64], !P1 ;  /* 0x5aa0000026877fae */ /* 0x0007e2000c9a101c */
[----:B------:R-:W-:Y:S01]  /*117b0*/  IADD3 R7, PT, PT, R20, -0x16f, RZ ;  /* 0xfffffe9114077810 */ /* 0x000fe20007ffe0ff */
[----:B------:R-:W-:Y:S01]  /*117c0*/  VIADD R6, R24, 0xfffffe90 ;  /* 0xfffffe9018067836 */ /* 0x000fe20000000000 */
[----:B------:R-:W4:Y:S01]  /*117d0*/  LDC R20, c[0x0][0x3a0] ;  /* 0x0000e800ff147b82 */ /* 0x000f220000000800 */
[----:B------:R1:W-:Y:S01]  /*117e0*/  STL.64 [R1+0x1f8], R36 ;  /* 0x0001f82401007387 */ /* 0x0003e20000100a00 */
[----:B--2---:R-:W-:-:S03]  /*117f0*/  IMAD.WIDE R40, R0, 0x4, R108 ;  /* 0x0000000400287825 */ /* 0x004fc600078e026c */
[----:B------:R1:W-:Y:S01]  /*11800*/  LDGSTS.E [R135+0x5ac00], desc[UR28][R36.64], !P4 ;  /* 0x5ac0000024877fae */ /* 0x0003e2000e1a101c */
[----:B------:R-:W-:-:S03]  /*11810*/  IMAD.WIDE R24, R0, 0x4, R114 ;  /* 0x0000000400187825 */ /* 0x000fc600078e0272 */
[----:B------:R2:W-:Y:S01]  /*11820*/  STL.64 [R1+0x2d8], R26 ;  /* 0x0002d81a01007387 */ /* 0x0005e20000100a00 */
[----:B---3--:R-:W-:-:S03]  /*11830*/  IMAD.WIDE R38, R0, 0x4, R110 ;  /* 0x0000000400267825 */ /* 0x008fc600078e026e */
[----:B------:R2:W-:Y:S01]  /*11840*/  LDGSTS.E [R135+0x5ae00], desc[UR28][R26.64], !P4 ;  /* 0x5ae000001a877fae */ /* 0x0005e2000e1a101c */
[----:B-1----:R-:W-:-:S03]  /*11850*/  IMAD.WIDE R36, R0, 0x4, R112 ;  /* 0x0000000400247825 */ /* 0x002fc600078e0270 */
[----:B------:R1:W-:Y:S01]  /*11860*/  STL.64 [R1+0x1d8], R40 ;  /* 0x0001d82801007387 */ /* 0x0003e20000100a00 */
[----:B------:R-:W-:-:S03]  /*11870*/  ISETP.GE.U32.AND P1, PT, R7, 0x7ffffe52, PT ;  /* 0x7ffffe520700780c */ /* 0x000fc60003f26070 */
[----:B------:R1:W-:Y:S01]  /*11880*/  LDGSTS.E [R135+0x5b000], desc[UR28][R40.64], !P5 ;  /* 0x5b00000028877fae */ /* 0x0003e2000e9a101c */
[----:B--2---:R-:W2:Y:S03]  /*11890*/  LDC R26, c[0x0][0x3a0] ;  /* 0x0000e800ff1a7b82 */ /* 0x004ea60000000800 */
[----:B------:R-:W-:Y:S01]  /*118a0*/  STL.64 [R1+0x2d0], R38 ;  /* 0x0002d02601007387 */ /* 0x000fe20000100a00 */
[----:B------:R-:W-:Y:S01]  /*118b0*/  VIADD R7, R18, 0xfffffe8f ;  /* 0xfffffe8f12077836 */ /* 0x000fe20000000000 */
[----:B------:R-:W-:Y:S02]  /*118c0*/  ISETP.GE.U32.AND P4, PT, R6, 0x7ffffe51, PT ;  /* 0x7ffffe510600780c */ /* 0x000fe40003f86070 */
[----:B------:R-:W-:Y:S01]  /*118d0*/  LDGSTS.E [R135+0x5b200], desc[UR28][R38.64], !P5 ;  /* 0x5b20000026877fae */ /* 0x000fe2000e9a101c */
[----:B------:R-:W-:Y:S01]  /*118e0*/  VIADD R6, R23, 0xfffffe8e ;  /* 0xfffffe8e17067836 */ /* 0x000fe20000000000 */
[----:B------:R-:W3:Y:S02]  /*118f0*/  LDC R18, c[0x0][0x3a0] ;  /* 0x0000e800ff127b82 */ /* 0x000ee40000000800 */
[----:B------:R-:W-:Y:S04]  /*11900*/  STL.64 [R1+0x1b8], R36 ;  /* 0x0001b82401007387 */ /* 0x000fe80000100a00 */
[----:B------:R-:W-:Y:S04]  /*11910*/  LDGSTS.E [R135+0x5b400], desc[UR28][R36.64], !P6 ;  /* 0x5b40000024877fae */ /* 0x000fe8000f1a101c */
[----:B------:R4:W-:Y:S04]  /*11920*/  STL.64 [R1+0x2c8], R24 ;  /* 0x0002c81801007387 */ /* 0x0009e80000100a00 */
[----:B------:R4:W-:Y:S01]  /*11930*/  LDGSTS.E [R135+0x5b600], desc[UR28][R24.64], !P6 ;  /* 0x5b60000018877fae */ /* 0x0009e2000f1a101c */
[----:B------:R-:W-:Y:S01]  /*11940*/  ISETP.GE.U32.AND P5, PT, R7, 0x7ffffe50, PT ;  /* 0x7ffffe500700780c */ /* 0x000fe20003fa6070 */
[----:B------:R-:W-:Y:S01]  /*11950*/  IMAD.WIDE R42, R0, 0x4, R116 ;  /* 0x00000004002a7825 */ /* 0x000fe200078e0274 */
[----:B------:R-:W-:-:S03]  /*11960*/  ISETP.GE.U32.AND P6, PT, R6, 0x7ffffe4f, PT ;  /* 0x7ffffe4f0600780c */ /* 0x000fc60003fc6070 */
[C---:B-1----:R-:W-:Y:S01]  /*11970*/  IMAD.WIDE R40, R0.reuse, 0x4, R118 ;  /* 0x0000000400287825 */ /* 0x042fe200078e0276 */
[----:B----4-:R-:W1:Y:S03]  /*11980*/  LDC R25, c[0x0][0x3a0] ;  /* 0x0000e800ff197b82 */ /* 0x010e660000000800 */
[C---:B------:R-:W-:Y:S01]  /*11990*/  IMAD.WIDE R38, R0.reuse, 0x4, R120 ;  /* 0x0000000400267825 */ /* 0x040fe200078e0278 */
[----:B------:R-:W-:Y:S01]  /*119a0*/  IADD3 R7, PT, PT, R19, -0x173, RZ ;  /* 0xfffffe8d13077810 */ /* 0x000fe20007ffe0ff */
[----:B------:R-:W-:Y:S02]  /*119b0*/  STL.64 [R1+0x198], R42 ;  /* 0x0001982a01007387 */ /* 0x000fe40000100a00 */
[----:B------:R-:W-:Y:S02]  /*119c0*/  IMAD.WIDE R36, R0, 0x4, R126 ;  /* 0x0000000400247825 */ /* 0x000fe400078e027e */
[----:B------:R-:W-:Y:S01]  /*119d0*/  LDGSTS.E [R135+0x5b800], desc[UR28][R42.64], !P1 ;  /* 0x5b8000002a877fae */ /* 0x000fe2000c9a101c */
[----:B------:R-:W4:Y:S01]  /*119e0*/  LDC R24, c[0x0][0x3a0] ;  /* 0x0000e800ff187b82 */ /* 0x000f220000000800 */
[----:B------:R-:W-:-:S02]  /*119f0*/  VIADD R6, R22, 0xfffffe8c ;  /* 0xfffffe8c16067836 */ /* 0x000fc40000000000 */
[----:B------:R2:W-:Y:S04]  /*11a00*/  STL.64 [R1+0x2b8], R40 ;  /* 0x0002b82801007387 */ /* 0x0005e80000100a00 */
[----:B------:R2:W-:Y:S01]  /*11a10*/  LDGSTS.E [R135+0x5ba00], desc[UR28][R40.64], !P1 ;  /* 0x5ba0000028877fae */ /* 0x0005e2000c9a101c */
[----:B------:R-:W-:Y:S01]  /*11a20*/  ISETP.GE.U32.AND P1, PT, R7, 0x7ffffe4e, PT ;  /* 0x7ffffe4e0700780c */ /* 0x000fe20003f26070 */
[----:B------:R-:W-:Y:S01]  /*11a30*/  VIADD R7, R21, 0xfffffe8b ;  /* 0xfffffe8b15077836 */ /* 0x000fe20000000000 */
[----:B------:R-:W4:Y:S01]  /*11a40*/  LDC R19, c[0x0][0x3a0] ;  /* 0x0000e800ff137b82 */ /* 0x000f220000000800 */
[----:B------:R3:W-:Y:S01]  /*11a50*/  STL.64 [R1+0x178], R38 ;  /* 0x0001782601007387 */ /* 0x0007e20000100a00 */
[----:B------:R-:W-:-:S03]  /*11a60*/  IMAD.WIDE R22, R0, 0x4, R146 ;  /* 0x0000000400167825 */ /* 0x000fc600078e0292 */
[----:B------:R3:W-:Y:S03]  /*11a70*/  LDGSTS.E [R135+0x5bc00], desc[UR28][R38.64], !P4 ;  /* 0x5bc0000026877fae */ /* 0x0007e6000e1a101c */
[----:B------:R-:W4:Y:S01]  /*11a80*/  LDC R21, c[0x0][0x3a0] ;  /* 0x0000e800ff157b82 */ /* 0x000f220000000800 */
[----:B--2---:R-:W-:Y:S01]  /*11a90*/  IMAD.WIDE R40, R0, 0x4, R128 ;  /* 0x0000000400287825 */ /* 0x004fe200078e0280 */
[----:B------:R2:W-:Y:S04]  /*11aa0*/  STL.64 [R1+0x2b0], R36 ;  /* 0x0002b02401007387 */ /* 0x0005e80000100a00 */
[----:B------:R2:W-:Y:S01]  /*11ab0*/  LDGSTS.E [R135+0x5be00], desc[UR28][R36.64], !P4 ;  /* 0x5be0000024877fae */ /* 0x0005e2000e1a101c */
[----:B------:R-:W-:Y:S01]  /*11ac0*/  ISETP.GE.U32.AND P4, PT, R6, 0x7ffffe4d, PT ;  /* 0x7ffffe4d0600780c */ /* 0x000fe20003f86070 */
[----:B---3--:R-:W-:-:S02]  /*11ad0*/  IMAD.WIDE R38, R0, 0x4, R130 ;  /* 0x0000000400267825 */ /* 0x008fc400078e0282 */
[----:B------:R3:W-:Y:S02]  /*11ae0*/  LDGSTS.E [R135+0x5c000], desc[UR28][R40.64], !P5 ;  /* 0x5c00000028877fae */ /* 0x0007e4000e9a101c */
[----:B------:R-:W-:Y:S02]  /*11af0*/  VIADD R6, R26, 0xfffffe8a ;  /* 0xfffffe8a1a067836 */ /* 0x000fe40000000000 */
[----:B------:R1:W-:Y:S01]  /*11b00*/  LDGSTS.E [R135+0x5c200], desc[UR28][R38.64], !P5 ;  /* 0x5c20000026877fae */ /* 0x0003e2000e9a101c */
[----:B--2---:R-:W-:-:S03]  /*11b10*/  IMAD.WIDE R36, R0, 0x4, R144 ;  /* 0x0000000400247825 */ /* 0x004fc600078e0290 */
[----:B------:R3:W-:Y:S01]  /*11b20*/  STL.64 [R1+0x158], R40 ;  /* 0x0001582801007387 */ /* 0x0007e20000100a00 */
[----:B------:R-:W-:-:S03]  /*11b30*/  ISETP.GE.U32.AND P5, PT, R7, 0x7ffffe4c, PT ;  /* 0x7ffffe4c0700780c */ /* 0x000fc60003fa6070 */
[----:B------:R2:W-:Y:S01]  /*11b40*/  LDGSTS.E [R135+0x5c400], desc[UR28][R36.64], !P6 ;  /* 0x5c40000024877fae */ /* 0x0005e2000f1a101c */
[----:B------:R-:W-:Y:S01]  /*11b50*/  IADD3 R7, PT, PT, R18, -0x177, RZ ;  /* 0xfffffe8912077810 */ /* 0x000fe20007ffe0ff */
[C---:B------:R-:W-:Y:S01]  /*11b60*/  IMAD.WIDE R26, R0.reuse, 0x4, R154 ;  /* 0x00000004001a7825 */ /* 0x040fe200078e029a */
[----:B------:R-:W4:Y:S01]  /*11b70*/  LDC R18, c[0x0][0x3a0] ;  /* 0x0000e800ff127b82 */ /* 0x000f220000000800 */
[----:B------:R2:W-:Y:S04]  /*11b80*/  STL.64 [R1+0x2a8], R38 ;  /* 0x0002a82601007387 */ /* 0x0005e80000100a00 */
[----:B------:R2:W-:Y:S01]  /*11b90*/  LDGSTS.E [R135+0x5c600], desc[UR28][R22.64], !P6 ;  /* 0x5c60000016877fae */ /* 0x0005e2000f1a101c */
[----:B---3--:R-:W-:Y:S01]  /*11ba0*/  IMAD.WIDE R40, R0, 0x4, R148 ;  /* 0x0000000400287825 */ /* 0x008fe200078e0294 */
[----:B------:R-:W-:-:S02]  /*11bb0*/  ISETP.GE.U32.AND P6, PT, R6, 0x7ffffe4b, PT ;  /* 0x7ffffe4b0600780c */ /* 0x000fc40003fc6070 */
[----:B------:R3:W-:Y:S01]  /*11bc0*/  STL.64 [R1+0x148], R36 ;  /* 0x0001482401007387 */ /* 0x0007e20000100a00 */
[----:B-1----:R-:W-:Y:S02]  /*11bd0*/  VIADD R6, R25, 0xfffffe88 ;  /* 0xfffffe8819067836 */ /* 0x002fe40000000000 */
[C---:B--2---:R-:W-:Y:S01]  /*11be0*/  IMAD.WIDE R38, R0.reuse, 0x4, R150 ;  /* 0x0000000400267825 */ /* 0x044fe200078e0296 */
[----:B------:R1:W-:Y:S04]  /*11bf0*/  STL.64 [R1+0x2a0], R22 ;  /* 0x0002a01601007387 */ /* 0x0003e80000100a00 */
[----:B------:R2:W-:Y:S01]  /*11c00*/  LDGSTS.E [R135+0x5c800], desc[UR28][R40.64], !P1 ;  /* 0x5c80000028877fae */ /* 0x0005e2000c9a101c */
[----:B---3--:R-:W-:-:S03]  /*11c10*/  IMAD.WIDE R36, R0, 0x4, R152 ;  /* 0x0000000400247825 */ /* 0x008fc600078e0298 */
[----:B------:R2:W-:Y:S04]  /*11c20*/  STL.64 [R1+0x138], R40 ;  /* 0x0001382801007387 */ /* 0x0005e80000100a00 */
[----:B------:R3:W-:Y:S01]  /*11c30*/  LDGSTS.E [R135+0x5ca00], desc[UR28][R38.64], !P1 ;  /* 0x5ca0000026877fae */ /* 0x0007e2000c9a101c */
[----:B------:R-:W-:Y:S01]  /*11c40*/  ISETP.GE.U32.AND P1, PT, R7, 0x7ffffe4a, PT ;  /* 0x7ffffe4a0700780c */ /* 0x000fe20003f26070 */
[----:B------:R-:W-:Y:S01]  /*11c50*/  VIADD R7, R20, 0xfffffe87 ;  /* 0xfffffe8714077836 */ /* 0x000fe20000000000 */
[----:B-1----:R-:W1:Y:S01]  /*11c60*/  LDC R23, c[0x0][0x3a0] ;  /* 0x0000e800ff177b82 */ /* 0x002e620000000800 */
[----:B------:R3:W-:Y:S04]  /*11c70*/  STL.64 [R1+0x298], R38 ;  /* 0x0002982601007387 */ /* 0x0007e80000100a00 */
[----:B------:R4:W-:Y:S01]  /*11c80*/  LDGSTS.E [R135+0x5cc00], desc[UR28][R36.64], !P4 ;  /* 0x5cc0000024877fae */ /* 0x0009e2000e1a101c */
[----:B--2---:R-:W-:-:S02]  /*11c90*/  IMAD.WIDE R40, R0, 0x4, R156 ;  /* 0x0000000400287825 */ /* 0x004fc400078e029c */
[----:B------:R-:W2:Y:S01]  /*11ca0*/  LDC R22, c[0x0][0x3a0] ;  /* 0x0000e800ff167b82 */ /* 0x000ea20000000800 */
[----:B------:R4:W-:Y:S04]  /*11cb0*/  STL.64 [R1+0x128], R36 ;  /* 0x0001282401007387 */ /* 0x0009e80000100a00 */
[----:B------:R4:W-:Y:S01]  /*11cc0*/  LDGSTS.E [R135+0x5ce00], desc[UR28][R26.64], !P4 ;  /* 0x5ce000001a877fae */ /* 0x0009e2000e1a101c */
[----:B---3--:R-:W-:Y:S01]  /*11cd0*/  IMAD.WIDE R38, R0, 0x4, R158 ;  /* 0x0000000400267825 */ /* 0x008fe200078e029e */
[----:B------:R-:W-:Y:S01]  /*11ce0*/  ISETP.GE.U32.AND P4, PT, R6, 0x7ffffe49, PT ;  /* 0x7ffffe490600780c */ /* 0x000fe20003f86070 */
[----:B------:R-:W3:Y:S01]  /*11cf0*/  LDC R20, c[0x0][0x3a0] ;  /* 0x0000e800ff147b82 */ /* 0x000ee20000000800 */
[----:B------:R4:W-:Y:S02]  /*11d00*/  STL.64 [R1+0x290], R26 ;  /* 0x0002901a01007387 */ /* 0x0009e40000100a00 */
[----:B----4-:R-:W-:-:S02]  /*11d10*/  VIADD R6, R24, 0xfffffe86 ;  /* 0xfffffe8618067836 */ /* 0x010fc40000000000 */
[C---:B------:R-:W-:Y:S01]  /*11d20*/  IMAD.WIDE R36, R0.reuse, 0x4, R160 ;  /* 0x0000000400247825 */ /* 0x040fe200078e02a0 */
[----:B------:R-:W-:Y:S04]  /*11d30*/  LDGSTS.E [R135+0x5d000], desc[UR28][R40.64], !P5 ;  /* 0x5d00000028877fae */ /* 0x000fe8000e9a101c */
[----:B------:R-:W-:Y:S01]  /*11d40*/  STL.64 [R1+0x118], R40 ;  /* 0x0001182801007387 */ /* 0x000fe20000100a00 */
[----:B------:R-:W-:-:S03]  /*11d50*/  IMAD.WIDE R26, R0, 0x4, R162 ;  /* 0x00000004001a7825 */ /* 0x000fc600078e02a2 */
[----:B------:R4:W-:Y:S01]  /*11d60*/  LDGSTS.E [R135+0x5d200], desc[UR28][R38.64], !P5 ;  /* 0x5d20000026877fae */ /* 0x0009e2000e9a101c */
[----:B------:R-:W-:-:S03]  /*11d70*/  ISETP.GE.U32.AND P5, PT, R7, 0x7ffffe48, PT ;  /* 0x7ffffe480700780c */ /* 0x000fc60003fa6070 */
[----:B------:R4:W-:Y:S04]  /*11d80*/  STL.64 [R1+0x288], R38 ;  /* 0x0002882601007387 */ /* 0x0009e80000100a00 */
[----:B------:R1:W-:Y:S01]  /*11d90*/  LDGSTS.E [R135+0x5d400], desc[UR28][R36.64], !P6 ;  /* 0x5d40000024877fae */ /* 0x0003e2000f1a101c */
[----:B------:R-:W-:-:S03]  /*11da0*/  IMAD.WIDE R24, R0, 0x4, R170 ;  /* 0x0000000400187825 */ /* 0x000fc600078e02aa */
[----:B------:R1:W-:Y:S04]  /*11db0*/  STL.64 [R1+0xf0], R36 ;  /* 0x0000f02401007387 */ /* 0x0003e80000100a00 */
[----:B------:R2:W-:Y:S01]  /*11dc0*/  LDGSTS.E [R135+0x5d600], desc[UR28][R26.64], !P6 ;  /* 0x5d6000001a877fae */ /* 0x0005e2000f1a101c */
[----:B----4-:R-:W-:Y:S01]  /*11dd0*/  IMAD.WIDE R38, R0, 0x4, R164 ;  /* 0x0000000400267825 */ /* 0x010fe200078e02a4 */
[----:B------:R-:W-:Y:S02]  /*11de0*/  ISETP.GE.U32.AND P6, PT, R6, 0x7ffffe47, PT ;  /* 0x7ffffe470600780c */ /* 0x000fe40003fc6070 */
[----:B------:R2:W-:Y:S01]  /*11df0*/  STL.64 [R1+0x280], R26 ;  /* 0x0002801a01007387 */ /* 0x0005e20000100a00 */
[----:B-1----:R-:W-:-:S03]  /*11e00*/  IMAD.WIDE R36, R0, 0x4, R166 ;  /* 0x0000000400247825 */ /* 0x002fc600078e02a6 */
[----:B------:R1:W-:Y:S04]  /*11e10*/  STL.64 [R1+0xc0], R38 ;  /* 0x0000c02601007387 */ /* 0x0003e80000100a00 */
[----:B------:R1:W-:Y:S01]  /*11e20*/  LDGSTS.E [R135+0x5d800], desc[UR28][R38.64], !P1 ;  /* 0x5d80000026877fae */ /* 0x0003e2000c9a101c */
[----:B--2---:R-:W-:-:S03]  /*11e30*/  IMAD.WIDE R26, R0, 0x4, R168 ;  /* 0x00000004001a7825 */ /* 0x004fc600078e02a8 */
[----:B------:R2:W-:Y:S04]  /*11e40*/  STL.64 [R1+0x278], R36 ;  /* 0x0002782401007387 */ /* 0x0005e80000100a00 */
[----:B------:R2:W-:Y:S01]  /*11e50*/  LDGSTS.E [R135+0x5da00], desc[UR28][R36.64], !P1 ;  /* 0x5da0000024877fae */ /* 0x0005e2000c9a101c */
[----:B-1----:R-:W-:-:S03]  /*11e60*/  IMAD.WIDE R38, R0, 0x4, R172 ;  /* 0x0000000400267825 */ /* 0x002fc600078e02ac */
[----:B------:R1:W-:Y:S04]  /*11e70*/  STL.64 [R1+0xa8], R26 ;  /* 0x0000a81a01007387 */ /* 0x0003e80000100a00 */
[----:B------:R1:W-:Y:S01]  /*11e80*/  LDGSTS.E [R135+0x5dc00], desc[UR28][R26.64], !P4 ;  /* 0x5dc000001a877fae */ /* 0x0003e2000e1a101c */
[----:B--2---:R-:W-:-:S03]  /*11e90*/  IMAD.WIDE R36, R0, 0x4, R82 ;  /* 0x0000000400247825 */ /* 0x004fc600078e0252 */
[----:B------:R2:W-:Y:S04]  /*11ea0*/  STL.64 [R1+0x270], R24 ;  /* 0x0002701801007387 */ /* 0x0005e80000100a00 */
[----:B------:R2:W-:Y:S01]  /*11eb0*/  LDGSTS.E [R135+0x5de00], desc[UR28][R24.64], !P4 ;  /* 0x5de0000018877fae */ /* 0x0005e2000e1a101c */
[----:B-1----:R-:W-:-:S03]  /*11ec0*/  IMAD.WIDE R26, R0, 0x4, R84 ;  /* 0x00000004001a7825 */ /* 0x002fc600078e0254 */
[----:B------:R-:W-:Y:S04]  /*11ed0*/  STL.64 [R1+0x98], R38 ;  /* 0x0000982601007387 */ /* 0x000fe80000100a00 */
[----:B------:R1:W-:Y:S01]  /*11ee0*/  STL.64 [R1+0x268], R36 ;  /* 0x0002682401007387 */ /* 0x0003e20000100a00 */
[----:B--2---:R-:W-:-:S03]  /*11ef0*/  IMAD.WIDE R24, R0, 0x4, R76 ;  /* 0x0000000400187825 */ /* 0x004fc600078e024c */
[----:B------:R-:W-:Y:S04]  /*11f00*/  LDGSTS.E [R135+0x5e000], desc[UR28][R38.64], !P5 ;  /* 0x5e00000026877fae */ /* 0x000fe8000e9a101c */
[----:B------:R-:W-:Y:S04]  /*11f10*/  LDGSTS.E [R135+0x5e200], desc[UR28][R36.64], !P5 ;  /* 0x5e20000024877fae */ /* 0x000fe8000e9a101c */
[----:B------:R2:W-:Y:S04]  /*11f20*/  STL.64 [R1+0x90], R26 ;  /* 0x0000901a01007387 */ /* 0x0005e80000100a00 */
[----:B------:R4:W-:Y:S04]  /*11f30*/  STL.64 [R1+0x260], R24 ;  /* 0x0002601801007387 */ /* 0x0009e80000100a00 */
[----:B------:R-:W-:Y:S04]  /*11f40*/  LDGSTS.E [R135+0x5e400], desc[UR28][R26.64], !P6 ;  /* 0x5e4000001a877fae */ /* 0x000fe8000f1a101c */
[----:B-1----:R-:W3:Y:S01]  /*11f50*/  LDL.64 R36, [R1+0x220] ;  /* 0x0002200001247983 */ /* 0x002ee20000100a00 */
[----:B------:R-:W-:Y:S01]  /*11f60*/  IADD3 R7, PT, PT, R21, -0x17b, RZ ;  /* 0xfffffe8515077810 */ /* 0x000fe20007ffe0ff */
[----:B------:R-:W-:-:S02]  /*11f70*/  VIADD R6, R23, 0xfffffe84 ;  /* 0xfffffe8417067836 */ /* 0x000fc40000000000 */
[----:B------:R4:W-:Y:S04]  /*11f80*/  LDGSTS.E [R135+0x5e600], desc[UR28][R24.64], !P6 ;  /* 0x5e60000018877fae */ /* 0x0009e8000f1a101c */
[----:B--2---:R-:W2:Y:S01]  /*11f90*/  LDL R27, [R1+0x8] ;  /* 0x00000800011b7983 */ /* 0x004ea20000100800 */
[----:B------:R-:W-:Y:S02]  /*11fa0*/  ISETP.GE.U32.AND P1, PT, R7, 0x7ffffe46, PT ;  /* 0x7ffffe460700780c */ /* 0x000fe40003f26070 */
[----:B------:R-:W-:Y:S01]  /*11fb0*/  ISETP.GE.U32.AND P4, PT, R6, 0x7ffffe45, PT ;  /* 0x7ffffe450600780c */ /* 0x000fe20003f86070 */
[----:B------:R-:W-:Y:S02]  /*11fc0*/  VIADD R6, R22, 0xfffffe82 ;  /* 0xfffffe8216067836 */ /* 0x000fe40000000000 */
[----:B------:R-:W-:-:S02]  /*11fd0*/  VIADD R7, R19, 0xfffffe83 ;  /* 0xfffffe8313077836 */ /* 0x000fc40000000000 */
[----:B----4-:R-:W-:Y:S01]  /*11fe0*/  IMAD.WIDE R24, R0, 0x4, R78 ;  /* 0x0000000400187825 */ /* 0x010fe200078e024e */
[----:B------:R-:W-:Y:S02]  /*11ff0*/  ISETP.GE.U32.AND P6, PT, R6, 0x7ffffe43, PT ;  /* 0x7ffffe430600780c */ /* 0x000fe40003fc6070 */
[----:B------:R-:W-:Y:S01]  /*12000*/  IADD3 R6, PT, PT, R18, -0x17f, RZ ;  /* 0xfffffe8112067810 */ /* 0x000fe20007ffe0ff */
[----:B------:R-:W-:Y:S01]  /*12010*/  IMAD.WIDE R22, R0, 0x4, R70 ;  /* 0x0000000400167825 */ /* 0x000fe200078e0246 */
[----:B------:R-:W-:Y:S01]  /*12020*/  ISETP.GE.U32.AND P5, PT, R7, 0x7ffffe44, PT ;  /* 0x7ffffe440700780c */ /* 0x000fe20003fa6070 */
[----:B------:R-:W-:Y:S02]  /*12030*/  LDGSTS.E [R135+0x5e800], desc[UR28][R24.64], !P1 ;  /* 0x5e80000018877fae */ /* 0x000fe4000c9a101c */
[----:B---3--:R-:W-:Y:S02]  /*12040*/  VIADD R252, R20, 0xfffffe80 ;  /* 0xfffffe8014fc7836 */ /* 0x008fe40000000000 */
[C---:B------:R-:W-:Y:S01]  /*12050*/  IMAD.WIDE R20, R0.reuse, 0x4, R72 ;  /* 0x0000000400147825 */ /* 0x040fe200078e0248 */
[----:B------:R-:W-:Y:S03]  /*12060*/  LDGSTS.E [R135+0x5ea00], desc[UR28][R22.64], !P1 ;  /* 0x5ea0000016877fae */ /* 0x000fe6000c9a101c */
[----:B------:R-:W-:Y:S01]  /*12070*/  IMAD.WIDE R18, R0, 0x4, R64 ;  /* 0x0000000400127825 */ /* 0x000fe200078e0240 */
[----:B------:R-:W-:Y:S01]  /*12080*/  ISETP.GE.U32.AND P1, PT, R6, 0x7ffffe42, PT ;  /* 0x7ffffe420600780c */ /* 0x000fe20003f26070 */
[----:B------:R1:W-:Y:S04]  /*12090*/  LDGSTS.E [R135+0x5ec00], desc[UR28][R20.64], !P4 ;  /* 0x5ec0000014877fae */ /* 0x0003e8000e1a101c */
[----:B------:R-:W-:Y:S04]  /*120a0*/  STL.64 [R1+0x88], R24 ;  /* 0x0000881801007387 */ /* 0x000fe80000100a00 */
[----:B------:R3:W-:Y:S01]  /*120b0*/  LDGSTS.E [R135+0x5ee00], desc[UR28][R18.64], !P4 ;  /* 0x5ee0000012877fae */ /* 0x0007e2000e1a101c */
[----:B------:R-:W-:-:S03]  /*120c0*/  ISETP.GE.U32.AND P4, PT, R252, 0x7ffffe41, PT ;  /* 0x7ffffe41fc00780c */ /* 0x000fc60003f86070 */
[----:B------:R-:W-:Y:S01]  /*120d0*/  STL.64 [R1+0x258], R22 ;  /* 0x0002581601007387 */ /* 0x000fe20000100a00 */
[----:B------:R-:W-:-:S03]  /*120e0*/  IMAD.WIDE R16, R0, 0x4, R16 ;  /* 0x0000000400107825 */ /* 0x000fc600078e0210 */
[----:B------:R1:W-:Y:S01]  /*120f0*/  STL.64 [R1+0x80], R20 ;  /* 0x0000801401007387 */ /* 0x0003e20000100a00 */
[----:B------:R-:W-:-:S03]  /*12100*/  IMAD.WIDE R4, R0, 0x4, R4 ;  /* 0x0000000400047825 */ /* 0x000fc600078e0204 */
[----:B------:R3:W-:Y:S01]  /*12110*/  STL.64 [R1+0x250], R18 ;  /* 0x0002501201007387 */ /* 0x0007e20000100a00 */
[----:B------:R-:W-:-:S04]  /*12120*/  IMAD.WIDE R14, R0, 0x4, R14 ;  /* 0x00000004000e7825 */ /* 0x000fc800078e020e */
[----:B-1----:R-:W-:-:S04]  /*12130*/  IMAD.WIDE R20, R0, 0x4, R66 ;  /* 0x0000000400147825 */ /* 0x002fc800078e0242 */
[C---:B---3--:R-:W-:Y:S01]  /*12140*/  IMAD.WIDE R18, R0.reuse, 0x4, R58 ;  /* 0x0000000400127825 */ /* 0x048fe200078e023a */
[----:B------:R-:W-:Y:S03]  /*12150*/  LDGSTS.E [R135+0x5f000], desc[UR28][R20.64], !P5 ;  /* 0x5f00000014877fae */ /* 0x000fe6000e9a101c */
[C---:B------:R-:W-:Y:S01]  /*12160*/  IMAD.WIDE R8, R0.reuse, 0x4, R8 ;  /* 0x0000000400087825 */ /* 0x040fe200078e0208 */
[----:B------:R-:W-:Y:S03]  /*12170*/  LDGSTS.E [R135+0x5f200], desc[UR28][R18.64], !P5 ;  /* 0x5f20000012877fae */ /* 0x000fe6000e9a101c */
[C---:B------:R-:W-:Y:S01]  /*12180*/  IMAD.WIDE R12, R0.reuse, 0x4, R12 ;  /* 0x00000004000c7825 */ /* 0x040fe200078e020c */
[----:B------:R-:W-:Y:S03]  /*12190*/  LDGSTS.E [R135+0x5f400], desc[UR28][R16.64], !P6 ;  /* 0x5f40000010877fae */ /* 0x000fe6000f1a101c */
[----:B------:R-:W-:Y:S01]  /*121a0*/  IMAD.WIDE R6, R0, 0x4, R10 ;  /* 0x0000000400067825 */ /* 0x000fe200078e020a */
[----:B------:R-:W-:Y:S04]  /*121b0*/  LDGSTS.E [R135+0x5f600], desc[UR28][R4.64], !P6 ;  /* 0x5f60000004877fae */ /* 0x000fe8000f1a101c */
[----:B------:R-:W-:Y:S04]  /*121c0*/  LDGSTS.E [R135+0x5f800], desc[UR28][R14.64], !P1 ;  /* 0x5f8000000e877fae */ /* 0x000fe8000c9a101c */
[----:B------:R-:W-:Y:S04]  /*121d0*/  LDGSTS.E [R135+0x5fa00], desc[UR28][R8.64], !P1 ;  /* 0x5fa0000008877fae */ /* 0x000fe8000c9a101c */
[----:B------:R-:W-:Y:S04]  /*121e0*/  LDGSTS.E [R135+0x5fc00], desc[UR28][R12.64], !P4 ;  /* 0x5fc000000c877fae */ /* 0x000fe8000e1a101c */
[----:B------:R-:W-:Y:S04]  /*121f0*/  LDGSTS.E [R135+0x5fe00], desc[UR28][R6.64], !P4 ;  /* 0x5fe0000006877fae */ /* 0x000fe8000e1a101c */
[----:B------:R-:W0:Y:S04]  /*12200*/  LDGDEPBAR ;  /* 0x00000000000079af */ /* 0x000e280000000000 */
[----:B------:R-:W-:Y:S04]  /*12210*/  STL.64 [R1+0x78], R20 ;  /* 0x0000781401007387 */ /* 0x000fe80000100a00 */
[----:B------:R-:W-:Y:S04]  /*12220*/  STL.64 [R1+0x70], R16 ;  /* 0x0000701001007387 */ /* 0x000fe80000100a00 */
[----:B------:R-:W-:Y:S04]  /*12230*/  STL.64 [R1+0x68], R14 ;  /* 0x0000680e01007387 */ /* 0x000fe80000100a00 */
[----:B------:R-:W-:Y:S04]  /*12240*/  STL.64 [R1+0x248], R18 ;  /* 0x0002481201007387 */ /* 0x000fe80000100a00 */
[----:B------:R-:W-:Y:S04]  /*12250*/  STL.64 [R1+0x60], R12 ;  /* 0x0000600c01007387 */ /* 0x000fe80000100a00 */
[----:B------:R1:W-:Y:S04]  /*12260*/  STL.64 [R1+0x240], R4 ;  /* 0x0002400401007387 */ /* 0x0003e80000100a00 */
[----:B------:R3:W-:Y:S04]  /*12270*/  STL.64 [R1+0x228], R8 ;  /* 0x0002280801007387 */ /* 0x0007e80000100a00 */
[----:B------:R3:W-:Y:S04]  /*12280*/  STL.64 [R1+0x238], R6 ;  /* 0x0002380601007387 */ /* 0x0007e80000100a00 */
        /* <DEDUP_REMOVED lines=29> */
[----:B------:R2:W-:Y:S04]  /*12460*/  LDGSTS.E [R132+0x75700], desc[UR28][R28.64], P2 ;  /* 0x757000001c847fae */ /* 0x0005e800091a101c */
[----:B------:R3:W5:Y:S04]  /*12470*/  LDL.LU.64 R2, [R1+0x528] ;  /* 0x0005280001027983 */ /* 0x0007680000300a00 */
[----:B------:R3:W-:Y:S01]  /*12480*/  LDGSTS.E [R132+0x75b00], desc[UR28][R32.64], P2 ;  /* 0x75b0000020847fae */ /* 0x0007e200091a101c */
[----:B--2---:R-:W2:Y:S03]  /*12490*/  S2R R29, SR_TID.X ;  /* 0x00000000001d7919 */ /* 0x004ea60000002100 */
[----:B------:R3:W-:Y:S04]  /*124a0*/  LDGSTS.E [R132+0x75f00], desc[UR28][R30.64], P2 ;  /* 0x75f000001e847fae */ /* 0x0007e800091a101c */
[----:B------:R-:W0:Y:S01]  /*124b0*/  LDGDEPBAR ;  /* 0x00000000000079af */ /* 0x000e220000000000 */
[----:B------:R-:W-:-:S04]  /*124c0*/  DEPBAR.LE SB0, 0xa ;  /* 0x000082800000791a */ /* 0x000fc80000000000 */
[C---:B--2---:R-:W-:Y:S02]  /*124d0*/  IMAD.SHL.U32 R0, R29.reuse, 0x40, RZ ;  /* 0x000000401d007824 */ /* 0x044fe400078e00ff */
[----:B------:R-:W-:-:S03]  /*124e0*/  IMAD.SHL.U32 R27, R29, 0x4, RZ ;  /* 0x000000041d1b7824 */ /* 0x000fc600078e00ff */
[----:B------:R-:W-:Y:S02]  /*124f0*/  LOP3.LUT R0, R0, 0x600, RZ, 0xc0, !PT ;  /* 0x0000060000007812 */ /* 0x000fe400078ec0ff */
[----:B-1----:R-:W-:Y:S02]  /*12500*/  SHF.L.U32 R4, R29, 0x4, RZ ;  /* 0x000000041d047819 */ /* 0x002fe400000006ff */
[----:B------:R-:W-:-:S04]  /*12510*/  LOP3.LUT R0, R0, 0x180, R27, 0xf8, !PT ;  /* 0x0000018000007812 */ /* 0x000fc800078ef81b */
[----:B------:R-:W-:Y:S01]  /*12520*/  LOP3.LUT R0, R0, 0x70, R4, 0xf8, !PT ;  /* 0x0000007000007812 */ /* 0x000fe200078ef804 */
[----:B------:R-:W-:Y:S06]  /*12530*/  BAR.SYNC.DEFER_BLOCKING 0x0 ;  /* 0x0000000000007b1d */ /* 0x000fec0000010000 */
[----:B------:R3:W1:Y:S04]  /*12540*/  LDSM.16.M88.4 R68, [R0+UR9] ;  /* 0x000000090044783b */ /* 0x0006680008000200 */
[----:B------:R3:W2:Y:S04]  /*12550*/  LDSM.16.M88.4 R72, [R0+UR9+0x800] ;  /* 0x000800090048783b */ /* 0x0006a80008000200 */
[----:B------:R3:W4:Y:S04]  /*12560*/  LDSM.16.M88.4 R204, [R0+UR9+0x1000] ;  /* 0x0010000900cc783b */ /* 0x0007280008000200 */
[----:B------:R3:W1:Y:S04]  /*12570*/  LDSM.16.M88.4 R76, [R0+UR9+0x1800] ;  /* 0x00180009004c783b */ /* 0x0006680008000200 */
        /* <DEDUP_REMOVED lines=27> */
[----:B------:R3:W1:Y:S01]  /*12730*/  LDSM.16.M88.4 R144, [R0+UR9+0xf800] ;  /* 0x00f800090090783b */ /* 0x0006620008000200 */
[----:B--2-4-:R-:W-:Y:S05]  /*12740*/  @!P0 BRA `(.L_x_6) ;  /* 0x0000000800048947 */ /* 0x014fea0003800000 */
[----:B-1----:R-:W-:Y:S01]  /*12750*/  IMAD.MOV.U32 R4, RZ, RZ, R68 ;  /* 0x000000ffff047224 */ /* 0x002fe200078e0044 */
[----:B---3--:R-:W-:Y:S01]  /*12760*/  MOV R7, R74 ;  /* 0x0000004a00077202 */ /* 0x008fe20000000f00 */
[----:B------:R-:W-:Y:S01]  /*12770*/  IMAD.MOV.U32 R68, RZ, RZ, R69 ;  /* 0x000000ffff447224 */ /* 0x000fe200078e0045 */
[----:B------:R-:W-:Y:S01]  /*12780*/  MOV R11, R78 ;  /* 0x0000004e000b7202 */ /* 0x000fe20000000f00 */
        /* <DEDUP_REMOVED lines=60> */
[----:B------:R-:W-:-:S02]  /*12b50*/  IMAD.MOV.U32 R122, RZ, RZ, R125 ;  /* 0x000000ffff7a7224 */ /* 0x000fc400078e007d */
[----:B------:R-:W-:Y:S02]  /*12b60*/  IMAD.MOV.U32 R126, RZ, RZ, R129 ;  /* 0x000000ffff7e7224 */ /* 0x000fe400078e0081 */
[----:B------:R-:W-:Y:S02]  /*12b70*/  IMAD.MOV.U32 R8, RZ, RZ, R204 ;  /* 0x000000ffff087224 */ /* 0x000fe400078e00cc */
[----:B------:R-:W-:Y:S02]  /*12b80*/  IMAD.MOV.U32 R9, RZ, RZ, R206 ;  /* 0x000000ffff097224 */ /* 0x000fe400078e00ce */
[----:B------:R-:W-:Y:S02]  /*12b90*/  IMAD.MOV.U32 R12, RZ, RZ, R200 ;  /* 0x000000ffff0c7224 */ /* 0x000fe400078e00c8 */
[----:B------:R-:W-:Y:S02]  /*12ba0*/  IMAD.MOV.U32 R13, RZ, RZ, R202 ;  /* 0x000000ffff0d7224 */ /* 0x000fe400078e00ca */
        /* <DEDUP_REMOVED lines=57> */
[----:B------:R-:W-:-:S04]  /*12f40*/  IMAD.MOV.U32 R130, RZ, RZ, R145 ;  /* 0x000000ffff827224 */ /* 0x000fc800078e0091 */
[----:B------:R2:W-:Y:S03]  /*12f50*/  STTM.x128 tmem[UR11+0x80], R4 ;  /* 0x00008004000079ed */ /* 0x0005e600083c000b */
.L_x_6:
[----:B--2---:R-:W2:Y:S01]  /*12f60*/  LDL.LU.64 R16, [R1+0x220] ;  /* 0x0002200001107983 */ /* 0x004ea20000300a00 */
[----:B------:R-:W-:Y:S02]  /*12f70*/  USHF.R.S32.HI UR13, URZ, 0x1f, UR7 ;  /* 0x0000001fff0d7899 */ /* 0x000fe40008011407 */
[----:B------:R-:W-:Y:S01]  /*12f80*/  USHF.L.U32 UR12, UR7, 0x2, URZ ;  /* 0x00000002070c7899 */ /* 0x000fe200080006ff */
[----:B------:R-:W4:Y:S01]  /*12f90*/  LDL.LU.64 R10, [R1+0x1c0] ;  /* 0x0001c000010a7983 */ /* 0x000f220000300a00 */
[----:B------:R-:W-:Y:S02]  /*12fa0*/  USHF.L.U64.HI UR13, UR7, 0x2, UR13 ;  /* 0x00000002070d7899 */ /* 0x000fe4000801020d */
[----:B------:R-:W-:Y:S01]  /*12fb0*/  USHF.R.S32.HI UR15, URZ, 0x1f, UR6 ;  /* 0x0000001fff0f7899 */ /* 0x000fe20008011406 */
[----:B---3--:R-:W3:Y:S01]  /*12fc0*/  LDL.LU.64 R4, [R1+0x200] ;  /* 0x0002000001047983 */ /* 0x008ee20000300a00 */
[----:B------:R-:W-:Y:S01]  /*12fd0*/  IADD3 R12, P1, PT, R244, UR12, RZ ;  /* 0x0000000cf40c7c10 */ /* 0x000fe2000ff3e0ff */
[----:B------:R-:W-:-:S02]  /*12fe0*/  USHF.L.U32 UR14, UR6, 0x2, URZ ;  /* 0x00000002060e7899 */ /* 0x000fc400080006ff */
[----:B------:R-:W3:Y:S01]  /*12ff0*/  LDL.LU.64 R6, [R1+0x180] ;  /* 0x0001800001067983 */ /* 0x000ee20000300a00 */
[----:B------:R-:W1:Y:S03]  /*13000*/  LDCU UR5, c[0x0][0x3a0] ;  /* 0x00007400ff0577ac */ /* 0x000e660008000800 */
[----:B------:R-:W3:Y:S01]  /*13010*/  LDL.LU.64 R8, [R1+0x160] ;  /* 0x0001600001087983 */ /* 0x000ee20000300a00 */
[----:B------:R-:W-:-:S03]  /*13020*/  IADD3.X R13, PT, PT, R245, UR13, RZ, P1, !PT ;  /* 0x0000000df50d7c10 */ /* 0x000fc60008ffe4ff */
[----:B-----5:R1:W-:Y:S01]  /*13030*/  STL.64 [R1+0x528], R2 ;  /* 0x0005280201007387 */ /* 0x0203e20000100a00 */
[----:B------:R-:W-:Y:S01]  /*13040*/  UIADD3 UR16, UPT, UPT, UR10, 0x80, URZ ;  /* 0x000000800a107890 */ /* 0x000fe2000fffe0ff */
[----:B------:R-:W1:Y:S02]  /*13050*/  FENCE.VIEW.ASYNC.T ;  /* 0x00000000000073c6 */ /* 0x000e640000000200 */
[----:B-1----:R-:W-:Y:S01]  /*13060*/  BAR.SYNC.DEFER_BLOCKING 0x0 ;  /* 0x0000000000007b1d */ /* 0x002fe20000010000 */
[----:B--2---:R-:W-:-:S04]  /*13070*/  IADD3 R14, P0, PT, R16, UR12, RZ ;  /* 0x0000000c100e7c10 */ /* 0x004fc8000ff1e0ff */
[----:B------:R-:W-:Y:S02]  /*13080*/  IADD3.X R15, PT, PT, R17, UR13, RZ, P0, !PT ;  /* 0x0000000d110f7c10 */ /* 0x000fe400087fe4ff */
[----:B------:R-:W-:-:S03]  /*13090*/  IADD3 R2, P0, PT, R236, UR12, RZ ;  /* 0x0000000cec027c10 */ /* 0x000fc6000ff1e0ff */
[----:B------:R1:W-:Y:S01]  /*130a0*/  STL.64 [R1+0x350], R14 ;  /* 0x0003500e01007387 */ /* 0x0003e20000100a00 */
[----:B------:R-:W-:-:S03]  /*130b0*/  IADD3.X R3, PT, PT, R237, UR13, RZ, P0, !PT ;  /* 0x0000000ded037c10 */ /* 0x000fc600087fe4ff */
[----:B------:R2:W-:Y:S04]  /*130c0*/  STL.64 [R1+0x388], R12 ;  /* 0x0003880c01007387 */ /* 0x0005e80000100a00 */
[----:B------:R3:W-:Y:S01]  /*130d0*/  STL.64 [R1+0x3c0], R2 ;  /* 0x0003c00201007387 */ /* 0x0007e20000100a00 */
[----:B-1----:R-:W-:Y:S02]  /*130e0*/  IADD3 R14, P1, PT, R228, UR12, RZ ;  /* 0x0000000ce40e7c10 */ /* 0x002fe4000ff3e0ff */
[----:B--2---:R-:W-:Y:S02]  /*130f0*/  IADD3 R12, P2, PT, R222, UR12, RZ ;  /* 0x0000000cde0c7c10 */ /* 0x004fe4000ff5e0ff */
[----:B------:R-:W-:Y:S02]  /*13100*/  IADD3.X R15, PT, PT, R229, UR13, RZ, P1, !PT ;  /* 0x0000000de50f7c10 */ /* 0x000fe40008ffe4ff */
[----:B---3--:R-:W-:-:S02]  /*13110*/  IADD3 R2, P0, PT, R216, UR12, RZ ;  /* 0x0000000cd8027c10 */ /* 0x008fc4000ff1e0ff */
[----:B------:R-:W-:Y:S02]  /*13120*/  IADD3.X R13, PT, PT, R223, UR13, RZ, P2, !PT ;  /* 0x0000000ddf0d7c10 */ /* 0x000fe400097fe4ff */
[----:B------:R-:W-:-:S03]  /*13130*/  IADD3.X R3, PT, PT, R217, UR13, RZ, P0, !PT ;  /* 0x0000000dd9037c10 */ /* 0x000fc600087fe4ff */
[----:B------:R1:W-:Y:S04]  /*13140*/  STL.64 [R1+0x430], R12 ;  /* 0x0004300c01007387 */ /* 0x0003e80000100a00 */
[----:B------:R2:W-:Y:S04]  /*13150*/  STL.64 [R1+0x3f8], R14 ;  /* 0x0003f80e01007387 */ /* 0x0005e80000100a00 */
[----:B------:R3:W-:Y:S01]  /*13160*/  STL.64 [R1+0x468], R2 ;  /* 0x0004680201007387 */ /* 0x0007e20000100a00 */
[----:B-1----:R-:W-:-:S04]  /*13170*/  IADD3 R12, P1, PT, R210, UR12, RZ ;  /* 0x0000000cd20c7c10 */ /* 0x002fc8000ff3e0ff */
[----:B------:R-:W-:Y:S02]  /*13180*/  IADD3.X R13, PT, PT, R211, UR13, RZ, P1, !PT ;  /* 0x0000000dd30d7c10 */ /* 0x000fe40008ffe4ff */
[----:B--2---:R-:W-:Y:S02]  /*13190*/  IADD3 R14, P2, PT, R140, UR12, RZ ;  /* 0x0000000c8c0e7c10 */ /* 0x004fe4000ff5e0ff */
[----:B---3--:R-:W-:Y:S01]  /*131a0*/  IADD3 R2, P0, PT, R250, UR12, RZ ;  /* 0x0000000cfa027c10 */ /* 0x008fe2000ff1e0ff */
[----:B------:R1:W-:Y:S01]  /*131b0*/  STL.64 [R1+0x4a0], R12 ;  /* 0x0004a00c01007387 */ /* 0x0003e20000100a00 */
[----:B------:R-:W-:Y:S02]  /*131c0*/  IADD3.X R15, PT, PT, R141, UR13, RZ, P2, !PT ;  /* 0x0000000d8d0f7c10 */ /* 0x000fe400097fe4ff */
[----:B------:R-:W-:-:S05]  /*131d0*/  IADD3.X R3, PT, PT, R251, UR13, RZ, P0, !PT ;  /* 0x0000000dfb037c10 */ /* 0x000fca00087fe4ff */
[----:B------:R2:W-:Y:S01]  /*131e0*/  STL.64 [R1+0x320], R2 ;  /* 0x0003200201007387 */ /* 0x0005e20000100a00 */
[----:B-1----:R-:W-:-:S03]  /*131f0*/  IADD3 R12, P1, PT, R242, UR12, RZ ;  /* 0x0000000cf20c7c10 */ /* 0x002fc6000ff3e0ff */
[----:B------:R1:W-:Y:S01]  /*13200*/  STL.64 [R1+0x4d8], R14 ;  /* 0x0004d80e01007387 */ /* 0x0003e20000100a00 */
[----:B------:R-:W-:Y:S02]  /*13210*/  IADD3.X R13, PT, PT, R243, UR13, RZ, P1, !PT ;  /* 0x0000000df30d7c10 */ /* 0x000fe40008ffe4ff */
[----:B--2---:R-:W-:-:S03]  /*13220*/  IADD3 R2, P0, PT, R234, UR12, RZ ;  /* 0x0000000cea027c10 */ /* 0x004fc6000ff1e0ff */
[----:B------:R2:W-:Y:S01]  /*13230*/  STL.64 [R1+0x358], R12 ;  /* 0x0003580c01007387 */ /* 0x0005e20000100a00 */
[----:B------:R-:W-:Y:S02]  /*13240*/  IADD3.X R3, PT, PT, R235, UR13, RZ, P0, !PT ;  /* 0x0000000deb037c10 */ /* 0x000fe400087fe4ff */
[----:B-1----:R-:W-:-:S03]  /*13250*/  IADD3 R14, P1, PT, R226, UR12, RZ ;  /* 0x0000000ce20e7c10 */ /* 0x002fc6000ff3e0ff */
[----:B------:R1:W-:Y:S01]  /*13260*/  STL.64 [R1+0x390], R2 ;  /* 0x0003900201007387 */ /* 0x0003e20000100a00 */
[----:B------:R-:W-:Y:S02]  /*13270*/  IADD3.X R15, PT, PT, R227, UR13, RZ, P1, !PT ;  /* 0x0000000de30f7c10 */ /* 0x000fe40008ffe4ff */
[----:B--2---:R-:W-:-:S04]  /*13280*/  IADD3 R12, P2, PT, R220, UR12, RZ ;  /* 0x0000000cdc0c7c10 */ /* 0x004fc8000ff5e0ff */
[----:B------:R-:W-:Y:S02]  /*13290*/  IADD3.X R13, PT, PT, R221, UR13, RZ, P2, !PT ;  /* 0x0000000ddd0d7c10 */ /* 0x000fe400097fe4ff */
[----:B-1----:R-:W-:-:S03]  /*132a0*/  IADD3 R2, P0, PT, R214, UR12, RZ ;  /* 0x0000000cd6027c10 */ /* 0x002fc6000ff1e0ff */
[----:B------:R1:W-:Y:S01]  /*132b0*/  STL.64 [R1+0x400], R12 ;  /* 0x0004000c01007387 */ /* 0x0003e20000100a00 */
[----:B------:R-:W-:-:S03]  /*132c0*/  IADD3.X R3, PT, PT, R215, UR13, RZ, P0, !PT ;  /* 0x0000000dd7037c10 */ /* 0x000fc600087fe4ff */
[----:B------:R-:W-:Y:S01]  /*132d0*/  STL.64 [R1+0x3c8], R14 ;  /* 0x0003c80e01007387 */ /* 0x000fe20000100a00 */
[----:B------:R-:W-:-:S03]  /*132e0*/  IADD3 R214, P0, PT, R248, UR12, RZ ;  /* 0x0000000cf8d67c10 */ /* 0x000fc6000ff1e0ff */
[----:B------:R2:W-:Y:S01]  /*132f0*/  STL.64 [R1+0x440], R2 ;  /* 0x0004400201007387 */ /* 0x0005e20000100a00 */
[----:B-1----:R-:W-:-:S04]  /*13300*/  IADD3 R12, P1, PT, R208, UR12, RZ ;  /* 0x0000000cd00c7c10 */ /* 0x002fc8000ff3e0ff */
[----:B------:R-:W-:Y:S02]  /*13310*/  IADD3.X R13, PT, PT, R209, UR13, RZ, P1, !PT ;  /* 0x0000000dd10d7c10 */ /* 0x000fe40008ffe4ff */
[----:B------:R-:W-:Y:S02]  /*13320*/  IADD3 R220, P1, PT, R240, UR12, RZ ;  /* 0x0000000cf0dc7c10 */ /* 0x000fe4000ff3e0ff */
[----:B--2---:R-:W-:Y:S01]  /*13330*/  IADD3 R2, P2, PT, R138, UR12, RZ ;  /* 0x0000000c8a027c10 */ /* 0x004fe2000ff5e0ff */
[----:B------:R4:W-:Y:S03]  /*13340*/  STL.64 [R1+0x478], R12 ;  /* 0x0004780c01007387 */ /* 0x0009e60000100a00 */
[----:B------:R-:W-:-:S05]  /*13350*/  IADD3.X R3, PT, PT, R139, UR13, RZ, P2, !PT ;  /* 0x0000000d8b037c10 */ /* 0x000fca00097fe4ff */
[----:B------:R-:W-:Y:S04]  /*13360*/  STL.64 [R1+0x4b0], R2 ;  /* 0x0004b00201007387 */ /* 0x000fe80000100a00 */
[----:B------:R-:W2:Y:S01]  /*13370*/  LDL.LU.64 R14, [R1+0x58] ;  /* 0x00005800010e7983 */ /* 0x000ea20000300a00 */
[----:B----4-:R-:W-:Y:S02]  /*13380*/  IMAD.MOV.U32 R12, RZ, RZ, R10 ;  /* 0x000000ffff0c7224 */ /* 0x010fe400078e000a */
[----:B------:R-:W-:Y:S01]  /*13390*/  IMAD.MOV.U32 R13, RZ, RZ, R11 ;  /* 0x000000ffff0d7224 */ /* 0x000fe200078e000b */
[----:B------:R-:W3:Y:S04]  /*133a0*/  LDL.LU.64 R24, [R1+0x50] ;  /* 0x0000500001187983 */ /* 0x000ee80000300a00 */
[----:B------:R-:W4:Y:S04]  /*133b0*/  LDL.LU.64 R20, [R1+0x48] ;  /* 0x0000480001147983 */ /* 0x000f280000300a00 */
[----:B------:R-:W4:Y:S04]  /*133c0*/  LDL.LU.64 R18, [R1+0x40] ;  /* 0x0000400001127983 */ /* 0x000f280000300a00 */
[----:B------:R-:W4:Y:S04]  /*133d0*/  LDL.LU.64 R10, [R1+0x38] ;  /* 0x00003800010a7983 */ /* 0x000f280000300a00 */
[----:B------:R-:W4:Y:S04]  /*133e0*/  LDL.LU.64 R34, [R1+0x30] ;  /* 0x0000300001227983 */ /* 0x000f280000300a00 */
[----:B------:R-:W4:Y:S04]  /*133f0*/  LDL.LU.64 R32, [R1+0x28] ;  /* 0x0000280001207983 */ /* 0x000f280000300a00 */
[----:B------:R-:W4:Y:S04]  /*13400*/  LDL.LU.64 R30, [R1+0x20] ;  /* 0x00002000011e7983 */ /* 0x000f280000300a00 */
[----:B------:R-:W4:Y:S01]  /*13410*/  LDL.LU.64 R16, [R1+0x18] ;  /* 0x0000180001107983 */ /* 0x000f220000300a00 */
[----:B------:R-:W-:-:S02]  /*13420*/  IADD3.X R215, PT, PT, R249, UR13, RZ, P0, !PT ;  /* 0x0000000df9d77c10 */ /* 0x000fc400087fe4ff */
[----:B------:R-:W-:Y:S02]  /*13430*/  IADD3 R226, P0, PT, R232, UR12, RZ ;  /* 0x0000000ce8e27c10 */ /* 0x000fe4000ff1e0ff */
[----:B------:R-:W-:Y:S02]  /*13440*/  IADD3.X R221, PT, PT, R241, UR13, RZ, P1, !PT ;  /* 0x0000000df1dd7c10 */ /* 0x000fe40008ffe4ff */
[----:B------:R-:W-:Y:S02]  /*13450*/  IADD3 R234, P1, PT, R224, UR12, RZ ;  /* 0x0000000ce0ea7c10 */ /* 0x000fe4000ff3e0ff */
[----:B------:R-:W-:Y:S02]  /*13460*/  IADD3.X R227, PT, PT, R233, UR13, RZ, P0, !PT ;  /* 0x0000000de9e37c10 */ /* 0x000fe400087fe4ff */
[----:B------:R-:W-:Y:S02]  /*13470*/  IADD3 R250, P0, PT, R212, UR12, RZ ;  /* 0x0000000cd4fa7c10 */ /* 0x000fe4000ff1e0ff */
[----:B------:R-:W-:-:S02]  /*13480*/  IADD3 R242, P2, PT, R218, UR12, RZ ;  /* 0x0000000cdaf27c10 */ /* 0x000fc4000ff5e0ff */
[----:B------:R-:W-:Y:S02]  /*13490*/  IADD3.X R235, PT, PT, R225, UR13, RZ, P1, !PT ;  /* 0x0000000de1eb7c10 */ /* 0x000fe40008ffe4ff */
[----:B------:R-:W-:Y:S02]  /*134a0*/  IADD3 R210, P1, PT, R142, UR12, RZ ;  /* 0x0000000c8ed27c10 */ /* 0x000fe4000ff3e0ff */
[----:B------:R-:W-:Y:S02]  /*134b0*/  IADD3.X R251, PT, PT, R213, UR13, RZ, P0, !PT ;  /* 0x0000000dd5fb7c10 */ /* 0x000fe400087fe4ff */
[----:B------:R-:W-:Y:S01]  /*134c0*/  IADD3 R216, P0, PT, R136, UR12, RZ ;  /* 0x0000000c88d87c10 */ /* 0x000fe2000ff1e0ff */
[----:B------:R-:W-:Y:S01]  /*134d0*/  STL.64 [R1+0x2f0], R214 ;  /* 0x0002f0d601007387 */ /* 0x000fe20000100a00 */
[----:B------:R-:W-:Y:S01]  /*134e0*/  IADD3.X R243, PT, PT, R219, UR13, RZ, P2, !PT ;  /* 0x0000000ddbf37c10 */ /* 0x000fe200097fe4ff */
[----:B------:R-:W-:Y:S01]  /*134f0*/  USHF.L.U64.HI UR15, UR6, 0x2, UR15 ;  /* 0x00000002060f7899 */ /* 0x000fe2000801020f */
[----:B------:R-:W-:Y:S01]  /*13500*/  IADD3.X R211, PT, PT, R143, UR13, RZ, P1, !PT ;  /* 0x0000000d8fd37c10 */ /* 0x000fe20008ffe4ff */
[----:B------:R-:W-:Y:S01]  /*13510*/  STL.64 [R1+0x328], R220 ;  /* 0x000328dc01007387 */ /* 0x000fe20000100a00 */
[----:B------:R-:W-:-:S03]  /*13520*/  IADD3.X R217, PT, PT, R137, UR13, RZ, P0, !PT ;  /* 0x0000000d89d97c10 */ /* 0x000fc600087fe4ff */
[----:B------:R-:W-:Y:S04]  /*13530*/  STL.64 [R1+0x360], R226 ;  /* 0x000360e201007387 */ /* 0x000fe80000100a00 */
[----:B------:R-:W-:Y:S04]  /*13540*/  STL.64 [R1+0x3a0], R234 ;  /* 0x0003a0ea01007387 */ /* 0x000fe80000100a00 */
[----:B------:R-:W-:Y:S04]  /*13550*/  STL.64 [R1+0x3d8], R242 ;  /* 0x0003d8f201007387 */ /* 0x000fe80000100a00 */
[----:B------:R-:W-:Y:S04]  /*13560*/  STL.64 [R1+0x410], R250 ;  /* 0x000410fa01007387 */ /* 0x000fe80000100a00 */
[----:B------:R-:W-:Y:S04]  /*13570*/  STL.64 [R1+0x448], R210 ;  /* 0x000448d201007387 */ /* 0x000fe80000100a00 */
[----:B------:R-:W-:Y:S04]  /*13580*/  STL.64 [R1+0x488], R216 ;  /* 0x000488d801007387 */ /* 0x000fe80000100a00 */
[----:B------:R-:W4:Y:S04]  /*13590*/  LDL.LU.64 R28, [R1+0x10] ;  /* 0x00001000011c7983 */ /* 0x000f280000300a00 */
[----:B------:R-:W4:Y:S01]  /*135a0*/  LDL.LU.64 R22, [R1+0xa0] ;  /* 0x0000a00001167983 */ /* 0x000f220000300a00 */
[----:B------:R-:W-:-:S02]  /*135b0*/  IADD3 R222, P1, PT, R246, UR12, RZ ;  /* 0x0000000cf6de7c10 */ /* 0x000fc4000ff3e0ff */
[----:B------:R-:W-:Y:S02]  /*135c0*/  IADD3 R236, P4, PT, R230, UR12, RZ ;  /* 0x0000000ce6ec7c10 */ /* 0x000fe4000ff9e0ff */
[----:B------:R-:W-:Y:S02]  /*135d0*/  IADD3 R228, P2, PT, R238, UR12, RZ ;  /* 0x0000000ceee47c10 */ /* 0x000fe4000ff5e0ff */
[----:B------:R-:W-:Y:S02]  /*135e0*/  IADD3.X R223, PT, PT, R247, UR13, RZ, P1, !PT ;  /* 0x0000000df7df7c10 */ /* 0x000fe40008ffe4ff */
[----:B------:R-:W-:Y:S02]  /*135f0*/  IADD3.X R237, PT, PT, R231, UR13, RZ, P4, !PT ;  /* 0x0000000de7ed7c10 */ /* 0x000fe4000a7fe4ff */
[----:B------:R-:W-:Y:S02]  /*13600*/  IADD3.X R229, PT, PT, R239, UR13, RZ, P2, !PT ;  /* 0x0000000defe57c10 */ /* 0x000fe400097fe4ff */
[----:B--2---:R-:W-:Y:S01]  /*13610*/  IADD3 R142, P0, PT, R14, UR14, RZ ;  /* 0x0000000e0e8e7c10 */ /* 0x004fe2000ff1e0ff */
[----:B------:R-:W-:-:S03]  /*13620*/  IMAD.MOV.U32 R14, RZ, RZ, R12 ;  /* 0x000000ffff0e7224 */ /* 0x000fc600078e000c */
[----:B------:R-:W-:Y:S02]  /*13630*/  IADD3.X R143, PT, PT, R15, UR15, RZ, P0, !PT ;  /* 0x0000000f0f8f7c10 */ /* 0x000fe400087fe4ff */
[----:B------:R-:W-:Y:S02]  /*13640*/  MOV R15, R13 ;  /* 0x0000000d000f7202 */ /* 0x000fe40000000f00 */
[----:B------:R-:W2:Y:S01]  /*13650*/  LDL.LU.64 R12, [R1+0xb0] ;  /* 0x0000b000010c7983 */ /* 0x000ea20000300a00 */
[----:B---3--:R-:W-:-:S03]  /*13660*/  IADD3 R138, P0, PT, R24, UR14, RZ ;  /* 0x0000000e188a7c10 */ /* 0x008fc6000ff1e0ff */
[----:B------:R-:W3:Y:S01]  /*13670*/  LDL.LU.64 R26, [R1+0xb8] ;  /* 0x0000b800011a7983 */ /* 0x000ee20000300a00 */
[----:B----4-:R-:W-:-:S03]  /*13680*/  IADD3 R144, P4, PT, R10, UR14, RZ ;  /* 0x0000000e0a907c10 */ /* 0x010fc6000ff9e0ff */
[----:B------:R-:W-:Y:S01]  /*13690*/  STL.64 [R1+0x2c0], R222 ;  /* 0x0002c0de01007387 */ /* 0x000fe20000100a00 */
[----:B------:R-:W-:Y:S02]  /*136a0*/  IADD3 R136, P1, PT, R20, UR14, RZ ;  /* 0x0000000e14887c10 */ /* 0x000fe4000ff3e0ff */
[----:B------:R-:W-:Y:S01]  /*136b0*/  IADD3.X R145, PT, PT, R11, UR15, RZ, P4, !PT ;  /* 0x0000000f0b917c10 */ /* 0x000fe2000a7fe4ff */
[----:B------:R-:W-:Y:S01]  /*136c0*/  STL.64 [R1+0x300], R228 ;  /* 0x000300e401007387 */ /* 0x000fe20000100a00 */
[----:B------:R-:W-:Y:S01]  /*136d0*/  IADD3 R140, P2, PT, R18, UR14, RZ ;  /* 0x0000000e128c7c10 */ /* 0x000fe2000ff5e0ff */
[----:B------:R-:W-:Y:S02]  /*136e0*/  IMAD.MOV.U32 R10, RZ, RZ, R6 ;  /* 0x000000ffff0a7224 */ /* 0x000fe400078e0006 */
[----:B------:R-:W-:Y:S01]  /*136f0*/  STL.64 [R1+0x330], R236 ;  /* 0x000330ec01007387 */ /* 0x000fe20000100a00 */
[----:B------:R-:W-:Y:S01]  /*13700*/  IMAD.MOV.U32 R11, RZ, RZ, R7 ;  /* 0x000000ffff0b7224 */ /* 0x000fe200078e0007 */
[----:B------:R-:W-:-:S02]  /*13710*/  IADD3.X R139, PT, PT, R25, UR15, RZ, P0, !PT ;  /* 0x0000000f198b7c10 */ /* 0x000fc400087fe4ff */
[----:B------:R-:W4:Y:S01]  /*13720*/  LDL.LU.64 R6, [R1+0xc8] ;  /* 0x0000c80001067983 */ /* 0x000f220000300a00 */
[----:B------:R-:W-:-:S03]  /*13730*/  IADD3 R164, P4, PT, R16, UR14, RZ ;  /* 0x0000000e10a47c10 */ /* 0x000fc6000ff9e0ff */
[----:B------:R-:W4:Y:S01]  /*13740*/  LDL.LU.64 R24, [R1+0xd8] ;  /* 0x0000d80001187983 */ /* 0x000f220000300a00 */
[----:B------:R-:W-:Y:S01]  /*13750*/  IADD3.X R137, PT, PT, R21, UR15, RZ, P1, !PT ;  /* 0x0000000f15897c10 */ /* 0x000fe20008ffe4ff */
[----:B------:R-:W-:Y:S01]  /*13760*/  IMAD.MOV.U32 R16, RZ, RZ, R14 ;  /* 0x000000ffff107224 */ /* 0x000fe200078e000e */
[----:B------:R-:W-:Y:S01]  /*13770*/  IADD3.X R165, PT, PT, R17, UR15, RZ, P4, !PT ;  /* 0x0000000f11a57c10 */ /* 0x000fe2000a7fe4ff */
[----:B------:R-:W4:Y:S01]  /*13780*/  LDL.LU.64 R20, [R1+0xe0] ;  /* 0x0000e00001147983 */ /* 0x000f220000300a00 */
[----:B------:R-:W-:Y:S01]  /*13790*/  IADD3.X R141, PT, PT, R19, UR15, RZ, P2, !PT ;  /* 0x0000000f138d7c10 */ /* 0x000fe200097fe4ff */
[----:B------:R-:W-:Y:S01]  /*137a0*/  IMAD.MOV.U32 R14, RZ, RZ, R4 ;  /* 0x000000ffff0e7224 */ /* 0x000fe200078e0004 */
[----:B------:R-:W-:Y:S01]  /*137b0*/  MOV R17, R15 ;  /* 0x0000000f00117202 */ /* 0x000fe20000000f00 */
[----:B------:R-:W4:Y:S01]  /*137c0*/  LDL.LU.64 R18, [R1+0xe8] ;  /* 0x0000e80001127983 */ /* 0x000f220000300a00 */
[----:B------:R-:W-:-:S03]  /*137d0*/  IMAD.MOV.U32 R15, RZ, RZ, R5 ;  /* 0x000000ffff0f7224 */ /* 0x000fc600078e0005 */
[----:B------:R-:W4:Y:S01]  /*137e0*/  LDL.LU.64 R4, [R1+0xf8] ;  /* 0x0000f80001047983 */ /* 0x000f220000300a00 */
[----:B------:R-:W-:-:S03]  /*137f0*/  IADD3 R156, P2, PT, R30, UR14, RZ ;  /* 0x0000000e1e9c7c10 */ /* 0x000fc6000ff5e0ff */
[----:B------:R-:W4:Y:S01]  /*13800*/  LDL.LU.64 R40, [R1+0x100] ;  /* 0x0001000001287983 */ /* 0x000f220000300a00 */
[----:B------:R-:W-:-:S03]  /*13810*/  IADD3.X R157, PT, PT, R31, UR15, RZ, P2, !PT ;  /* 0x0000000f1f9d7c10 */ /* 0x000fc600097fe4ff */
[----:B------:R-:W4:Y:S01]  /*13820*/  LDL.LU.64 R38, [R1+0x108] ;  /* 0x0001080001267983 */ /* 0x000f220000300a00 */
[----:B------:R-:W-:-:S03]  /*13830*/  IADD3 R148, P0, PT, R34, UR14, RZ ;  /* 0x0000000e22947c10 */ /* 0x000fc6000ff1e0ff */
[----:B------:R-:W4:Y:S01]  /*13840*/  LDL.LU.64 R36, [R1+0x110] ;  /* 0x0001100001247983 */ /* 0x000f220000300a00 */
[----:B------:R-:W-:Y:S02]  /*13850*/  IADD3 R152, P1, PT, R32, UR14, RZ ;  /* 0x0000000e20987c10 */ /* 0x000fe4000ff3e0ff */
[----:B------:R-:W-:Y:S02]  /*13860*/  IADD3.X R149, PT, PT, R35, UR15, RZ, P0, !PT ;  /* 0x0000000f23957c10 */ /* 0x000fe400087fe4ff */
[----:B------:R-:W-:Y:S01]  /*13870*/  IADD3.X R153, PT, PT, R33, UR15, RZ, P1, !PT ;  /* 0x0000000f21997c10 */ /* 0x000fe20008ffe4ff */
[----:B------:R-:W-:Y:S01]  /*13880*/  IMAD.MOV.U32 R32, RZ, RZ, R10 ;  /* 0x000000ffff207224 */ /* 0x000fe200078e000a */
[----:B------:R-:W-:Y:S01]  /*13890*/  MOV R33, R11 ;  /* 0x0000000b00217202 */ /* 0x000fe20000000f00 */
[----:B------:R-:W-:Y:S02]  /*138a0*/  IMAD.MOV.U32 R34, RZ, RZ, R8 ;  /* 0x000000ffff227224 */ /* 0x000fe400078e0008 */
[----:B------:R-:W-:Y:S01]  /*138b0*/  IMAD.MOV.U32 R35, RZ, RZ, R9 ;  /* 0x000000ffff237224 */ /* 0x000fe200078e0009 */
[----:B------:R-:W-:-:S02]  /*138c0*/  IADD3 R168, P0, PT, R28, UR14, RZ ;  /* 0x0000000e1ca87c10 */ /* 0x000fc4000ff1e0ff */
[----:B------:R-:W-:Y:S02]  /*138d0*/  IADD3 R174, P1, PT, R22, UR14, RZ ;  /* 0x0000000e16ae7c10 */ /* 0x000fe4000ff3e0ff */
[----:B------:R-:W-:Y:S02]  /*138e0*/  IADD3.X R169, PT, PT, R29, UR15, RZ, P0, !PT ;  /* 0x0000000f1da97c10 */ /* 0x000fe400087fe4ff */
[----:B------:R-:W-:Y:S02]  /*138f0*/  IADD3.X R175, PT, PT, R23, UR15, RZ, P1, !PT ;  /* 0x0000000f17af7c10 */ /* 0x000fe40008ffe4ff */
[----:B--2---:R-:W-:-:S04]  /*13900*/  IADD3 R178, P2, PT, R12, UR14, RZ ;  /* 0x0000000e0cb27c10 */ /* 0x004fc8000ff5e0ff */
[----:B------:R-:W-:Y:S02]  /*13910*/  IADD3.X R179, PT, PT, R13, UR15, RZ, P2, !PT ;  /* 0x0000000f0db37c10 */ /* 0x000fe400097fe4ff */
[----:B------:R-:W2:Y:S01]  /*13920*/  LDL.LU.64 R12, [R1+0x120] ;  /* 0x00012000010c7983 */ /* 0x000ea20000300a00 */
[----:B---3--:R-:W-:-:S03]  /*13930*/  IADD3 R182, P4, PT, R26, UR14, RZ ;  /* 0x0000000e1ab67c10 */ /* 0x008fc6000ff9e0ff */
[----:B------:R-:W3:Y:S04]  /*13940*/  LDL.LU.64 R30, [R1+0x130] ;  /* 0x00013000011e7983 */ /* 0x000ee80000300a00 */
[----:B------:R-:W3:Y:S01]  /*13950*/  LDL.LU.64 R28, [R1+0x150] ;  /* 0x00015000011c7983 */ /* 0x000ee20000300a00 */
[----:B------:R-:W-:-:S03]  /*13960*/  IADD3.X R183, PT, PT, R27, UR15, RZ, P4, !PT ;  /* 0x0000000f1bb77c10 */ /* 0x000fc6000a7fe4ff */
[----:B------:R-:W3:Y:S01]  /*13970*/  LDL.LU.64 R22, [R1+0x170] ;  /* 0x0001700001167983 */ /* 0x000ee20000300a00 */
[----:B----4-:R-:W-:-:S03]  /*13980*/  IADD3 R162, P0, PT, R6, UR14, RZ ;  /* 0x0000000e06a27c10 */ /* 0x010fc6000ff1e0ff */
[----:B------:R-:W4:Y:S01]  /*13990*/  LDL.LU.64 R26, [R1+0x190] ;  /* 0x00019000011a7983 */ /* 0x000f220000300a00 */
[----:B------:R-:W-:-:S03]  /*139a0*/  IADD3.X R163, PT, PT, R7, UR15, RZ, P0, !PT ;  /* 0x0000000f07a37c10 */ /* 0x000fc600087fe4ff */
[----:B------:R-:W4:Y:S04]  /*139b0*/  LDL.LU.64 R10, [R1+0x1b0] ;  /* 0x0001b000010a7983 */ /* 0x000f280000300a00 */
[----:B------:R-:W4:Y:S04]  /*139c0*/  LDL.LU.64 R8, [R1+0x1d0] ;  /* 0x0001d00001087983 */ /* 0x000f280000300a00 */
[----:B------:R-:W4:Y:S01]  /*139d0*/  LDL.LU.64 R6, [R1+0x1f0] ;  /* 0x0001f00001067983 */ /* 0x000f220000300a00 */
[----:B------:R-:W-:-:S04]  /*139e0*/  IADD3 R102, P0, PT, R4, UR14, RZ ;  /* 0x0000000e04667c10 */ /* 0x000fc8000ff1e0ff */
[----:B------:R-:W-:Y:S02]  /*139f0*/  IADD3.X R103, PT, PT, R5, UR15, RZ, P0, !PT ;  /* 0x0000000f05677c10 */ /* 0x000fe400087fe4ff */
[----:B------:R-:W4:Y:S01]  /*13a00*/  LDL.LU.64 R4, [R1+0x1e8] ;  /* 0x0001e80001047983 */ /* 0x000f220000300a00 */
[----:B------:R-:W-:Y:S02]  /*13a10*/  IADD3 R126, P1, PT, R24, UR14, RZ ;  /* 0x0000000e187e7c10 */ /* 0x000fe4000ff3e0ff */
[----:B------:R-:W-:Y:S02]  /*13a20*/  IADD3 R118, P2, PT, R20, UR14, RZ ;  /* 0x0000000e14767c10 */ /* 0x000fe4000ff5e0ff */
[----:B------:R-:W-:Y:S02]  /*13a30*/  IADD3 R110, P4, PT, R18, UR14, RZ ;  /* 0x0000000e126e7c10 */ /* 0x000fe4000ff9e0ff */
[----:B------:R-:W-:Y:S02]  /*13a40*/  IADD3.X R127, PT, PT, R25, UR15, RZ, P1, !PT ;  /* 0x0000000f197f7c10 */ /* 0x000fe40008ffe4ff */
[----:B------:R-:W-:Y:S01]  /*13a50*/  IADD3.X R119, PT, PT, R21, UR15, RZ, P2, !PT ;  /* 0x0000000f15777c10 */ /* 0x000fe200097fe4ff */
[----:B------:R-:W4:Y:S01]  /*13a60*/  LDL.LU.64 R24, [R1+0x1c8] ;  /* 0x0001c80001187983 */ /* 0x000f220000300a00 */
[----:B------:R-:W-:-:S03]  /*13a70*/  IADD3.X R111, PT, PT, R19, UR15, RZ, P4, !PT ;  /* 0x0000000f136f7c10 */ /* 0x000fc6000a7fe4ff */
[----:B------:R-:W4:Y:S04]  /*13a80*/  LDL.LU.64 R20, [R1+0x1a8] ;  /* 0x0001a80001147983 */ /* 0x000f280000300a00 */
[----:B------:R-:W4:Y:S01]  /*13a90*/  LDL.LU.64 R18, [R1+0x188] ;  /* 0x0001880001127983 */ /* 0x000f220000300a00 */
[----:B------:R-:W-:-:S04]  /*13aa0*/  IADD3 R86, P2, PT, R38, UR14, RZ ;  /* 0x0000000e26567c10 */ /* 0x000fc8000ff5e0ff */
[----:B------:R-:W-:Y:S01]  /*13ab0*/  IADD3.X R87, PT, PT, R39, UR15, RZ, P2, !PT ;  /* 0x0000000f27577c10 */ /* 0x000fe200097fe4ff */
[----:B------:R-:W-:Y:S01]  /*13ac0*/  IMAD.MOV.U32 R54, RZ, RZ, R34 ;  /* 0x000000ffff367224 */ /* 0x000fe200078e0022 */
[----:B------:R-:W-:Y:S01]  /*13ad0*/  IADD3 R78, P4, PT, R36, UR14, RZ ;  /* 0x0000000e244e7c10 */ /* 0x000fe2000ff9e0ff */
[----:B------:R-:W-:Y:S01]  /*13ae0*/  IMAD.MOV.U32 R34, RZ, RZ, R14 ;  /* 0x000000ffff227224 */ /* 0x000fe200078e000e */
[----:B------:R-:W-:Y:S02]  /*13af0*/  MOV R55, R35 ;  /* 0x0000002300377202 */ /* 0x000fe40000000f00 */
[----:B------:R-:W-:Y:S01]  /*13b00*/  IADD3.X R79, PT, PT, R37, UR15, RZ, P4, !PT ;  /* 0x0000000f254f7c10 */ /* 0x000fe2000a7fe4ff */
[----:B------:R-:W-:Y:S01]  /*13b10*/  IMAD.MOV.U32 R35, RZ, RZ, R15 ;  /* 0x000000ffff237224 */ /* 0x000fe200078e000f */
[----:B--2---:R-:W-:-:S04]  /*13b20*/  IADD3 R70, P0, PT, R12, UR14, RZ ;  /* 0x0000000e0c467c10 */ /* 0x004fc8000ff1e0ff */
[----:B------:R-:W-:Y:S02]  /*13b30*/  IADD3.X R71, PT, PT, R13, UR15, RZ, P0, !PT ;  /* 0x0000000f0d477c10 */ /* 0x000fe400087fe4ff */
[----:B------:R-:W2:Y:S04]  /*13b40*/  LDL.LU.64 R12, [R1+0x168] ;  /* 0x00016800010c7983 */ /* 0x000ea80000300a00 */
[----:B------:R-:W2:Y:S01]  /*13b50*/  LDL.LU.64 R60, [R1+0x140] ;  /* 0x00014000013c7983 */ /* 0x000ea20000300a00 */
[----:B---3--:R-:W-:-:S04]  /*13b60*/  IADD3 R56, P2, PT, R28, UR14, RZ ;  /* 0x0000000e1c387c10 */ /* 0x008fc8000ff5e0ff */
[----:B------:R-:W-:Y:S02]  /*13b70*/  IADD3.X R57, PT, PT, R29, UR15, RZ, P2, !PT ;  /* 0x0000000f1d397c10 */ /* 0x000fe400097fe4ff */
[----:B----4-:R-:W-:Y:S01]  /*13b80*/  IADD3 R46, P0, PT, R26, UR14, RZ ;  /* 0x0000000e1a2e7c10 */ /* 0x010fe2000ff1e0ff */
[----:B------:R-:W3:Y:S03]  /*13b90*/  LDL.LU.64 R28, [R1+0x1a0] ;  /* 0x0001a000011c7983 */ /* 0x000ee60000300a00 */
[----:B------:R-:W-:Y:S01]  /*13ba0*/  IADD3.X R47, PT, PT, R27, UR15, RZ, P0, !PT ;  /* 0x0000000f1b2f7c10 */ /* 0x000fe200087fe4ff */
[----:B------:R-:W4:Y:S01]  /*13bb0*/  LDL.LU.64 R36, [R1+0x1e0] ;  /* 0x0001e00001247983 */ /* 0x000f220000300a00 */
[----:B------:R-:W-:-:S04]  /*13bc0*/  IADD3 R14, P0, PT, R4, UR14, RZ ;  /* 0x0000000e040e7c10 */ /* 0x000fc8000ff1e0ff */
[----:B------:R-:W-:Y:S02]  /*13bd0*/  IADD3.X R15, PT, PT, R5, UR15, RZ, P0, !PT ;  /* 0x0000000f050f7c10 */ /* 0x000fe400087fe4ff */
[----:B------:R-:W4:Y:S04]  /*13be0*/  LDL.LU.64 R4, [R1+0x210] ;  /* 0x0002100001047983 */ /* 0x000f280000300a00 */
[----:B------:R-:W4:Y:S04]  /*13bf0*/  LDL.LU.64 R42, [R1+0x218] ;  /* 0x00021800012a7983 */ /* 0x000f280000300a00 */
[----:B------:R-:W4:Y:S01]  /*13c00*/  LDL.LU.64 R26, [R1+0x208] ;  /* 0x00020800011a7983 */ /* 0x000f220000300a00 */
[----:B------:R-:W-:-:S02]  /*13c10*/  IADD3 R94, P1, PT, R40, UR14, RZ ;  /* 0x0000000e285e7c10 */ /* 0x000fc4000ff3e0ff */
[----:B------:R-:W-:Y:S02]  /*13c20*/  IADD3 R52, P4, PT, R22, UR14, RZ ;  /* 0x0000000e16347c10 */ /* 0x000fe4000ff9e0ff */
[----:B------:R-:W-:Y:S02]  /*13c30*/  IADD3.X R95, PT, PT, R41, UR15, RZ, P1, !PT ;  /* 0x0000000f295f7c10 */ /* 0x000fe40008ffe4ff */
[----:B------:R-:W-:Y:S02]  /*13c40*/  IADD3 R62, P1, PT, R30, UR14, RZ ;  /* 0x0000000e1e3e7c10 */ /* 0x000fe4000ff3e0ff */
[----:B------:R-:W-:Y:S02]  /*13c50*/  IADD3.X R53, PT, PT, R23, UR15, RZ, P4, !PT ;  /* 0x0000000f17357c10 */ /* 0x000fe4000a7fe4ff */
[----:B------:R-:W-:Y:S02]  /*13c60*/  IADD3 R30, P2, PT, R8, UR14, RZ ;  /* 0x0000000e081e7c10 */ /* 0x000fe4000ff5e0ff */
[----:B------:R-:W-:-:S02]  /*13c70*/  IADD3.X R63, PT, PT, R31, UR15, RZ, P1, !PT ;  /* 0x0000000f1f3f7c10 */ /* 0x000fc40008ffe4ff */
[----:B------:R-:W-:Y:S02]  /*13c80*/  IADD3 R22, P4, PT, R6, UR14, RZ ;  /* 0x0000000e06167c10 */ /* 0x000fe4000ff9e0ff */
[----:B------:R-:W-:Y:S01]  /*13c90*/  IADD3 R38, P1, PT, R10, UR14, RZ ;  /* 0x0000000e0a267c10 */ /* 0x000fe2000ff3e0ff */
[----:B------:R-:W-:Y:S01]  /*13ca0*/  IMAD.MOV.U32 R50, RZ, RZ, R16 ;  /* 0x000000ffff327224 */ /* 0x000fe200078e0010 */
[----:B------:R-:W-:Y:S02]  /*13cb0*/  IADD3.X R31, PT, PT, R9, UR15, RZ, P2, !PT ;  /* 0x0000000f091f7c10 */ /* 0x000fe400097fe4ff */
[----:B------:R-:W-:Y:S02]  /*13cc0*/  IADD3.X R23, PT, PT, R7, UR15, RZ, P4, !PT ;  /* 0x0000000f07177c10 */ /* 0x000fe4000a7fe4ff */
[----:B------:R-:W-:Y:S02]  /*13cd0*/  IADD3 R8, P2, PT, R20, UR14, RZ ;  /* 0x0000000e14087c10 */ /* 0x000fe4000ff5e0ff */
[----:B------:R-:W-:-:S02]  /*13ce0*/  IADD3.X R39, PT, PT, R11, UR15, RZ, P1, !PT ;  /* 0x0000000f0b277c10 */ /* 0x000fc40008ffe4ff */
[----:B------:R-:W-:Y:S01]  /*13cf0*/  IADD3 R16, P4, PT, R18, UR14, RZ ;  /* 0x0000000e12107c10 */ /* 0x000fe2000ff9e0ff */
[----:B------:R-:W4:Y:S01]  /*13d00*/  LDL.LU.64 R10, [R1+0x1f8] ;  /* 0x0001f800010a7983 */ /* 0x000f220000300a00 */
[----:B------:R-:W-:Y:S02]  /*13d10*/  IADD3 R6, P1, PT, R24, UR14, RZ ;  /* 0x0000000e18067c10 */ /* 0x000fe4000ff3e0ff */
[----:B------:R-:W-:Y:S02]  /*13d20*/  MOV R51, R17 ;  /* 0x0000001100337202 */ /* 0x000fe40000000f00 */
[----:B------:R-:W-:Y:S01]  /*13d30*/  IADD3.X R9, PT, PT, R21, UR15, RZ, P2, !PT ;  /* 0x0000000f15097c10 */ /* 0x000fe200097fe4ff */
[----:B------:R-:W-:Y:S01]  /*13d40*/  IMAD.MOV.U32 R44, RZ, RZ, R32 ;  /* 0x000000ffff2c7224 */ /* 0x000fe200078e0020 */
[----:B------:R-:W-:Y:S01]  /*13d50*/  IADD3.X R17, PT, PT, R19, UR15, RZ, P4, !PT ;  /* 0x0000000f13117c10 */ /* 0x000fe2000a7fe4ff */
[----:B------:R-:W4:Y:S01]  /*13d60*/  LDL.LU.64 R20, [R1+0x1d8] ;  /* 0x0001d80001147983 */ /* 0x000f220000300a00 */
[----:B------:R-:W-:-:S03]  /*13d70*/  IADD3.X R7, PT, PT, R25, UR15, RZ, P1, !PT ;  /* 0x0000000f19077c10 */ /* 0x000fc60008ffe4ff */
[----:B------:R-:W4:Y:S01]  /*13d80*/  LDL.LU.64 R18, [R1+0x1b8] ;  /* 0x0001b80001127983 */ /* 0x000f220000300a00 */
[----:B------:R-:W-:Y:S01]  /*13d90*/  IADD3 R40, P2, PT, R54, UR14, RZ ;  /* 0x0000000e36287c10 */ /* 0x000fe2000ff5e0ff */
[----:B------:R-:W-:Y:S02]  /*13da0*/  IMAD.MOV.U32 R45, RZ, RZ, R33 ;  /* 0x000000ffff2d7224 */ /* 0x000fe400078e0021 */
[----:B------:R-:W4:Y:S01]  /*13db0*/  LDL.LU.64 R58, [R1+0x198] ;  /* 0x00019800013a7983 */ /* 0x000f220000300a00 */
[----:B------:R-:W-:Y:S02]  /*13dc0*/  IADD3.X R41, PT, PT, R55, UR15, RZ, P2, !PT ;  /* 0x0000000f37297c10 */ /* 0x000fe400097fe4ff */
[----:B------:R-:W-:-:S04]  /*13dd0*/  IADD3 R48, P4, PT, R44, UR14, RZ ;  /* 0x0000000e2c307c10 */ /* 0x000fc8000ff9e0ff */
[----:B------:R-:W-:Y:S02]  /*13de0*/  IADD3.X R49, PT, PT, R45, UR15, RZ, P4, !PT ;  /* 0x0000000f2d317c10 */ /* 0x000fe4000a7fe4ff */
[----:B------:R-:W-:-:S04]  /*13df0*/  IADD3 R88, P4, PT, R34, UR14, RZ ;  /* 0x0000000e22587c10 */ /* 0x000fc8000ff9e0ff */
[----:B------:R-:W-:Y:S02]  /*13e00*/  IADD3.X R89, PT, PT, R35, UR15, RZ, P4, !PT ;  /* 0x0000000f23597c10 */ /* 0x000fe4000a7fe4ff */
[----:B--2---:R-:W-:Y:S02]  /*13e10*/  IADD3 R24, P0, PT, R12, UR14, RZ ;  /* 0x0000000e0c187c10 */ /* 0x004fe4000ff1e0ff */
[----:B------:R-:W-:Y:S02]  /*13e20*/  IADD3 R32, P1, PT, R60, UR14, RZ ;  /* 0x0000000e3c207c10 */ /* 0x000fe4000ff3e0ff */
[----:B------:R-:W-:Y:S02]  /*13e30*/  IADD3.X R25, PT, PT, R13, UR15, RZ, P0, !PT ;  /* 0x0000000f0d197c10 */ /* 0x000fe400087fe4ff */
[----:B------:R-:W2:Y:S01]  /*13e40*/  LDL.LU.64 R12, [R1+0x178] ;  /* 0x00017800010c7983 */ /* 0x000ea20000300a00 */
[----:B------:R-:W-:-:S03]  /*13e50*/  IADD3.X R33, PT, PT, R61, UR15, RZ, P1, !PT ;  /* 0x0000000f3d217c10 */ /* 0x000fc60008ffe4ff */
[----:B------:R-:W2:Y:S04]  /*13e60*/  LDL.LU.64 R60, [R1+0x158] ;  /* 0x00015800013c7983 */ /* 0x000ea80000300a00 */
[----:B------:R-:W2:Y:S01]  /*13e70*/  LDL.LU.64 R54, [R1+0x148] ;  /* 0x0001480001367983 */ /* 0x000ea20000300a00 */
[----:B---3--:R-:W-:-:S03]  /*13e80*/  IADD3 R64, P0, PT, R28, UR14, RZ ;  /* 0x0000000e1c407c10 */ /* 0x008fc6000ff1e0ff */
[----:B------:R-:W3:Y:S01]  /*13e90*/  LDL.LU.64 R44, [R1+0x138] ;  /* 0x00013800012c7983 */ /* 0x000ee20000300a00 */
[----:B------:R-:W-:Y:S02]  /*13ea0*/  IADD3.X R65, PT, PT, R29, UR15, RZ, P0, !PT ;  /* 0x0000000f1d417c10 */ /* 0x000fe400087fe4ff */
[----:B------:R-:W-:Y:S01]  /*13eb0*/  IADD3 R72, P1, PT, R50, UR14, RZ ;  /* 0x0000000e32487c10 */ /* 0x000fe2000ff3e0ff */
[----:B------:R-:W3:Y:S01]  /*13ec0*/  LDL.LU.64 R28, [R1+0x128] ;  /* 0x00012800011c7983 */ /* 0x000ee20000300a00 */
[----:B----4-:R-:W-:Y:S02]  /*13ed0*/  IADD3 R80, P2, PT, R36, UR14, RZ ;  /* 0x0000000e24507c10 */ /* 0x010fe4000ff5e0ff */
[----:B------:R-:W-:Y:S02]  /*13ee0*/  IADD3.X R73, PT, PT, R51, UR15, RZ, P1, !PT ;  /* 0x0000000f33497c10 */ /* 0x000fe40008ffe4ff */
[----:B------:R-:W4:Y:S01]  /*13ef0*/  LDL.LU.64 R50, [R1+0x118] ;  /* 0x0001180001327983 */ /* 0x000f220000300a00 */
[----:B------:R-:W-:-:S03]  /*13f00*/  IADD3.X R81, PT, PT, R37, UR15, RZ, P2, !PT ;  /* 0x0000000f25517c10 */ /* 0x000fc600097fe4ff */
[----:B------:R-:W4:Y:S01]  /*13f10*/  LDL.LU.64 R36, [R1+0xf0] ;  /* 0x0000f00001247983 */ /* 0x000f220000300a00 */
[----:B------:R-:W-:-:S03]  /*13f20*/  IADD3 R96, P0, PT, R4, UR14, RZ ;  /* 0x0000000e04607c10 */ /* 0x000fc6000ff1e0ff */
[----:B------:R-:W4:Y:S01]  /*13f30*/  LDL.LU.64 R34, [R1+0xc0] ;  /* 0x0000c00001227983 */ /* 0x000f220000300a00 */
[----:B------:R-:W-:-:S03]  /*13f40*/  IADD3.X R97, PT, PT, R5, UR15, RZ, P0, !PT ;  /* 0x0000000f05617c10 */ /* 0x000fc600087fe4ff */
[----:B------:R-:W4:Y:S01]  /*13f50*/  LDL.LU.64 R4, [R1+0xa8] ;  /* 0x0000a80001047983 */ /* 0x000f220000300a00 */
[----:B------:R-:W-:-:S04]  /*13f60*/  IADD3 R112, P2, PT, R26, UR14, RZ ;  /* 0x0000000e1a707c10 */ /* 0x000fc8000ff5e0ff */
[----:B------:R-:W-:Y:S02]  /*13f70*/  IADD3.X R113, PT, PT, R27, UR15, RZ, P2, !PT ;  /* 0x0000000f1b717c10 */ /* 0x000fe400097fe4ff */
[----:B------:R-:W4:Y:S01]  /*13f80*/  LDL.LU.64 R26, [R1+0x98] ;  /* 0x00009800011a7983 */ /* 0x000f220000300a00 */
[----:B------:R-:W-:-:S04]  /*13f90*/  IADD3 R104, P1, PT, R42, UR14, RZ ;  /* 0x0000000e2a687c10 */ /* 0x000fc8000ff3e0ff */
[----:B------:R-:W-:Y:S02]  /*13fa0*/  IADD3.X R105, PT, PT, R43, UR15, RZ, P1, !PT ;  /* 0x0000000f2b697c10 */ /* 0x000fe40008ffe4ff */
[----:B------:R-:W-:-:S04]  /*13fb0*/  IADD3 R120, P4, PT, R10, UR14, RZ ;  /* 0x0000000e0a787c10 */ /* 0x000fc8000ff9e0ff */
[----:B------:R-:W-:Y:S02]  /*13fc0*/  IADD3.X R121, PT, PT, R11, UR15, RZ, P4, !PT ;  /* 0x0000000f0b797c10 */ /* 0x000fe4000a7fe4ff */
[----:B------:R-:W-:Y:S02]  /*13fd0*/  IADD3 R128, P0, PT, R20, UR14, RZ ;  /* 0x0000000e14807c10 */ /* 0x000fe4000ff1e0ff */
[----:B------:R-:W-:Y:S02]  /*13fe0*/  IADD3 R10, P1, PT, R18, UR14, RZ ;  /* 0x0000000e120a7c10 */ /* 0x000fe4000ff3e0ff */
[----:B------:R-:W-:Y:S02]  /*13ff0*/  IADD3 R42, P2, PT, R58, UR14, RZ ;  /* 0x0000000e3a2a7c10 */ /* 0x000fe4000ff5e0ff */
[----:B------:R-:W-:Y:S02]  /*14000*/  IADD3.X R11, PT, PT, R19, UR15, RZ, P1, !PT ;  /* 0x0000000f130b7c10 */ /* 0x000fe40008ffe4ff */
[----:B------:R-:W-:-:S02]  /*14010*/  IADD3.X R129, PT, PT, R21, UR15, RZ, P0, !PT ;  /* 0x0000000f15817c10 */ /* 0x000fc400087fe4ff */
[----:B------:R-:W-:Y:S01]  /*14020*/  IADD3.X R43, PT, PT, R59, UR15, RZ, P2, !PT ;  /* 0x0000000f3b2b7c10 */ /* 0x000fe200097fe4ff */
[----:B------:R-:W4:Y:S04]  /*14030*/  LDL.LU.64 R20, [R1+0x90] ;  /* 0x0000900001147983 */ /* 0x000f280000300a00 */
[----:B------:R-:W4:Y:S04]  /*14040*/  LDL.LU.64 R18, [R1+0x88] ;  /* 0x0000880001127983 */ /* 0x000f280000300a00 */
[----:B------:R1:W-:Y:S04]  /*14050*/  STL.64 [R1+0x110], R10 ;  /* 0x0001100a01007387 */ /* 0x0003e80000100a00 */
[----:B-1----:R-:W4:Y:S04]  /*14060*/  LDL.LU.64 R10, [R1+0x80] ;  /* 0x00008000010a7983 */ /* 0x002f280000300a00 */
[----:B------:R3:W-:Y:S01]  /*14070*/  STL.64 [R1+0x120], R42 ;  /* 0x0001202a01007387 */ /* 0x0007e20000100a00 */
[----:B--2---:R-:W-:-:S02]  /*14080*/  IADD3 R2, P4, PT, R12, UR14, RZ ;  /* 0x0000000e0c027c10 */ /* 0x004fc4000ff9e0ff */
[----:B------:R-:W-:Y:S02]  /*14090*/  IADD3 R58, P0, PT, R60, UR14, RZ ;  /* 0x0000000e3c3a7c10 */ /* 0x000fe4000ff1e0ff */
[----:B------:R-:W-:Y:S02]  /*140a0*/  IADD3 R12, P1, PT, R54, UR14, RZ ;  /* 0x0000000e360c7c10 */ /* 0x000fe4000ff3e0ff */
[----:B------:R-:W-:Y:S02]  /*140b0*/  IADD3.X R3, PT, PT, R13, UR15, RZ, P4, !PT ;  /* 0x0000000f0d037c10 */ /* 0x000fe4000a7fe4ff */
[----:B------:R-:W-:Y:S02]  /*140c0*/  IADD3.X R13, PT, PT, R55, UR15, RZ, P1, !PT ;  /* 0x0000000f370d7c10 */ /* 0x000fe40008ffe4ff */
[----:B---3--:R-:W-:Y:S02]  /*140d0*/  IADD3 R42, P2, PT, R44, UR14, RZ ;  /* 0x0000000e2c2a7c10 */ /* 0x008fe4000ff5e0ff */
[----:B------:R-:W-:Y:S01]  /*140e0*/  IADD3.X R59, PT, PT, R61, UR15, RZ, P0, !PT ;  /* 0x0000000f3d3b7c10 */ /* 0x000fe200087fe4ff */
[----:B------:R1:W-:Y:S01]  /*140f0*/  STL.64 [R1+0x130], R2 ;  /* 0x0001300201007387 */ /* 0x0003e20000100a00 */
[----:B------:R-:W-:-:S03]  /*14100*/  IADD3.X R43, PT, PT, R45, UR15, RZ, P2, !PT ;  /* 0x0000000f2d2b7c10 */ /* 0x000fc600097fe4ff */
[----:B------:R2:W-:Y:S01]  /*14110*/  STL.64 [R1+0x150], R12 ;  /* 0x0001500c01007387 */ /* 0x0005e20000100a00 */
[----:B-1----:R-:W-:-:S03]  /*14120*/  IADD3 R2, P4, PT, R28, UR14, RZ ;  /* 0x0000000e1c027c10 */ /* 0x002fc6000ff9e0ff */
[----:B--2---:R-:W2:Y:S01]  /*14130*/  LDL.LU.64 R12, [R1+0x78] ;  /* 0x00007800010c7983 */ /* 0x004ea20000300a00 */
[----:B------:R-:W-:-:S03]  /*14140*/  IADD3.X R3, PT, PT, R29, UR15, RZ, P4, !PT ;  /* 0x0000000f1d037c10 */ /* 0x000fc6000a7fe4ff */
[----:B------:R-:W-:Y:S04]  /*14150*/  STL.64 [R1+0x140], R58 ;  /* 0x0001403a01007387 */ /* 0x000fe80000100a00 */
[----:B------:R-:W3:Y:S04]  /*14160*/  LDL.LU.64 R68, [R1+0x70] ;  /* 0x0000700001447983 */ /* 0x000ee80000300a00 */
[----:B------:R-:W3:Y:S04]  /*14170*/  LDL.LU.64 R60, [R1+0x68] ;  /* 0x00006800013c7983 */ /* 0x000ee80000300a00 */
[----:B------:R1:W-:Y:S01]  /*14180*/  STL.64 [R1+0x160], R42 ;  /* 0x0001602a01007387 */ /* 0x0003e20000100a00 */
[----:B----4-:R-:W-:-:S03]  /*14190*/  IADD3 R28, P2, PT, R34, UR14, RZ ;  /* 0x0000000e221c7c10 */ /* 0x010fc6000ff5e0ff */
[----:B------:R-:W4:Y:S01]  /*141a0*/  LDL.LU.64 R44, [R1+0x60] ;  /* 0x00006000012c7983 */ /* 0x000f220000300a00 */
[----:B------:R-:W-:-:S03]  /*141b0*/  IADD3.X R29, PT, PT, R35, UR15, RZ, P2, !PT ;  /* 0x0000000f231d7c10 */ /* 0x000fc600097fe4ff */
[----:B------:R1:W-:Y:S02]  /*141c0*/  STL.64 [R1+0x170], R2 ;  /* 0x0001700201007387 */ /* 0x0003e40000100a00 */
[----:B-1----:R-:W-:-:S04]  /*141d0*/  IADD3 R42, P0, PT, R50, UR14, RZ ;  /* 0x0000000e322a7c10 */ /* 0x002fc8000ff1e0ff */
[----:B------:R-:W-:Y:S02]  /*141e0*/  IADD3.X R43, PT, PT, R51, UR15, RZ, P0, !PT ;  /* 0x0000000f332b7c10 */ /* 0x000fe400087fe4ff */
[----:B------:R-:W-:-:S03]  /*141f0*/  IADD3 R2, P4, PT, R4, UR14, RZ ;  /* 0x0000000e04027c10 */ /* 0x000fc6000ff9e0ff */
[----:B------:R1:W-:Y:S01]  /*14200*/  STL.64 [R1+0x180], R42 ;  /* 0x0001802a01007387 */ /* 0x0003e20000100a00 */
[----:B------:R-:W-:-:S03]  /*14210*/  IADD3.X R3, PT, PT, R5, UR15, RZ, P4, !PT ;  /* 0x0000000f05037c10 */ /* 0x000fc6000a7fe4ff */
[----:B------:R-:W4:Y:S01]  /*14220*/  LDL.LU.64 R4, [R1+0x4f8] ;  /* 0x0004f80001047983 */ /* 0x000f220000300a00 */
[----:B------:R-:W-:-:S03]  /*14230*/  IADD3 R218, P1, PT, R36, UR14, RZ ;  /* 0x0000000e24da7c10 */ /* 0x000fc6000ff3e0ff */
[----:B------:R-:W4:Y:S04]  /*14240*/  LDL.LU.64 R54, [R1+0x4f0] ;  /* 0x0004f00001367983 */ /* 0x000f280000300a00 */
[----:B------:R-:W-:Y:S04]  /*14250*/  STL.64 [R1+0x1a0], R28 ;  /* 0x0001a01c01007387 */ /* 0x000fe80000100a00 */
[----:B------:R-:W4:Y:S04]  /*14260*/  LDL.LU.64 R50, [R1+0x4e8] ;  /* 0x0004e80001327983 */ /* 0x000f280000300a00 */
[----:B------:R1:W-:Y:S01]  /*14270*/  STL.64 [R1+0x1b0], R2 ;  /* 0x0001b00201007387 */ /* 0x0003e20000100a00 */
[----:B------:R-:W-:-:S03]  /*14280*/  IADD3.X R219, PT, PT, R37, UR15, RZ, P1, !PT ;  /* 0x0000000f25db7c10 */ /* 0x000fc60008ffe4ff */
[----:B-1----:R-:W4:Y:S01]  /*14290*/  LDL.LU.64 R42, [R1+0x4e0] ;  /* 0x0004e000012a7983 */ /* 0x002f220000300a00 */
[----:B------:R-:W-:-:S04]  /*142a0*/  IADD3 R2, P0, PT, R26, UR14, RZ ;  /* 0x0000000e1a027c10 */ /* 0x000fc8000ff1e0ff */
[----:B------:R-:W-:Y:S01]  /*142b0*/  IADD3.X R3, PT, PT, R27, UR15, RZ, P0, !PT ;  /* 0x0000000f1b037c10 */ /* 0x000fe200087fe4ff */
[----:B------:R-:W-:Y:S04]  /*142c0*/  STL.64 [R1+0x190], R218 ;  /* 0x000190da01007387 */ /* 0x000fe80000100a00 */
[----:B------:R4:W-:Y:S04]  /*142d0*/  STL.64 [R1+0x1c0], R2 ;  /* 0x0001c00201007387 */ /* 0x0009e80000100a00 */
[----:B------:R-:W4:Y:S01]  /*142e0*/  LDL.LU.64 R36, [R1+0x4d0] ;  /* 0x0004d00001247983 */ /* 0x000f220000300a00 */
[----:B------:R-:W-:-:S02]  /*142f0*/  IADD3 R248, P1, PT, R20, UR14, RZ ;  /* 0x0000000e14f87c10 */ /* 0x000fc4000ff3e0ff */
[----:B------:R-:W-:Y:S01]  /*14300*/  IADD3 R238, P2, PT, R18, UR14, RZ ;  /* 0x0000000e12ee7c10 */ /* 0x000fe2000ff5e0ff */
[----:B------:R-:W4:Y:S01]  /*14310*/  LDL.LU.64 R34, [R1+0x4c8] ;  /* 0x0004c80001227983 */ /* 0x000f220000300a00 */
[----:B------:R-:W-:Y:S02]  /*14320*/  IADD3 R230, P4, PT, R10, UR14, RZ ;  /* 0x0000000e0ae67c10 */ /* 0x000fe4000ff9e0ff */
[----:B------:R-:W-:Y:S01]  /*14330*/  IADD3.X R249, PT, PT, R21, UR15, RZ, P1, !PT ;  /* 0x0000000f15f97c10 */ /* 0x000fe20008ffe4ff */
[----:B------:R-:W4:Y:S01]  /*14340*/  LDL.LU.64 R26, [R1+0x4c0] ;  /* 0x0004c000011a7983 */ /* 0x000f220000300a00 */
[----:B------:R-:W-:Y:S02]  /*14350*/  IADD3.X R239, PT, PT, R19, UR15, RZ, P2, !PT ;  /* 0x0000000f13ef7c10 */ /* 0x000fe400097fe4ff */
[----:B------:R-:W-:Y:S01]  /*14360*/  IADD3.X R231, PT, PT, R11, UR15, RZ, P4, !PT ;  /* 0x0000000f0be77c10 */ /* 0x000fe2000a7fe4ff */
[----:B------:R-:W4:Y:S04]  /*14370*/  LDL.LU.64 R18, [R1+0x4b8] ;  /* 0x0004b80001127983 */ /* 0x000f280000300a00 */
[----:B------:R-:W-:Y:S04]  /*14380*/  STL.64 [R1+0x1d0], R248 ;  /* 0x0001d0f801007387 */ /* 0x000fe80000100a00 */
[----:B------:R-:W-:Y:S04]  /*14390*/  STL.64 [R1+0x1e0], R238 ;  /* 0x0001e0ee01007387 */ /* 0x000fe80000100a00 */
[----:B------:R-:W-:Y:S01]  /*143a0*/  STL.64 [R1+0x1f0], R230 ;  /* 0x0001f0e601007387 */ /* 0x000fe20000100a00 */
[----:B--2---:R-:W-:-:S04]  /*143b0*/  IADD3 R10, P0, PT, R12, UR14, RZ ;  /* 0x0000000e0c0a7c10 */ /* 0x004fc8000ff1e0ff */
[----:B------:R-:W-:Y:S02]  /*143c0*/  IADD3.X R11, PT, PT, R13, UR15, RZ, P0, !PT ;  /* 0x0000000f0d0b7c10 */ /* 0x000fe400087fe4ff */
[----:B---3--:R-:W-:-:S03]  /*143d0*/  IADD3 R66, P1, PT, R68, UR14, RZ ;  /* 0x0000000e44427c10 */ /* 0x008fc6000ff3e0ff */
[----:B------:R1:W-:Y:S01]  /*143e0*/  STL.64 [R1+0x200], R10 ;  /* 0x0002000a01007387 */ /* 0x0003e20000100a00 */
[----:B------:R-:W-:Y:S02]  /*143f0*/  IADD3 R58, P2, PT, R60, UR14, RZ ;  /* 0x0000000e3c3a7c10 */ /* 0x000fe4000ff5e0ff */
[----:B------:R-:W-:Y:S02]  /*14400*/  IADD3.X R67, PT, PT, R69, UR15, RZ, P1, !PT ;  /* 0x0000000f45437c10 */ /* 0x000fe40008ffe4ff */
[----:B------:R-:W-:Y:S02]  /*14410*/  IADD3.X R59, PT, PT, R61, UR15, RZ, P2, !PT ;  /* 0x0000000f3d3b7c10 */ /* 0x000fe400097fe4ff */
[----:B----4-:R-:W-:Y:S01]  /*14420*/  IADD3 R2, P4, PT, R44, UR14, RZ ;  /* 0x0000000e2c027c10 */ /* 0x010fe2000ff9e0ff */
[----:B-1----:R-:W2:Y:S03]  /*14430*/  LDL.LU.64 R10, [R1+0x4a8] ;  /* 0x0004a800010a7983 */ /* 0x002ea60000300a00 */
[----:B------:R-:W-:Y:S01]  /*14440*/  IADD3.X R3, PT, PT, R45, UR15, RZ, P4, !PT ;  /* 0x0000000f2d037c10 */ /* 0x000fe2000a7fe4ff */
[----:B------:R-:W3:Y:S04]  /*14450*/  LDL.LU.64 R28, [R1+0x498] ;  /* 0x00049800011c7983 */ /* 0x000ee80000300a00 */
[----:B------:R-:W4:Y:S04]  /*14460*/  LDL.LU.64 R20, [R1+0x490] ;  /* 0x0004900001147983 */ /* 0x000f280000300a00 */
[----:B------:R-:W4:Y:S04]  /*14470*/  LDL.LU.64 R12, [R1+0x480] ;  /* 0x00048000010c7983 */ /* 0x000f280000300a00 */
[----:B------:R-:W-:Y:S01]  /*14480*/  STL.64 [R1+0x210], R66 ;  /* 0x0002104201007387 */ /* 0x000fe20000100a00 */
[----:B------:R-:W-:-:S03]  /*14490*/  IADD3 R186, P0, PT, R4, UR14, RZ ;  /* 0x0000000e04ba7c10 */ /* 0x000fc6000ff1e0ff */
[----:B------:R1:W-:Y:S01]  /*144a0*/  STL.64 [R1+0x220], R58 ;  /* 0x0002203a01007387 */ /* 0x0003e20000100a00 */
[----:B------:R-:W-:-:S03]  /*144b0*/  IADD3.X R187, PT, PT, R5, UR15, RZ, P0, !PT ;  /* 0x0000000f05bb7c10 */ /* 0x000fc600087fe4ff */
[----:B------:R1:W-:Y:S04]  /*144c0*/  STL.64 [R1+0x230], R2 ;  /* 0x0002300201007387 */ /* 0x0003e80000100a00 */
[----:B------:R-:W4:Y:S04]  /*144d0*/  LDL.LU.64 R4, [R1+0x470] ;  /* 0x0004700001047983 */ /* 0x000f280000300a00 */
[----:B------:R-:W4:Y:S04]  /*144e0*/  LDL.LU.64 R60, [R1+0x460] ;  /* 0x00046000013c7983 */ /* 0x000f280000300a00 */
[----:B-1----:R-:W4:Y:S04]  /*144f0*/  LDL.LU.64 R58, [R1+0x458] ;  /* 0x00045800013a7983 */ /* 0x002f280000300a00 */
        /* <DEDUP_REMOVED lines=8> */
[----:B------:R-:W-:Y:S01]  /*14580*/  IADD3 R158, P1, PT, R34, UR14, RZ ;  /* 0x0000000e229e7c10 */ /* 0x000fe2000ff3e0ff */
[----:B------:R-:W4:Y:S01]  /*14590*/  LDL.LU.64 R54, [R1+0x428] ;  /* 0x0004280001367983 */ /* 0x000f220000300a00 */
[----:B------:R-:W-:-:S02]  /*145a0*/  IADD3.X R147, PT, PT, R51, UR15, RZ, P2, !PT ;  /* 0x0000000f33937c10 */ /* 0x000fc400097fe4ff */
[----:B------:R-:W-:Y:S01]  /*145b0*/  IADD3.X R151, PT, PT, R43, UR15, RZ, P4, !PT ;  /* 0x0000000f2b977c10 */ /* 0x000fe2000a7fe4ff */
[----:B------:R-:W4:Y:S01]  /*145c0*/  LDL.LU.64 R50, [R1+0x420] ;  /* 0x0004200001327983 */ /* 0x000f220000300a00 */
[----:B------:R-:W-:Y:S02]  /*145d0*/  IADD3 R166, P2, PT, R26, UR14, RZ ;  /* 0x0000000e1aa67c10 */ /* 0x000fe4000ff5e0ff */
[----:B------:R-:W-:Y:S01]  /*145e0*/  IADD3 R172, P4, PT, R18, UR14, RZ ;  /* 0x0000000e12ac7c10 */ /* 0x000fe2000ff9e0ff */
[----:B------:R-:W4:Y:S01]  /*145f0*/  LDL.LU.64 R42, [R1+0x418] ;  /* 0x00041800012a7983 */ /* 0x000f220000300a00 */
[----:B------:R-:W-:Y:S02]  /*14600*/  IADD3.X R159, PT, PT, R35, UR15, RZ, P1, !PT ;  /* 0x0000000f239f7c10 */ /* 0x000fe40008ffe4ff */
[----:B------:R-:W-:Y:S01]  /*14610*/  IADD3.X R167, PT, PT, R27, UR15, RZ, P2, !PT ;  /* 0x0000000f1ba77c10 */ /* 0x000fe200097fe4ff */
[----:B------:R-:W4:Y:S01]  /*14620*/  LDL.LU.64 R34, [R1+0x408] ;  /* 0x0004080001227983 */ /* 0x000f220000300a00 */
[----:B------:R-:W-:-:S03]  /*14630*/  IADD3.X R173, PT, PT, R19, UR15, RZ, P4, !PT ;  /* 0x0000000f13ad7c10 */ /* 0x000fc6000a7fe4ff */
[----:B------:R-:W4:Y:S04]  /*14640*/  LDL.LU.64 R26, [R1+0x3f0] ;  /* 0x0003f000011a7983 */ /* 0x000f280000300a00 */
[----:B------:R-:W4:Y:S01]  /*14650*/  LDL.LU.64 R18, [R1+0x3e8] ;  /* 0x0003e80001127983 */ /* 0x000f220000300a00 */
[----:B--2---:R-:W-:Y:S02]  /*14660*/  IADD3 R176, P0, PT, R10, UR14, RZ ;  /* 0x0000000e0ab07c10 */ /* 0x004fe4000ff1e0ff */
[----:B---3--:R-:W-:Y:S02]  /*14670*/  IADD3 R180, P1, PT, R28, UR14, RZ ;  /* 0x0000000e1cb47c10 */ /* 0x008fe4000ff3e0ff */
[----:B------:R-:W-:Y:S02]  /*14680*/  IADD3.X R177, PT, PT, R11, UR15, RZ, P0, !PT ;  /* 0x0000000f0bb17c10 */ /* 0x000fe400087fe4ff */
[----:B----4-:R-:W-:Y:S01]  /*14690*/  IADD3 R184, P2, PT, R20, UR14, RZ ;  /* 0x0000000e14b87c10 */ /* 0x010fe2000ff5e0ff */
[----:B------:R-:W2:Y:S01]  /*146a0*/  LDL.LU.64 R10, [R1+0x3e0] ;  /* 0x0003e000010a7983 */ /* 0x000ea20000300a00 */
[----:B------:R-:W-:-:S02]  /*146b0*/  IADD3.X R181, PT, PT, R29, UR15, RZ, P1, !PT ;  /* 0x0000000f1db57c10 */ /* 0x000fc40008ffe4ff */
[----:B------:R-:W-:Y:S01]  /*146c0*/  IADD3 R130, P4, PT, R12, UR14, RZ ;  /* 0x0000000e0c827c10 */ /* 0x000fe2000ff9e0ff */
[----:B------:R-:W3:Y:S01]  /*146d0*/  LDL.LU.64 R28, [R1+0x3d0] ;  /* 0x0003d000011c7983 */ /* 0x000ee20000300a00 */
[----:B------:R-:W-:Y:S02]  /*146e0*/  IADD3.X R185, PT, PT, R21, UR15, RZ, P2, !PT ;  /* 0x0000000f15b97c10 */ /* 0x000fe400097fe4ff */
[----:B------:R-:W-:Y:S01]  /*146f0*/  IADD3.X R131, PT, PT, R13, UR15, RZ, P4, !PT ;  /* 0x0000000f0d837c10 */ /* 0x000fe2000a7fe4ff */
[----:B------:R-:W4:Y:S04]  /*14700*/  LDL.LU.64 R20, [R1+0x3b8] ;  /* 0x0003b80001147983 */ /* 0x000f280000300a00 */
[----:B------:R-:W4:Y:S01]  /*14710*/  LDL.LU.64 R12, [R1+0x3b0] ;  /* 0x0003b000010c7983 */ /* 0x000f220000300a00 */
[----:B------:R-:W-:-:S02]  /*14720*/  IADD3 R122, P0, PT, R4, UR14, RZ ;  /* 0x0000000e047a7c10 */ /* 0x000fc4000ff1e0ff */
[----:B------:R-:W-:Y:S02]  /*14730*/  IADD3 R114, P1, PT, R60, UR14, RZ ;  /* 0x0000000e3c727c10 */ /* 0x000fe4000ff3e0ff */
[----:B------:R-:W-:Y:S02]  /*14740*/  IADD3.X R123, PT, PT, R5, UR15, RZ, P0, !PT ;  /* 0x0000000f057b7c10 */ /* 0x000fe400087fe4ff */
[----:B------:R-:W4:Y:S01]  /*14750*/  LDL.LU.64 R4, [R1+0x3a8] ;  /* 0x0003a80001047983 */ /* 0x000f220000300a00 */
[----:B------:R-:W-:Y:S02]  /*14760*/  IADD3.X R115, PT, PT, R61, UR15, RZ, P1, !PT ;  /* 0x0000000f3d737c10 */ /* 0x000fe40008ffe4ff */
[----:B------:R-:W-:Y:S01]  /*14770*/  IADD3 R98, P4, PT, R44, UR14, RZ ;  /* 0x0000000e2c627c10 */ /* 0x000fe2000ff9e0ff */
[----:B------:R-:W4:Y:S03]  /*14780*/  LDL.LU.64 R68, [R1+0x398] ;  /* 0x0003980001447983 */ /* 0x000f260000300a00 */
[----:B------:R-:W-:Y:S01]  /*14790*/  IADD3.X R99, PT, PT, R45, UR15, RZ, P4, !PT ;  /* 0x0000000f2d637c10 */ /* 0x000fe2000a7fe4ff */
[----:B------:R-:W4:Y:S04]  /*147a0*/  LDL.LU.64 R60, [R1+0x380] ;  /* 0x00038000013c7983 */ /* 0x000f280000300a00 */
[----:B------:R-:W4:Y:S01]  /*147b0*/  LDL.LU.64 R44, [R1+0x378] ;  /* 0x00037800012c7983 */ /* 0x000f220000300a00 */
[----:B------:R-:W-:-:S04]  /*147c0*/  IADD3 R90, P0, PT, R36, UR14, RZ ;  /* 0x0000000e245a7c10 */ /* 0x000fc8000ff1e0ff */
[----:B------:R-:W-:Y:S02]  /*147d0*/  IADD3.X R91, PT, PT, R37, UR15, RZ, P0, !PT ;  /* 0x0000000f255b7c10 */ /* 0x000fe400087fe4ff */
[----:B------:R-:W4:Y:S04]  /*147e0*/  LDL.LU.64 R36, [R1+0x370] ;  /* 0x0003700001247983 */ /* 0x000f280000300a00 */
        /* <DEDUP_REMOVED lines=10> */
[----:B------:R-:W4:Y:S01]  /*14890*/  LDL.LU.64 R194, [R1+0x2d8] ;  /* 0x0002d80001c27983 */ /* 0x000f220000300a00 */
[----:B------:R-:W-:-:S03]  /*148a0*/  IADD3 R106, P2, PT, R58, UR14, RZ ;  /* 0x0000000e3a6a7c10 */ /* 0x000fc6000ff5e0ff */
[----:B------:R-:W4:Y:S01]  /*148b0*/  LDL.LU.64 R188, [R1+0x2d0] ;  /* 0x0002d00001bc7983 */ /* 0x000f220000300a00 */
[----:B------:R-:W-:-:S03]  /*148c0*/  IADD3 R66, P4, PT, R42, UR14, RZ ;  /* 0x0000000e2a427c10 */ /* 0x000fc6000ff9e0ff */
[----:B------:R-:W4:Y:S01]  /*148d0*/  LDL.LU.64 R198, [R1+0x2c8] ;  /* 0x0002c80001c67983 */ /* 0x000f220000300a00 */
[----:B------:R-:W-:-:S03]  /*148e0*/  IADD3 R58, P0, PT, R34, UR14, RZ ;  /* 0x0000000e223a7c10 */ /* 0x000fc6000ff1e0ff */
[----:B------:R-:W4:Y:S04]  /*148f0*/  LDL.LU.64 R192, [R1+0x2b8] ;  /* 0x0002b80001c07983 */ /* 0x000f280000300a00 */
[----:B------:R-:W4:Y:S01]  /*14900*/  LDL.LU.64 R212, [R1+0x2b0] ;  /* 0x0002b00001d47983 */ /* 0x000f220000300a00 */
[----:B------:R-:W-:Y:S02]  /*14910*/  IADD3.X R107, PT, PT, R59, UR15, RZ, P2, !PT ;  /* 0x0000000f3b6b7c10 */ /* 0x000fe400097fe4ff */
[----:B------:R-:W-:Y:S01]  /*14920*/  IADD3.X R67, PT, PT, R43, UR15, RZ, P4, !PT ;  /* 0x0000000f2b437c10 */ /* 0x000fe2000a7fe4ff */
[----:B------:R-:W4:Y:S01]  /*14930*/  LDL.LU.64 R202, [R1+0x2a8] ;  /* 0x0002a80001ca7983 */ /* 0x000f220000300a00 */
[----:B------:R-:W-:-:S03]  /*14940*/  IADD3.X R59, PT, PT, R35, UR15, RZ, P0, !PT ;  /* 0x0000000f233b7c10 */ /* 0x000fc600087fe4ff */
[----:B------:R-:W4:Y:S04]  /*14950*/  LDL.LU.64 R244, [R1+0x2a0] ;  /* 0x0002a00001f47983 */ /* 0x000f280000300a00 */
[----:B------:R-:W4:Y:S04]  /*14960*/  LDL.LU.64 R2, [R1+0x298] ;  /* 0x0002980001027983 */ /* 0x000f280000300a00 */
[----:B------:R-:W4:Y:S04]  /*14970*/  LDL.LU.64 R240, [R1+0x290] ;  /* 0x0002900001f07983 */ /* 0x000f280000300a00 */
[----:B------:R-:W4:Y:S04]  /*14980*/  LDL.LU.64 R190, [R1+0x288] ;  /* 0x0002880001be7983 */ /* 0x000f280000300a00 */
[----:B------:R-:W4:Y:S04]  /*14990*/  LDL.LU.64 R246, [R1+0x280] ;  /* 0x0002800001f67983 */ /* 0x000f280000300a00 */
[----:B------:R-:W4:Y:S01]  /*149a0*/  LDL.LU.64 R224, [R1+0x278] ;  /* 0x0002780001e07983 */ /* 0x000f220000300a00 */
[----:B--2---:R-:W-:-:S02]  /*149b0*/  IADD3 R42, P4, PT, R10, UR14, RZ ;  /* 0x0000000e0a2a7c10 */ /* 0x004fc4000ff9e0ff */
[----:B---3--:R-:W-:Y:S02]  /*149c0*/  IADD3 R34, P0, PT, R28, UR14, RZ ;  /* 0x0000000e1c227c10 */ /* 0x008fe4000ff1e0ff */
[----:B------:R-:W-:Y:S02]  /*149d0*/  IADD3.X R43, PT, PT, R11, UR15, RZ, P4, !PT ;  /* 0x0000000f0b2b7c10 */ /* 0x000fe4000a7fe4ff */
[----:B------:R-:W-:Y:S02]  /*149e0*/  IADD3.X R35, PT, PT, R29, UR15, RZ, P0, !PT ;  /* 0x0000000f1d237c10 */ /* 0x000fe400087fe4ff */
[----:B----4-:R-:W-:Y:S02]  /*149f0*/  IADD3 R10, P4, PT, R4, UR14, RZ ;  /* 0x0000000e040a7c10 */ /* 0x010fe4000ff9e0ff */
[----:B------:R-:W-:Y:S02]  /*14a00*/  IADD3 R4, P0, PT, R68, UR14, RZ ;  /* 0x0000000e44047c10 */ /* 0x000fe4000ff1e0ff */
[----:B------:R-:W-:-:S02]  /*14a10*/  IADD3.X R11, PT, PT, R5, UR15, RZ, P4, !PT ;  /* 0x0000000f050b7c10 */ /* 0x000fc4000a7fe4ff */
[----:B------:R-:W-:Y:S02]  /*14a20*/  IADD3.X R5, PT, PT, R69, UR15, RZ, P0, !PT ;  /* 0x0000000f45057c10 */ /* 0x000fe400087fe4ff */
[----:B------:R-:W-:Y:S02]  /*14a30*/  IADD3 R28, P4, PT, R36, UR14, RZ ;  /* 0x0000000e241c7c10 */ /* 0x000fe4000ff9e0ff */
[----:B------:R-:W-:Y:S02]  /*14a40*/  IADD3 R36, P0, PT, R100, UR14, RZ ;  /* 0x0000000e64247c10 */ /* 0x000fe4000ff1e0ff */
[----:B------:R-:W-:Y:S02]  /*14a50*/  IADD3.X R29, PT, PT, R37, UR15, RZ, P4, !PT ;  /* 0x0000000f251d7c10 */ /* 0x000fe4000a7fe4ff */
[----:B------:R-:W-:Y:S02]  /*14a60*/  IADD3.X R37, PT, PT, R101, UR15, RZ, P0, !PT ;  /* 0x0000000f65257c10 */ /* 0x000fe400087fe4ff */
[----:B------:R-:W-:-:S02]  /*14a70*/  IADD3 R68, P4, PT, R76, UR14, RZ ;  /* 0x0000000e4c447c10 */ /* 0x000fc4000ff9e0ff */
[----:B------:R-:W-:Y:S02]  /*14a80*/  IADD3 R76, P0, PT, R160, UR14, RZ ;  /* 0x0000000ea04c7c10 */ /* 0x000fe4000ff1e0ff */
[----:B------:R-:W-:Y:S02]  /*14a90*/  IADD3.X R69, PT, PT, R77, UR15, RZ, P4, !PT ;  /* 0x0000000f4d457c10 */ /* 0x000fe4000a7fe4ff */
[----:B------:R-:W-:Y:S02]  /*14aa0*/  IADD3.X R77, PT, PT, R161, UR15, RZ, P0, !PT ;  /* 0x0000000fa14d7c10 */ /* 0x000fe400087fe4ff */
[----:B------:R-:W-:Y:S02]  /*14ab0*/  IADD3 R100, P4, PT, R108, UR14, RZ ;  /* 0x0000000e6c647c10 */ /* 0x000fe4000ff9e0ff */
[----:B------:R-:W-:Y:S02]  /*14ac0*/  IADD3 R108, P0, PT, R200, UR14, RZ ;  /* 0x0000000ec86c7c10 */ /* 0x000fe4000ff1e0ff */
[----:B------:R-:W-:-:S02]  /*14ad0*/  IADD3.X R101, PT, PT, R109, UR15, RZ, P4, !PT ;  /* 0x0000000f6d657c10 */ /* 0x000fc4000a7fe4ff */
[----:B------:R-:W-:Y:S02]  /*14ae0*/  IADD3.X R109, PT, PT, R201, UR15, RZ, P0, !PT ;  /* 0x0000000fc96d7c10 */ /* 0x000fe400087fe4ff */
[----:B------:R-:W2:Y:S01]  /*14af0*/  LDL.LU.64 R200, [R1+0x270] ;  /* 0x0002700001c87983 */ /* 0x000ea20000300a00 */
[----:B------:R-:W-:Y:S02]  /*14b00*/  IADD3 R82, P1, PT, R54, UR14, RZ ;  /* 0x0000000e36527c10 */ /* 0x000fe4000ff3e0ff */
[----:B------:R-:W-:Y:S01]  /*14b10*/  IADD3 R74, P2, PT, R50, UR14, RZ ;  /* 0x0000000e324a7c10 */ /* 0x000fe2000ff5e0ff */
[----:B------:R-:W3:Y:S01]  /*14b20*/  LDL.LU.64 R232, [R1+0x268] ;  /* 0x0002680001e87983 */ /* 0x000ee20000300a00 */
[----:B------:R-:W-:Y:S02]  /*14b30*/  IADD3.X R83, PT, PT, R55, UR15, RZ, P1, !PT ;  /* 0x0000000f37537c10 */ /* 0x000fe40008ffe4ff */
[----:B------:R-:W-:Y:S01]  /*14b40*/  IADD3.X R75, PT, PT, R51, UR15, RZ, P2, !PT ;  /* 0x0000000f334b7c10 */ /* 0x000fe200097fe4ff */
[----:B------:R-:W4:Y:S01]  /*14b50*/  LDL.LU.64 R208, [R1+0x260] ;  /* 0x0002600001d07983 */ /* 0x000f220000300a00 */
[----:B------:R-:W-:-:S02]  /*14b60*/  IADD3 R54, P1, PT, R26, UR14, RZ ;  /* 0x0000000e1a367c10 */ /* 0x000fc4000ff3e0ff */
[----:B------:R-:W-:Y:S01]  /*14b70*/  IADD3 R50, P2, PT, R18, UR14, RZ ;  /* 0x0000000e12327c10 */ /* 0x000fe2000ff5e0ff */
[----:B------:R-:W4:Y:S01]  /*14b80*/  LDL.LU.64 R206, [R1+0x258] ;  /* 0x0002580001ce7983 */ /* 0x000f220000300a00 */
[----:B------:R-:W-:Y:S02]  /*14b90*/  IADD3.X R55, PT, PT, R27, UR15, RZ, P1, !PT ;  /* 0x0000000f1b377c10 */ /* 0x000fe40008ffe4ff */
[----:B------:R-:W-:Y:S02]  /*14ba0*/  IADD3.X R51, PT, PT, R19, UR15, RZ, P2, !PT ;  /* 0x0000000f13337c10 */ /* 0x000fe400097fe4ff */
[----:B------:R-:W-:Y:S02]  /*14bb0*/  IADD3 R26, P1, PT, R20, UR14, RZ ;  /* 0x0000000e141a7c10 */ /* 0x000fe4000ff3e0ff */
        /* <DEDUP_REMOVED lines=17> */
[----:B------:R-:W-:Y:S02]  /*14cd0*/  IADD3 R160, P4, PT, R188, UR14, RZ ;  /* 0x0000000ebca07c10 */ /* 0x000fe4000ff9e0ff */
[----:B------:R-:W-:Y:S02]  /*14ce0*/  IADD3.X R117, PT, PT, R197, UR15, RZ, P1, !PT ;  /* 0x0000000fc5757c10 */ /* 0x000fe40008ffe4ff */
[----:B------:R-:W-:-:S02]  /*14cf0*/  IADD3 R194, P0, PT, R198, UR14, RZ ;  /* 0x0000000ec6c27c10 */ /* 0x000fc4000ff1e0ff */
[----:B------:R-:W-:Y:S02]  /*14d00*/  IADD3.X R125, PT, PT, R195, UR15, RZ, P2, !PT ;  /* 0x0000000fc37d7c10 */ /* 0x000fe400097fe4ff */
[----:B------:R-:W-:Y:S02]  /*14d10*/  IADD3 R196, P1, PT, R192, UR14, RZ ;  /* 0x0000000ec0c47c10 */ /* 0x000fe4000ff3e0ff */
[----:B------:R-:W-:Y:S02]  /*14d20*/  IADD3 R204, P2, PT, R212, UR14, RZ ;  /* 0x0000000ed4cc7c10 */ /* 0x000fe4000ff5e0ff */
[----:B------:R-:W-:Y:S02]  /*14d30*/  IADD3.X R161, PT, PT, R189, UR15, RZ, P4, !PT ;  /* 0x0000000fbda17c10 */ /* 0x000fe4000a7fe4ff */
[----:B------:R-:W-:Y:S02]  /*14d40*/  IADD3.X R195, PT, PT, R199, UR15, RZ, P0, !PT ;  /* 0x0000000fc7c37c10 */ /* 0x000fe400087fe4ff */
[----:B------:R-:W-:Y:S01]  /*14d50*/  IADD3 R188, P4, PT, R202, UR14, RZ ;  /* 0x0000000ecabc7c10 */ /* 0x000fe2000ff9e0ff */
[----:B------:R-:W4:Y:S01]  /*14d60*/  LDL.LU.64 R198, [R1+0x250] ;  /* 0x0002500001c67983 */ /* 0x000f220000300a00 */
[----:B------:R-:W-:-:S02]  /*14d70*/  IADD3.X R197, PT, PT, R193, UR15, RZ, P1, !PT ;  /* 0x0000000fc1c57c10 */ /* 0x000fc40008ffe4ff */
[----:B------:R-:W-:Y:S01]  /*14d80*/  IADD3.X R205, PT, PT, R213, UR15, RZ, P2, !PT ;  /* 0x0000000fd5cd7c10 */ /* 0x000fe200097fe4ff */
[----:B------:R-:W4:Y:S01]  /*14d90*/  LDL.LU.64 R192, [R1+0x248] ;  /* 0x0002480001c07983 */ /* 0x000f220000300a00 */
[----:B------:R-:W-:-:S03]  /*14da0*/  IADD3.X R189, PT, PT, R203, UR15, RZ, P4, !PT ;  /* 0x0000000fcbbd7c10 */ /* 0x000fc6000a7fe4ff */
[----:B------:R-:W-:Y:S04]  /*14db0*/  STL.64 [R1+0x118], R194 ;  /* 0x000118c201007387 */ /* 0x000fe80000100a00 */
[----:B------:R-:W-:Y:S04]  /*14dc0*/  STL.64 [R1+0x128], R196 ;  /* 0x000128c401007387 */ /* 0x000fe80000100a00 */
[----:B------:R1:W-:Y:S01]  /*14dd0*/  STL.64 [R1+0x138], R204 ;  /* 0x000138cc01007387 */ /* 0x0003e20000100a00 */
[----:B------:R-:W-:-:S03]  /*14de0*/  IADD3 R212, P1, PT, R2, UR14, RZ ;  /* 0x0000000e02d47c10 */ /* 0x000fc6000ff3e0ff */
[----:B------:R1:W-:Y:S01]  /*14df0*/  STL.64 [R1+0x148], R188 ;  /* 0x000148bc01007387 */ /* 0x0003e20000100a00 */
[----:B------:R-:W-:Y:S02]  /*14e00*/  IADD3 R202, P2, PT, R240, UR14, RZ ;  /* 0x0000000ef0ca7c10 */ /* 0x000fe4000ff5e0ff */
[----:B-1----:R-:W-:Y:S02]  /*14e10*/  IADD3 R204, P0, PT, R244, UR14, RZ ;  /* 0x0000000ef4cc7c10 */ /* 0x002fe4000ff1e0ff */
[----:B------:R-:W-:Y:S02]  /*14e20*/  IADD3 R188, P4, PT, R190, UR14, RZ ;  /* 0x0000000ebebc7c10 */ /* 0x000fe4000ff9e0ff */
[----:B------:R-:W-:Y:S02]  /*14e30*/  IADD3.X R205, PT, PT, R245, UR15, RZ, P0, !PT ;  /* 0x0000000ff5cd7c10 */ /* 0x000fe400087fe4ff */
[----:B------:R-:W4:Y:S01]  /*14e40*/  LDL.LU.64 R244, [R1+0x240] ;  /* 0x0002400001f47983 */ /* 0x000f220000300a00 */
[----:B------:R-:W-:-:S02]  /*14e50*/  IADD3.X R189, PT, PT, R191, UR15, RZ, P4, !PT ;  /* 0x0000000fbfbd7c10 */ /* 0x000fc4000a7fe4ff */
[----:B------:R-:W-:Y:S01]  /*14e60*/  IADD3.X R213, PT, PT, R3, UR15, RZ, P1, !PT ;  /* 0x0000000f03d57c10 */ /* 0x000fe20008ffe4ff */
[----:B------:R1:W-:Y:S01]  /*14e70*/  STL.64 [R1+0x158], R204 ;  /* 0x000158cc01007387 */ /* 0x0003e20000100a00 */
[----:B------:R-:W-:-:S03]  /*14e80*/  IADD3.X R203, PT, PT, R241, UR15, RZ, P2, !PT ;  /* 0x0000000ff1cb7c10 */ /* 0x000fc600097fe4ff */
[----:B-1----:R-:W4:Y:S04]  /*14e90*/  LDL.LU.64 R204, [R1+0x228] ;  /* 0x0002280001cc7983 */ /* 0x002f280000300a00 */
[----:B------:R1:W5:Y:S04]  /*14ea0*/  LDL.LU.64 R2, [R1+0x528] ;  /* 0x0005280001027983 */ /* 0x0003680000300a00 */
[----:B------:R1:W-:Y:S04]  /*14eb0*/  STL.64 [R1+0x188], R188 ;  /* 0x000188bc01007387 */ /* 0x0003e80000100a00 */
[----:B------:R-:W-:Y:S04]  /*14ec0*/  STL.64 [R1+0x168], R212 ;  /* 0x000168d401007387 */ /* 0x000fe80000100a00 */
[----:B------:R1:W-:Y:S02]  /*14ed0*/  STL.64 [R1+0x178], R202 ;  /* 0x000178ca01007387 */ /* 0x0003e40000100a00 */
[----:B-1----:R-:W1:Y:S01]  /*14ee0*/  LDC R188, c[0x0][0x3a0] ;  /* 0x0000e800ffbc7b82 */ /* 0x002e620000000800 */
[----:B------:R-:W-:-:S07]  /*14ef0*/  IADD3 R202, P1, PT, R224, UR14, RZ ;  /* 0x0000000ee0ca7c10 */ /* 0x000fce000ff3e0ff */
[----:B------:R-:W1:Y:S01]  /*14f00*/  LDC R189, c[0x0][0x3a0] ;  /* 0x0000e800ffbd7b82 */ /* 0x000e620000000800 */
[----:B------:R-:W-:-:S05]  /*14f10*/  IADD3.X R203, PT, PT, R225, UR15, RZ, P1, !PT ;  /* 0x0000000fe1cb7c10 */ /* 0x000fca0008ffe4ff */
[----:B------:R1:W-:Y:S04]  /*14f20*/  STL.64 [R1+0x1a8], R202 ;  /* 0x0001a8ca01007387 */ /* 0x0003e80000100a00 */
[----:B-1----:R-:W4:Y:S01]  /*14f30*/  LDL.LU.64 R202, [R1+0x508] ;  /* 0x0005080001ca7983 */ /* 0x002f220000300a00 */
[----:B--2---:R-:W-:-:S04]  /*14f40*/  IADD3 R240, P2, PT, R200, UR14, RZ ;  /* 0x0000000ec8f07c10 */ /* 0x004fc8000ff5e0ff */
[----:B------:R-:W-:Y:S02]  /*14f50*/  IADD3.X R241, PT, PT, R201, UR15, RZ, P2, !PT ;  /* 0x0000000fc9f17c10 */ /* 0x000fe400097fe4ff */
[----:B------:R-:W2:Y:S01]  /*14f60*/  LDL.LU.64 R200, [R1+0x238] ;  /* 0x0002380001c87983 */ /* 0x000ea20000300a00 */
[----:B------:R-:W-:Y:S02]  /*14f70*/  IADD3 R212, P0, PT, R246, UR14, RZ ;  /* 0x0000000ef6d47c10 */ /* 0x000fe4000ff1e0ff */
[----:B---3--:R-:W-:Y:S02]  /*14f80*/  IADD3 R190, P4, PT, R232, UR14, RZ ;  /* 0x0000000ee8be7c10 */ /* 0x008fe4000ff9e0ff */
[----:B------:R-:W-:Y:S02]  /*14f90*/  IADD3.X R213, PT, PT, R247, UR15, RZ, P0, !PT ;  /* 0x0000000ff7d57c10 */ /* 0x000fe400087fe4ff */
[----:B----4-:R-:W-:Y:S02]  /*14fa0*/  IADD3 R246, P0, PT, R208, UR14, RZ ;  /* 0x0000000ed0f67c10 */ /* 0x010fe4000ff1e0ff */
[----:B------:R-:W-:-:S02]  /*14fb0*/  IADD3.X R191, PT, PT, R233, UR15, RZ, P4, !PT ;  /* 0x0000000fe9bf7c10 */ /* 0x000fc4000a7fe4ff */
[----:B------:R-:W-:Y:S02]  /*14fc0*/  IADD3 R232, P1, PT, R206, UR14, RZ ;  /* 0x0000000ecee87c10 */ /* 0x000fe4000ff3e0ff */
[----:B------:R-:W-:Y:S01]  /*14fd0*/  IADD3.X R247, PT, PT, R209, UR15, RZ, P0, !PT ;  /* 0x0000000fd1f77c10 */ /* 0x000fe200087fe4ff */
[----:B------:R-:W-:Y:S01]  /*14fe0*/  STL.64 [R1+0x198], R212 ;  /* 0x000198d401007387 */ /* 0x000fe20000100a00 */
[----:B------:R-:W-:-:S03]  /*14ff0*/  IADD3.X R233, PT, PT, R207, UR15, RZ, P1, !PT ;  /* 0x0000000fcfe97c10 */ /* 0x000fc60008ffe4ff */
[----:B------:R1:W-:Y:S04]  /*15000*/  STL.64 [R1+0x1c8], R190 ;  /* 0x0001c8be01007387 */ /* 0x0003e80000100a00 */
[----:B------:R-:W-:Y:S04]  /*15010*/  STL.64 [R1+0x1b8], R240 ;  /* 0x0001b8f001007387 */ /* 0x000fe80000100a00 */
[----:B------:R-:W-:Y:S01]  /*15020*/  STL.64 [R1+0x1d8], R246 ;  /* 0x0001d8f601007387 */ /* 0x000fe20000100a00 */
[----:B------:R-:W-:Y:S01]  /*15030*/  VIADD R188, R188, 0xfffffe7f ;  /* 0xfffffe7fbcbc7836 */ /* 0x000fe20000000000 */
[----:B------:R-:W-:-:S02]  /*15040*/  IADD3 R224, P2, PT, R198, UR14, RZ ;  /* 0x0000000ec6e07c10 */ /* 0x000fc4000ff5e0ff */
[----:B-1----:R-:W-:Y:S02]  /*15050*/  IADD3 R190, P4, PT, R192, UR14, RZ ;  /* 0x0000000ec0be7c10 */ /* 0x002fe4000ff9e0ff */
[----:B------:R-:W-:Y:S01]  /*15060*/  IADD3.X R225, PT, PT, R199, UR15, RZ, P2, !PT ;  /* 0x0000000fc7e17c10 */ /* 0x000fe200097fe4ff */
[----:B------:R-:W1:Y:S01]  /*15070*/  LDC R192, c[0x0][0x3a0] ;  /* 0x0000e800ffc07b82 */ /* 0x000e620000000800 */
[----:B------:R-:W-:-:S05]  /*15080*/  IADD3.X R191, PT, PT, R193, UR15, RZ, P4, !PT ;  /* 0x0000000fc1bf7c10 */ /* 0x000fca000a7fe4ff */
[----:B------:R3:W-:Y:S02]  /*15090*/  STL.64 [R1+0x208], R190 ;  /* 0x000208be01007387 */ /* 0x0007e40000100a00 */
[----:B------:R-:W4:Y:S02]  /*150a0*/  LDC R193, c[0x0][0x3a0] ;  /* 0x0000e800ffc17b82 */ /* 0x000f240000000800 */
[----:B------:R-:W-:Y:S01]  /*150b0*/  STL.64 [R1+0x1e8], R232 ;  /* 0x0001e8e801007387 */ /* 0x000fe20000100a00 */
[----:B------:R-:W-:-:S05]  /*150c0*/  IADD3 R206, P0, PT, R244, UR14, RZ ;  /* 0x0000000ef4ce7c10 */ /* 0x000fca000ff1e0ff */
[----:B---3--:R-:W3:Y:S01]  /*150d0*/  LDC R191, c[0x0][0x3a0] ;  /* 0x0000e800ffbf7b82 */ /* 0x008ee20000000800 */
[----:B------:R-:W-:-:S07]  /*150e0*/  IADD3.X R207, PT, PT, R245, UR15, RZ, P0, !PT ;  /* 0x0000000ff5cf7c10 */ /* 0x000fce00087fe4ff */
[----:B------:R-:W1:Y:S01]  /*150f0*/  LDC R245, c[0x0][0x3a0] ;  /* 0x0000e800fff57b82 */ /* 0x000e620000000800 */
[----:B------:R-:W-:Y:S01]  /*15100*/  IADD3 R198, P1, PT, R204, UR14, RZ ;  /* 0x0000000eccc67c10 */ /* 0x000fe2000ff3e0ff */
[----:B------:R-:W-:Y:S03]  /*15110*/  STL.64 [R1+0x1f8], R224 ;  /* 0x0001f8e001007387 */ /* 0x000fe60000100a00 */
[----:B------:R-:W-:Y:S01]  /*15120*/  IADD3.X R199, PT, PT, R205, UR15, RZ, P1, !PT ;  /* 0x0000000fcdc77c10 */ /* 0x000fe20008ffe4ff */
[----:B------:R-:W-:Y:S04]  /*15130*/  STL.64 [R1+0x218], R206 ;  /* 0x000218ce01007387 */ /* 0x000fe80000100a00 */
[----:B------:R2:W-:Y:S01]  /*15140*/  STL.64 [R1+0x228], R198 ;  /* 0x000228c601007387 */ /* 0x0005e20000100a00 */
[----:B------:R-:W-:-:S02]  /*15150*/  ISETP.NE.U32.AND P0, PT, RZ, UR8, PT ;  /* 0x00000008ff007c0c */ /* 0x000fc4000bf05070 */
[----:B-1----:R-:W-:-:S04]  /*15160*/  IADD3 R245, PT, PT, R245, 0x3f, RZ ;  /* 0x0000003ff5f57810 */ /* 0x002fc80007ffe0ff */
[----:B------:R-:W-:Y:S02]  /*15170*/  ISETP.LT.OR P2, PT, R245, 0x40, P0 ;  /* 0x00000040f500780c */ /* 0x000fe40000741670 */
[----:B------:R-:W-:Y:S01]  /*15180*/  ISETP.GE.U32.AND P4, PT, R188, 0x7ffffe40, PT ;  /* 0x7ffffe40bc00780c */ /* 0x000fe20003f86070 */
[----:B------:R-:W-:Y:S01]  /*15190*/  VIADD R188, R189, 0xfffffe7e ;  /* 0xfffffe7ebdbc7836 */ /* 0x000fe20000000000 */
[----:B------:R-:W-:-:S04]  /*151a0*/  IADD3 R208, P6, PT, R202, UR12, RZ ;  /* 0x0000000ccad07c10 */ /* 0x000fc8000ffde0ff */
[----:B------:R-:W-:-:S05]  /*151b0*/  IADD3.X R209, PT, PT, R203, UR13, RZ, P6, !PT ;  /* 0x0000000dcbd17c10 */ /* 0x000fca000b7fe4ff */
[----:B------:R1:W-:Y:S01]  /*151c0*/  STL.64 [R1+0x2b8], R208 ;  /* 0x0002b8d001007387 */ /* 0x0003e20000100a00 */
[----:B------:R-:W-:Y:S02]  /*151d0*/  ISETP.GE.U32.AND P1, PT, R188, 0x7ffffe3f, PT ;  /* 0x7ffffe3fbc00780c */ /* 0x000fe40003f26070 */
[----:B--2---:R-:W-:-:S04]  /*151e0*/  IADD3 R198, P5, PT, R200, UR14, RZ ;  /* 0x0000000ec8c67c10 */ /* 0x004fc8000ffbe0ff */
[----:B------:R-:W-:-:S05]  /*151f0*/  IADD3.X R199, PT, PT, R201, UR15, RZ, P5, !PT ;  /* 0x0000000fc9c77c10 */ /* 0x000fca000affe4ff */
[----:B------:R1:W-:Y:S01]  /*15200*/  STL.64 [R1+0x238], R198 ;  /* 0x000238c601007387 */ /* 0x0003e20000100a00 */
[----:B---34-:R-:W-:Y:S05]  /*15210*/  @P2 BRA `(.L_x_7) ;  /* 0x0000000400642947 */ /* 0x018fea0003800000 */
[----:B------:R-:W-:Y:S01]  /*15220*/  UIADD3 UR25, UPT, UPT, UR9, 0x60000, URZ ;  /* 0x0006000009197890 */ /* 0x000fe2000fffe0ff */
[----:B------:R-:W-:Y:S01]  /*15230*/  MOV.SPILL R189, UR13 ;  /* 0x0000000d00bd7c02 */ /* 0x000fe20009000f00 */
[----:B------:R-:W-:Y:S01]  /*15240*/  UMOV UR35, URZ ;  /* 0x000000ff00237c82 */ /* 0x000fe20008000000 */
[----:B------:R-:W-:Y:S01]  /*15250*/  UIADD3 UR52, UPT, UPT, UR10, 0x88, URZ ;  /* 0x000000880a347890 */ /* 0x000fe2000fffe0ff */
[----:B------:R-:W-:Y:S01]  /*15260*/  MOV.SPILL R188, UR12 ;  /* 0x0000000c00bc7c02 */ /* 0x000fe20009000f00 */
[----:B------:R-:W-:Y:S02]  /*15270*/  USHF.R.U32.HI UR34, URZ, 0x4, UR25 ;  /* 0x00000004ff227899 */ /* 0x000fe40008011619 */
[----:B------:R-:W-:Y:S02]  /*15280*/  UIADD3 UR56, UPT, UPT, UR10, 0x90, URZ ;  /* 0x000000900a387890 */ /* 0x000fe4000fffe0ff */
[----:B------:R-:W-:Y:S01]  /*15290*/  USGXT.U32 UR34, UR34, 0xe ;  /* 0x0000000e2222789a */ /* 0x000fe20008000000 */
[----:B------:R-:W-:Y:S01]  /*152a0*/  UMOV UR60, 0x0 ;  /* 0x00000000003c7882 */ /* 0x000fe20000000000 */
[----:B------:R-:W-:-:S02]  /*152b0*/  UMOV UR61, 0x8100910 ;  /* 0x08100910003d7882 */ /* 0x000fc40000000000 */
[----:B------:R-:W-:Y:S01]  /*152c0*/  UIADD3 UR38, UP1, UPT, UR34, 0x2, URZ ;  /* 0x0000000222267890 */ /* 0x000fe2000ff3e0ff */
[----:B------:R-:W-:Y:S01]  /*152d0*/  UMOV UR62, 0x0 ;  /* 0x00000000003e7882 */ /* 0x000fe20000000000 */
[----:B------:R-:W-:Y:S02]  /*152e0*/  UMOV UR63, 0x8100910 ;  /* 0x08100910003f7882 */ /* 0x000fe40000000000 */
[----:B------:R-:W-:Y:S02]  /*152f0*/  UIADD3.X UR39, UPT, UPT, UR35, 0x40004040, URZ, UP1, !UPT ;  /* 0x4000404023277890 */ /* 0x000fe40008ffe4ff */
[----:B------:R-:W-:Y:S02]  /*15300*/  UIADD3 UR73, UPT, UPT, UR10, 0x98, URZ ;  /* 0x000000980a497890 */ /* 0x000fe4000fffe0ff */
[----:B------:R-:W-:Y:S01]  /*15310*/  UIADD3.64 UR46, UPT, UPT, UR38, 0x2, URZ ;  /* 0x00000002262e7897 */ /* 0x000fe2000fffe0ff */
[----:B------:R-:W-:Y:S01]  /*15320*/  UMOV UR35, 0x40004040 ;  /* 0x4000404000237882 */ /* 0x000fe20000000000 */
[----:B------:R-:W-:Y:S01]  /*15330*/  UIADD3.64 UR48, UPT, UPT, UR38, 0x4, URZ ;  /* 0x0000000426307897 */ /* 0x000fe2000fffe0ff */
[----:B------:R-:W-:Y:S01]  /*15340*/  UTCHMMA tmem[UR16], gdesc[UR34], tmem[UR10], tmem[UR60], idesc[UR61], !UPT ;  /* 0x00ff3c22100079ea */ /* 0x000fe2000f80000a */
[----:B------:R-:W-:Y:S01]  /*15350*/  UMOV UR58, 0x0 ;  /* 0x00000000003a7882 */ /* 0x000fe20000000000 */
[----:B------:R-:W-:Y:S01]  /*15360*/  UMOV UR59, 0x8100910 ;  /* 0x08100910003b7882 */ /* 0x000fe20000000000 */
[----:B------:R-:W-:-:S02]  /*15370*/  UIADD3 UR8, UPT, UPT, UR10, 0xa0, URZ ;  /* 0x000000a00a087890 */ /* 0x000fc4000fffe0ff */
[----:B------:R2:W-:Y:S01]  /*15380*/  UTCHMMA tmem[UR52], gdesc[UR38], tmem[UR10], tmem[UR62], idesc[UR63], UPT ;  /* 0x00ff3e26340079ea */ /* 0x0005e2000b80000a */
[----:B------:R-:W-:Y:S01]  /*15390*/  UIADD3.64 UR50, UPT, UPT, UR38, 0x1fe, URZ ;  /* 0x000001fe26327897 */ /* 0x000fe2000fffe0ff */
[----:B------:R3:W-:Y:S01]  /*153a0*/  UTCHMMA tmem[UR56], gdesc[UR46], tmem[UR10], tmem[UR58], idesc[UR59], UPT ;  /* 0x00ff3a2e380079ea */ /* 0x0007e2000b80000a */
[----:B------:R-:W-:Y:S02]  /*153b0*/  UIADD3 UR18, UPT, UPT, UR10, 0xa8, URZ ;  /* 0x000000a80a127890 */ /* 0x000fe4000fffe0ff */
[----:B------:R-:W-:Y:S02]  /*153c0*/  UIADD3 UR17, UPT, UPT, UR10, 0xb0, URZ ;  /* 0x000000b00a117890 */ /* 0x000fe4000fffe0ff */
[----:B------:R-:W-:Y:S02]  /*153d0*/  UIADD3.64 UR54, UPT, UPT, UR38, 0x202, URZ ;  /* 0x0000020226367897 */ /* 0x000fe4000fffe0ff */
[----:B------:R-:W-:Y:S02]  /*153e0*/  UIADD3 UR19, UPT, UPT, UR10, 0xb8, URZ ;  /* 0x000000b80a137890 */ /* 0x000fe4000fffe0ff */
[----:B--2---:R-:W-:-:S02]  /*153f0*/  UIADD3.64 UR52, UPT, UPT, UR38, 0x200, URZ ;  /* 0x0000020026347897 */ /* 0x004fc4000fffe0ff */
[----:B---3--:R-:W-:Y:S02]  /*15400*/  UIADD3.64 UR56, UPT, UPT, UR38, 0x204, URZ ;  /* 0x0000020426387897 */ /* 0x008fe4000fffe0ff */
[----:B------:R-:W-:Y:S02]  /*15410*/  UIADD3 UR20, UPT, UPT, UR10, 0x40, URZ ;  /* 0x000000400a147890 */ /* 0x000fe4000fffe0ff */
[----:B------:R-:W-:Y:S02]  /*15420*/  UIADD3 UR21, UPT, UPT, UR10, 0xc0, URZ ;  /* 0x000000c00a157890 */ /* 0x000fe4000fffe0ff */
[----:B------:R-:W-:Y:S02]  /*15430*/  UIADD3 UR22, UPT, UPT, UR10, 0x40, URZ ;  /* 0x000000400a167890 */ /* 0x000fe4000fffe0ff */
[----:B------:R-:W-:Y:S01]  /*15440*/  UIADD3 UR23, UPT, UPT, UR10, 0xc8, URZ ;  /* 0x000000c80a177890 */ /* 0x000fe2000fffe0ff */
[----:B------:R-:W-:Y:S01]  /*15450*/  UMOV UR6, 0x0 ;  /* 0x0000000000067882 */ /* 0x000fe20000000000 */
[----:B------:R-:W-:Y:S01]  /*15460*/  UMOV UR7, 0x8100910 ;  /* 0x0810091000077882 */ /* 0x000fe20000000000 */
[----:B------:R-:W-:-:S02]  /*15470*/  UIADD3 UR24, UPT, UPT, UR10, 0x40, URZ ;  /* 0x000000400a187890 */ /* 0x000fc4000fffe0ff */
[----:B------:R-:W-:Y:S01]  /*15480*/  UTCHMMA tmem[UR73], gdesc[UR48], tmem[UR10], tmem[UR6], idesc[UR7], UPT ;  /* 0x00ff0630490079ea */ /* 0x000fe2000b80000a */
[----:B------:R-:W-:Y:S01]  /*15490*/  UIADD3 UR25, UPT, UPT, UR10, 0xd0, URZ ;  /* 0x000000d00a197890 */ /* 0x000fe2000fffe0ff */
[----:B------:R-:W-:Y:S01]  /*154a0*/  UMOV UR12, 0x0 ;  /* 0x00000000000c7882 */ /* 0x000fe20000000000 */
[----:B------:R-:W-:Y:S01]  /*154b0*/  UMOV UR13, 0x8100910 ;  /* 0x08100910000d7882 */ /* 0x000fe20000000000 */
[----:B------:R-:W-:Y:S02]  /*154c0*/  UIADD3 UR64, UPT, UPT, UR10, 0x40, URZ ;  /* 0x000000400a407890 */ /* 0x000fe4000fffe0ff */
[----:B------:R2:W-:Y:S01]  /*154d0*/  UTCHMMA tmem[UR8], gdesc[UR50], tmem[UR10], tmem[UR12], idesc[UR13], UPT ;  /* 0x00ff0c32080079ea */ /* 0x0005e2000b80000a */
[----:B------:R-:W-:Y:S02]  /*154e0*/  UIADD3 UR65, UPT, UPT, UR10, 0xd8, URZ ;  /* 0x000000d80a417890 */ /* 0x000fe4000fffe0ff */
[----:B------:R3:W-:Y:S01]  /*154f0*/  UTCHMMA tmem[UR18], gdesc[UR52], tmem[UR10], tmem[UR62], idesc[UR63], UPT ;  /* 0x00ff3e34120079ea */ /* 0x0007e2000b80000a */
[----:B------:R-:W-:-:S02]  /*15500*/  UIADD3 UR66, UPT, UPT, UR10, 0x40, URZ ;  /* 0x000000400a427890 */ /* 0x000fc4000fffe0ff */
[----:B------:R-:W-:Y:S01]  /*15510*/  UIADD3 UR67, UPT, UPT, UR10, 0xe0, URZ ;  /* 0x000000e00a437890 */ /* 0x000fe2000fffe0ff */
[----:B------:R-:W-:Y:S01]  /*15520*/  UMOV UR76, 0x0 ;  /* 0x00000000004c7882 */ /* 0x000fe20000000000 */
[----:B------:R-:W-:Y:S01]  /*15530*/  UMOV UR77, 0x8100910 ;  /* 0x08100910004d7882 */ /* 0x000fe20000000000 */
[----:B------:R-:W-:Y:S02]  /*15540*/  UIADD3 UR68, UPT, UPT, UR10, 0x40, URZ ;  /* 0x000000400a447890 */ /* 0x000fe4000fffe0ff */
[----:B------:R3:W-:Y:S01]  /*15550*/  UTCHMMA tmem[UR17], gdesc[UR54], tmem[UR10], tmem[UR76], idesc[UR77], UPT ;  /* 0x00ff4c36110079ea */ /* 0x0007e2000b80000a */
[----:B------:R-:W-:Y:S01]  /*15560*/  UIADD3 UR69, UPT, UPT, UR10, 0xe8, URZ ;  /* 0x000000e80a457890 */ /* 0x000fe2000fffe0ff */
[----:B--2---:R-:W-:Y:S01]  /*15570*/  R2UR.FILL UR13, R189 ;  /* 0x00000000bd0d72ca */ /* 0x004fe200004e0000 */
[----:B------:R-:W-:Y:S01]  /*15580*/  UMOV UR74, 0x0 ;  /* 0x00000000004a7882 */ /* 0x000fe20000000000 */
[----:B------:R-:W-:Y:S01]  /*15590*/  UMOV UR75, 0x8100910 ;  /* 0x08100910004b7882 */ /* 0x000fe20000000000 */
[----:B------:R-:W-:-:S02]  /*155a0*/  UIADD3 UR70, UPT, UPT, UR10, 0x40, URZ ;  /* 0x000000400a467890 */ /* 0x000fc4000fffe0ff */
[----:B------:R3:W-:Y:S01]  /*155b0*/  UTCHMMA tmem[UR19], gdesc[UR56], tmem[UR10], tmem[UR74], idesc[UR75], UPT ;  /* 0x00ff4a38130079ea */ /* 0x0007e2000b80000a */
[----:B------:R-:W-:Y:S01]  /*155c0*/  UIADD3 UR71, UPT, UPT, UR10, 0xf0, URZ ;  /* 0x000000f00a477890 */ /* 0x000fe2000fffe0ff */
[----:B------:R-:W-:Y:S01]  /*155d0*/  R2UR.FILL UR12, R188 ;  /* 0x00000000bc0c72ca */ /* 0x000fe200004e0000 */
[----:B------:R-:W-:Y:S01]  /*155e0*/  UMOV UR26, 0x0 ;  /* 0x00000000001a7882 */ /* 0x000fe20000000000 */
[----:B------:R-:W-:Y:S01]  /*155f0*/  UMOV UR27, 0x8100910 ;  /* 0x08100910001b7882 */ /* 0x000fe20000000000 */
[----:B------:R-:W-:Y:S01]  /*15600*/  UIADD3 UR72, UPT, UPT, UR10, 0x40, URZ ;  /* 0x000000400a487890 */ /* 0x000fe2000fffe0ff */
[----:B------:R3:W-:Y:S01]  /*15610*/  UTCHMMA tmem[UR21], gdesc[UR34], tmem[UR20], tmem[UR26], idesc[UR27], !UPT ;  /* 0x00ff1a22150079ea */ /* 0x0007e2000f800014 */
[----:B------:R-:W-:Y:S01]  /*15620*/  UIADD3 UR58, UPT, UPT, UR10, 0xf8, URZ ;  /* 0x000000f80a3a7890 */ /* 0x000fe2000fffe0ff */
[----:B------:R-:W-:Y:S01]  /*15630*/  UMOV UR30, 0x0 ;  /* 0x00000000001e7882 */ /* 0x000fe20000000000 */
[----:B------:R-:W-:Y:S01]  /*15640*/  UMOV UR31, 0x8100910 ;  /* 0x08100910001f7882 */ /* 0x000fe20000000000 */
[----:B------:R-:W-:Y:S01]  /*15650*/  UMOV UR32, 0x0 ;  /* 0x0000000000207882 */ /* 0x000fe20000000000 */
[----:B------:R-:W-:Y:S01]  /*15660*/  UMOV UR33, 0x8100910 ;  /* 0x0810091000217882 */ /* 0x000fe20000000000 */
[----:B------:R-:W-:Y:S01]  /*15670*/  UMOV UR36, 0x0 ;  /* 0x0000000000247882 */ /* 0x000fe20000000000 */
[----:B------:R-:W-:Y:S01]  /*15680*/  UMOV UR37, 0x8100910 ;  /* 0x0810091000257882 */ /* 0x000fe20000000000 */
[----:B------:R3:W-:Y:S01]  /*15690*/  UTCHMMA tmem[UR23], gdesc[UR38], tmem[UR22], tmem[UR30], idesc[UR31], UPT ;  /* 0x00ff1e26170079ea */ /* 0x0007e2000b800016 */
        /* <DEDUP_REMOVED lines=8> */
[----:B------:R-:W-:Y:S01]  /*15720*/  UMOV UR6, UR4 ;  /* 0x0000000400067c82 */ /* 0x000fe20008000000 */
[----:B------:R-:W-:Y:S01]  /*15730*/  UMOV UR7, URZ ;  /* 0x000000ff00077c82 */ /* 0x000fe20008000000 */
[----:B------:R3:W-:Y:S01]  /*15740*/  UTCHMMA tmem[UR67], gdesc[UR50], tmem[UR66], tmem[UR40], idesc[UR41], UPT ;  /* 0x00ff2832430079ea */ /* 0x0007e2000b800042 */
[----:B------:R3:W-:Y:S01]  /*15750*/  UTCHMMA tmem[UR69], gdesc[UR52], tmem[UR68], tmem[UR42], idesc[UR43], UPT ;  /* 0x00ff2a34450079ea */ /* 0x0007e2000b800044 */
[----:B------:R-:W-:Y:S01]  /*15760*/  UMOV UR6, UR6 ;  /* 0x0000000600067c82 */ /* 0x000fe20008000000 */
[----:B------:R3:W-:Y:S01]  /*15770*/  UTCHMMA tmem[UR71], gdesc[UR54], tmem[UR70], tmem[UR44], idesc[UR45], UPT ;  /* 0x00ff2c36470079ea */ /* 0x0007e2000b800046 */
[----:B------:R3:W-:Y:S01]  /*15780*/  UTCHMMA tmem[UR58], gdesc[UR56], tmem[UR72], tmem[UR60], idesc[UR61], UPT ;  /* 0x00ff3c383a0079ea */ /* 0x0007e2000b800048 */
[----:B------:R3:W-:Y:S01]  /*15790*/  UTCBAR [UR6], URZ ;  /* 0x000000ff060073e9 */ /* 0x0007e200080000ff */
[----:B------:R-:W-:Y:S01]  /*157a0*/  NOP ;  /* 0x0000000000007918 */ /* 0x000fe20000000000 */
.L_x_7:
[----:B------:R2:W-:Y:S01]  /*157b0*/  STL.64 [R1+0x570], R234 ;  /* 0x000570ea01007387 */ /* 0x0005e20000100a00 */
[----:B------:R-:W4:Y:S01]  /*157c0*/  LDC R190, c[0x0][0x3a0] ;  /* 0x0000e800ffbe7b82 */ /* 0x000f220000000800 */
[----:B------:R-:W-:Y:S01]  /*157d0*/  VIADD R188, R191, 0xfffffe7d ;  /* 0xfffffe7dbfbc7836 */ /* 0x000fe20000000000 */
[----:B---3--:R-:W3:Y:S01]  /*157e0*/  LDCU UR24, c[0x0][0x3a0] ;  /* 0x00007400ff1877ac */ /* 0x008ee20008000800 */
[----:B------:R1:W-:Y:S03]  /*157f0*/  STL.64 [R1+0x568], R242 ;  /* 0x000568f201007387 */ /* 0x0003e60000100a00 */
[----:B------:R-:W-:Y:S01]  /*15800*/  ISETP.GE.U32.AND P5, PT, R188, 0x7ffffe3e, PT ;  /* 0x7ffffe3ebc00780c */ /* 0x000fe20003fa6070 */
[----:B------:R3:W-:Y:S01]  /*15810*/  STL.64 [R1+0x560], R250 ;  /* 0x000560fa01007387 */ /* 0x0007e20000100a00 */
[----:B------:R-:W4:Y:S01]  /*15820*/  LDC R189, c[0x0][0x3a0] ;  /* 0x0000e800ffbd7b82 */ /* 0x000f220000000800 */
[----:B------:R-:W-:Y:S01]  /*15830*/  VIADD R188, R192, 0xfffffe7c ;  /* 0xfffffe7cc0bc7836 */ /* 0x000fe20000000000 */
[----:B------:R-:W3:Y:S01]  /*15840*/  LDCU UR18, c[0x0][0x3a0] ;  /* 0x00007400ff1277ac */ /* 0x000ee20008000800 */
[----:B------:R-:W-:Y:S01]  /*15850*/  STL.64 [R1+0x558], R210 ;  /* 0x000558d201007387 */ /* 0x000fe20000100a00 */
[----:B--2---:R-:W-:Y:S01]  /*15860*/  IMAD.MOV.U32 R235, RZ, RZ, R195 ;  /* 0x000000ffffeb7224 */ /* 0x004fe200078e00c3 */
[----:B------:R-:W-:Y:S01]  /*15870*/  MOV R234, R194 ;  /* 0x000000c200ea7202 */ /* 0x000fe20000000f00 */
[----:B------:R-:W2:Y:S01]  /*15880*/  LDCU UR22, c[0x0][0x3a0] ;  /* 0x00007400ff1677ac */ /* 0x000ea20008000800 */
[----:B------:R-:W-:Y:S01]  /*15890*/  STL.64 [R1+0x550], R216 ;  /* 0x000550d801007387 */ /* 0x000fe20000100a00 */
[----:B------:R-:W4:Y:S01]  /*158a0*/  LDC R191, c[0x0][0x3a0] ;  /* 0x0000e800ffbf7b82 */ /* 0x000f220000000800 */
[----:B-1----:R-:W-:Y:S01]  /*158b0*/  IMAD.MOV.U32 R243, RZ, RZ, R197 ;  /* 0x000000fffff37224 */ /* 0x002fe200078e00c5 */
[----:B------:R-:W1:Y:S01]  /*158c0*/  LDCU UR8, c[0x0][0x3a0] ;  /* 0x00007400ff0877ac */ /* 0x000e620008000800 */
[----:B------:R-:W-:Y:S01]  /*158d0*/  STL.64 [R1+0x548], R222 ;  /* 0x000548de01007387 */ /* 0x000fe20000100a00 */
[----:B------:R-:W-:Y:S01]  /*158e0*/  IMAD.MOV.U32 R242, RZ, RZ, R196 ;  /* 0x000000fffff27224 */ /* 0x000fe200078e00c4 */
[----:B------:R-:W1:Y:S03]  /*158f0*/  LDCU UR7, c[0x0][0x3a0] ;  /* 0x00007400ff0777ac */ /* 0x000e660008000800 */
[----:B------:R-:W-:Y:S01]  /*15900*/  BAR.SYNC.DEFER_BLOCKING 0x0 ;  /* 0x0000000000007b1d */ /* 0x000fe20000010000 */
[----:B------:R-:W-:-:S02]  /*15910*/  UIADD3 UR21, UPT, UPT, UR5, -0x193, URZ ;  /* 0xfffffe6d05157890 */ /* 0x000fc4000fffe0ff */
[----:B---3--:R-:W-:-:S05]  /*15920*/  UIADD3 UR24, UPT, UPT, UR24, -0x192, URZ ;  /* 0xfffffe6e18187890 */ /* 0x008fca000fffe0ff */
[----:B------:R-:W3:Y:S01]  /*15930*/  LDC R192, c[0x0][0x3a0] ;  /* 0x0000e800ffc07b82 */ /* 0x000ee20000000800 */
[----:B------:R-:W1:Y:S01]  /*15940*/  LDCU UR17, c[0x0][0x3a0] ;  /* 0x00007400ff1177ac */ /* 0x000e620008000800 */
[----:B------:R1:W-:Y:S01]  /*15950*/  STL.64 [R1+0x540], R228 ;  /* 0x000540e401007387 */ /* 0x0003e20000100a00 */
[----:B------:R-:W3:Y:S03]  /*15960*/  LDCU UR20, c[0x0][0x3a0] ;  /* 0x00007400ff1477ac */ /* 0x000ee60008000800 */
[----:B------:R-:W-:Y:S02]  /*15970*/  STL.64 [R1+0x538], R236 ;  /* 0x000538ec01007387 */ /* 0x000fe40000100a00 */
[----:B------:R-:W3:Y:S01]  /*15980*/  LDC R195, c[0x0][0x3a0] ;  /* 0x0000e800ffc37b82 */ /* 0x000ee20000000800 */
[----:B------:R-:W3:Y:S01]  /*15990*/  LDCU UR6, c[0x0][0x3a0] ;  /* 0x00007400ff0677ac */ /* 0x000ee20008000800 */
[----:B------:R-:W-:Y:S01]  /*159a0*/  STL.64 [R1+0x530], R208 ;  /* 0x000530d001007387 */ /* 0x000fe20000100a00 */
[----:B------:R-:W-:-:S03]  /*159b0*/  UIADD3 UR18, UPT, UPT, UR18, -0x198, URZ ;  /* 0xfffffe6812127890 */ /* 0x000fc6000fffe0ff */
[----:B-----5:R3:W-:Y:S01]  /*159c0*/  STL.64 [R1+0x528], R2 ;  /* 0x0005280201007387 */ /* 0x0207e20000100a00 */
[----:B------:R-:W-:Y:S01]  /*159d0*/  UISETP.GE.U32.AND UP6, UPT, UR21, 0x7ffffe2e, UPT ;  /* 0x7ffffe2e1500788c */ /* 0x000fe2000bfc6070 */
[----:B------:R-:W3:Y:S01]  /*159e0*/  LDC R194, c[0x0][0x3a0] ;  /* 0x0000e800ffc27b82 */ /* 0x000ee20000000800 */
[----:B--2---:R-:W-:Y:S01]  /*159f0*/  UIADD3 UR22, UPT, UPT, UR22, -0x194, URZ ;  /* 0xfffffe6c16167890 */ /* 0x004fe2000fffe0ff */
[----:B------:R-:W2:Y:S01]  /*15a00*/  LDL.LU.64 R250, [R1+0x500] ;  /* 0x0005000001fa7983 */ /* 0x000ea20000300a00 */
[----:B-1----:R-:W-:Y:S01]  /*15a10*/  UIADD3 UR8, UPT, UPT, UR8, -0x19c, URZ ;  /* 0xfffffe6408087890 */ /* 0x002fe2000fffe0ff */
[----:B------:R-:W1:Y:S02]  /*15a20*/  LDCU UR23, c[0x0][0x3a0] ;  /* 0x00007400ff1777ac */ /* 0x000e640008000800 */
[----:B------:R-:W-:Y:S01]  /*15a30*/  @!PT LDS RZ, [RZ] ;  /* 0x00000000fffff984 */ /* 0x000fe20000000800 */
[----:B------:R-:W-:Y:S01]  /*15a40*/  @!PT LDS RZ, [RZ] ;  /* 0x00000000fffff984 */ /* 0x000fe20000000800 */
[----:B------:R-:W-:Y:S01]  /*15a50*/  @!PT LDS RZ, [RZ] ;  /* 0x00000000fffff984 */ /* 0x000fe20000000800 */
[----:B------:R-:W-:Y:S02]  /*15a60*/  LDGSTS.E [R135], desc[UR28][R142.64], !P4 ;  /* 0x000000008e877fae */ /* 0x000fe4000e1a101c */
[----:B------:R-:W1:Y:S01]  /*15a70*/  LDC R197, c[0x0][0x3a0] ;  /* 0x0000e800ffc57b82 */ /* 0x000e620000000800 */
[----:B------:R-:W-:Y:S01]  /*15a80*/  UISETP.GE.U32.AND UP5, UPT, UR24, 0x7ffffe2f, UPT ;  /* 0x7ffffe2f1800788c */ /* 0x000fe2000bfa6070 */
[----:B------:R-:W-:Y:S01]  /*15a90*/  LDGSTS.E [R135+0x200], desc[UR28][R138.64], !P4 ;  /* 0x002000008a877fae */ /* 0x000fe2000e1a101c */
[----:B------:R-:W-:Y:S01]  /*15aa0*/  ISETP.GE.U32.AND P4, PT, R188, 0x7ffffe3d, PT ;  /* 0x7ffffe3dbc00780c */ /* 0x000fe20003f86070 */
[----:B------:R-:W-:Y:S01]  /*15ab0*/  UIADD3 UR7, UPT, UPT, UR7, -0x19b, URZ ;  /* 0xfffffe6507077890 */ /* 0x000fe2000fffe0ff */
[----:B------:R-:W-:Y:S01]  /*15ac0*/  IADD3 R188, PT, PT, R193, -0x185, RZ ;  /* 0xfffffe7bc1bc7810 */ /* 0x000fe20007ffe0ff */
[----:B------:R-:W-:Y:S01]  /*15ad0*/  LDGSTS.E [R135+0x400], desc[UR28][R136.64], !P1 ;  /* 0x0040000088877fae */ /* 0x000fe2000c9a101c */
[----:B------:R-:W-:Y:S01]  /*15ae0*/  UISETP.GE.U32.AND UP1, UPT, UR18, 0x7ffffe29, UPT ;  /* 0x7ffffe291200788c */ /* 0x000fe2000bf26070 */
[----:B------:R-:W1:Y:S01]  /*15af0*/  LDC R193, c[0x0][0x3a0] ;  /* 0x0000e800ffc17b82 */ /* 0x000e620000000800 */
[----:B------:R-:W-:Y:S01]  /*15b00*/  ISETP.GE.U32.AND P2, PT, R188, 0x7ffffe3c, PT ;  /* 0x7ffffe3cbc00780c */ /* 0x000fe20003f46070 */
[----:B----4-:R-:W-:Y:S01]  /*15b10*/  VIADD R188, R190, 0xfffffe7a ;  /* 0xfffffe7abebc7836 */ /* 0x010fe20000000000 */
[----:B------:R-:W-:Y:S01]  /*15b20*/  LDGSTS.E [R135+0x600], desc[UR28][R186.64], !P1 ;  /* 0x00600000ba877fae */ /* 0x000fe2000c9a101c */
[----:B------:R-:W-:-:S02]  /*15b30*/  UIADD3 UR17, UPT, UPT, UR17, -0x197, URZ ;  /* 0xfffffe6911117890 */ /* 0x000fc4000fffe0ff */
[----:B------:R-:W-:Y:S01]  /*15b40*/  USEL UR18, URZ, 0x1fffe, UP6 ;  /* 0x0001fffeff127887 */ /* 0x000fe2000b000000 */
[----:B------:R-:W-:Y:S01]  /*15b50*/  ISETP.GE.U32.AND P1, PT, R188, 0x7ffffe3b, PT ;  /* 0x7ffffe3bbc00780c */ /* 0x000fe20003f26070 */
[----:B------:R-:W4:Y:S01]  /*15b60*/  LDC R190, c[0x0][0x3a0] ;  /* 0x0000e800ffbe7b82 */ /* 0x000f220000000800 */
[----:B------:R-:W-:Y:S01]  /*15b70*/  VIADD R188, R189, 0xfffffe79 ;  /* 0xfffffe79bdbc7836 */ /* 0x000fe20000000000 */
[----:B------:R-:W-:Y:S01]  /*15b80*/  LDGSTS.E [R135+0x800], desc[UR28][R140.64], !P5 ;  /* 0x008000008c877fae */ /* 0x000fe2000e9a101c */
[----:B------:R-:W1:Y:S03]  /*15b90*/  LDCU UR19, c[0x0][0x3a0] ;  /* 0x00007400ff1377ac */ /* 0x000e660008000800 */
[----:B------:R-:W-:Y:S01]  /*15ba0*/  LDGSTS.E [R135+0xa00], desc[UR28][R170.64], !P5 ;  /* 0x00a00000aa877fae */ /* 0x000fe2000e9a101c */
[----:B------:R-:W-:Y:S01]  /*15bb0*/  UISETP.GE.U32.AND UP3, UPT, UR22, 0x7ffffe2d, UPT ;  /* 0x7ffffe2d1600788c */ /* 0x000fe2000bf66070 */
[----:B------:R-:W1:Y:S01]  /*15bc0*/  LDC R189, c[0x0][0x3a0] ;  /* 0x0000e800ffbd7b82 */ /* 0x000e620000000800 */
[----:B------:R-:W-:Y:S01]  /*15bd0*/  UISETP.GE.U32.AND UP6, UPT, UR8, 0x7ffffe25, UPT ;  /* 0x7ffffe250800788c */ /* 0x000fe2000bfc6070 */
[----:B------:R-:W-:Y:S01]  /*15be0*/  LDGSTS.E [R135+0xc00], desc[UR28][R144.64], !P4 ;  /* 0x00c0000090877fae */ /* 0x000fe2000e1a101c */
[----:B---3--:R-:W-:-:S02]  /*15bf0*/  UIADD3 UR20, UPT, UPT, UR20, -0x196, URZ ;  /* 0xfffffe6a14147890 */ /* 0x008fc4000fffe0ff */
[----:B------:R-:W-:Y:S01]  /*15c00*/  USEL UR8, URZ, 0x4, UP5 ;  /* 0x00000004ff087887 */ /* 0x000fe2000a800000 */
[----:B------:R-:W-:Y:S01]  /*15c10*/  LDGSTS.E [R135+0xe00], desc[UR28][R146.64], !P4 ;  /* 0x00e0000092877fae */ /* 0x000fe2000e1a101c */
[----:B------:R-:W-:Y:S01]  /*15c20*/  ISETP.GE.U32.AND P4, PT, R188, 0x7ffffe3a, PT ;  /* 0x7ffffe3abc00780c */ /* 0x000fe20003f86070 */
[----:B------:R-:W-:Y:S01]  /*15c30*/  VIADD R188, R191, 0xfffffe78 ;  /* 0xfffffe78bfbc7836 */ /* 0x000fe20000000000 */
[----:B------:R-:W3:Y:S01]  /*15c40*/  LDCU UR25, c[0x0][0x3a0] ;  /* 0x00007400ff1977ac */ /* 0x000ee20008000800 */
[----:B------:R-:W3:Y:S01]  /*15c50*/  LDC R191, c[0x0][0x3a0] ;  /* 0x0000e800ffbf7b82 */ /* 0x000ee20000000800 */
[----:B------:R-:W-:Y:S01]  /*15c60*/  LDGSTS.E [R135+0x1000], desc[UR28][R148.64], !P2 ;  /* 0x0100000094877fae */ /* 0x000fe2000d1a101c */
[----:B------:R-:W-:-:S03]  /*15c70*/  UISETP.GE.U32.AND UP5, UPT, UR7, 0x7ffffe26, UPT ;  /* 0x7ffffe260700788c */ /* 0x000fc6000bfa6070 */
[----:B------:R-:W-:Y:S01]  /*15c80*/  LDGSTS.E [R135+0x1200], desc[UR28][R150.64], !P2 ;  /* 0x0120000096877fae */ /* 0x000fe2000d1a101c */
[----:B------:R-:W-:Y:S01]  /*15c90*/  ISETP.GE.U32.AND P2, PT, R188, 0x7ffffe39, PT ;  /* 0x7ffffe39bc00780c */ /* 0x000fe20003f46070 */
[----:B------:R-:W-:Y:S01]  /*15ca0*/  UISETP.GE.U32.AND UP2, UPT, UR17, 0x7ffffe2a, UPT ;  /* 0x7ffffe2a1100788c */ /* 0x000fe2000bf46070 */
[----:B----4-:R-:W-:Y:S01]  /*15cb0*/  IADD3 R188, PT, PT, R190, -0x189, RZ ;  /* 0xfffffe77bebc7810 */ /* 0x010fe20007ffe0ff */
[----:B------:R-:W-:Y:S01]  /*15cc0*/  LDGSTS.E [R135+0x1400], desc[UR28][R152.64], !P1 ;  /* 0x0140000098877fae */ /* 0x000fe2000c9a101c */
[----:B------:R-:W4:Y:S01]  /*15cd0*/  LDC R190, c[0x0][0x3a0] ;  /* 0x0000e800ffbe7b82 */ /* 0x000f220000000800 */
[----:B------:R-:W-:Y:S02]  /*15ce0*/  USEL UR17, URZ, 0x1, UP3 ;  /* 0x00000001ff117887 */ /* 0x000fe40009800000 */
[----:B------:R-:W-:Y:S01]  /*15cf0*/  LDGSTS.E [R135+0x1600], desc[UR28][R154.64], !P1 ;  /* 0x016000009a877fae */ /* 0x000fe2000c9a101c */
[----:B------:R-:W-:Y:S01]  /*15d00*/  ISETP.GE.U32.AND P1, PT, R188, 0x7ffffe38, PT ;  /* 0x7ffffe38bc00780c */ /* 0x000fe20003f26070 */
[----:B-1----:R-:W-:Y:S01]  /*15d10*/  VIADD R188, R189, 0xfffffe76 ;  /* 0xfffffe76bdbc7836 */ /* 0x002fe20000000000 */
[----:B------:R-:W-:Y:S01]  /*15d20*/  UISETP.GE.U32.AND UP3, UPT, UR20, 0x7ffffe2b, UPT ;  /* 0x7ffffe2b1400788c */ /* 0x000fe2000bf66070 */
[----:B------:R-:W-:Y:S01]  /*15d30*/  LDGSTS.E [R135+0x1800], desc[UR28][R156.64], !P4 ;  /* 0x018000009c877fae */ /* 0x000fe2000e1a101c */
[----:B------:R-:W1:Y:S01]  /*15d40*/  LDC R189, c[0x0][0x3a0] ;  /* 0x0000e800ffbd7b82 */ /* 0x000e620000000800 */
[----:B------:R-:W-:-:S02]  /*15d50*/  USEL UR7, URZ, 0x1, UP6 ;  /* 0x00000001ff077887 */ /* 0x000fc4000b000000 */
[----:B------:R-:W-:Y:S01]  /*15d60*/  LDGSTS.E [R135+0x1a00], desc[UR28][R158.64], !P4 ;  /* 0x01a000009e877fae */ /* 0x000fe2000e1a101c */
[----:B------:R-:W-:Y:S02]  /*15d70*/  USEL UR20, URZ, 0x1fffe, UP5 ;  /* 0x0001fffeff147887 */ /* 0x000fe4000a800000 */
[----:B------:R-:W-:Y:S01]  /*15d80*/  UIADD3 UR5, UPT, UPT, UR6, -0x19f, URZ ;  /* 0xfffffe6106057890 */ /* 0x000fe2000fffe0ff */
[----:B------:R-:W-:Y:S01]  /*15d90*/  LDGSTS.E [R135+0x1c00], desc[UR28][R164.64], !P2 ;  /* 0x01c00000a4877fae */ /* 0x000fe2000d1a101c */
[----:B------:R-:W-:Y:S01]  /*15da0*/  UIADD3 UR7, UPT, UPT, UR7, UR20, URZ ;  /* 0x0000001407077290 */ /* 0x000fe2000fffe0ff */
[----:B------:R-:W1:Y:S01]  /*15db0*/  LDC R196, c[0x0][0x3a0] ;  /* 0x0000e800ffc47b82 */ /* 0x000e620000000800 */
[----:B------:R-:W-:Y:S01]  /*15dc0*/  UIADD3 UR23, UPT, UPT, UR23, -0x191, URZ ;  /* 0xfffffe6f17177890 */ /* 0x000fe2000fffe0ff */
[----:B------:R-:W-:Y:S01]  /*15dd0*/  LDGSTS.E [R135+0x1e00], desc[UR28][R166.64], !P2 ;  /* 0x01e00000a6877fae */ /* 0x000fe2000d1a101c */
[----:B------:R-:W-:Y:S01]  /*15de0*/  ISETP.GE.U32.AND P2, PT, R188, 0x7ffffe37, PT ;  /* 0x7ffffe37bc00780c */ /* 0x000fe20003f46070 */
[----:B---3--:R-:W-:Y:S01]  /*15df0*/  VIADD R188, R191, 0xfffffe75 ;  /* 0xfffffe75bfbc7836 */ /* 0x008fe20000000000 */
[----:B------:R-:W-:Y:S01]  /*15e00*/  ULOP3.LUT UR7, UR7, 0x3, URZ, 0xc0, !UPT ;  /* 0x0000000307077892 */ /* 0x000fe2000f8ec0ff */
[----:B------:R-:W-:Y:S01]  /*15e10*/  LDGSTS.E [R135+0x2000], desc[UR28][R168.64], !P1 ;  /* 0x02000000a8877fae */ /* 0x000fe2000c9a101c */
[----:B------:R-:W-:Y:S01]  /*15e20*/  UISETP.GE.U32.AND UP6, UPT, UR5, 0x7ffffe22, UPT ;  /* 0x7ffffe220500788c */ /* 0x000fe2000bfc6070 */
[----:B------:R-:W3:Y:S01]  /*15e30*/  LDC R191, c[0x0][0x3a0] ;  /* 0x0000e800ffbf7b82 */ /* 0x000ee20000000800 */
[----:B------:R-:W-:Y:S01]  /*15e40*/  UIADD3 UR19, UPT, UPT, UR19, -0x195, URZ ;  /* 0xfffffe6b13137890 */ /* 0x000fe2000fffe0ff */
[----:B------:R-:W-:Y:S01]  /*15e50*/  LDGSTS.E [R135+0x2200], desc[UR28][R172.64], !P1 ;  /* 0x02200000ac877fae */ /* 0x000fe2000c9a101c */
[----:B------:R-:W-:Y:S01]  /*15e60*/  ISETP.GE.U32.AND P1, PT, R188, 0x7ffffe36, PT ;  /* 0x7ffffe36bc00780c */ /* 0x000fe20003f26070 */
[----:B----4-:R-:W-:Y:S01]  /*15e70*/  VIADD R188, R190, 0xfffffe74 ;  /* 0xfffffe74bebc7836 */ /* 0x010fe20000000000 */
[----:B------:R-:W-:Y:S01]  /*15e80*/  UISETP.GE.U32.AND UP4, UPT, UR23, 0x7ffffe30, UPT ;  /* 0x7ffffe301700788c */ /* 0x000fe2000bf86070 */
[----:B------:R-:W4:Y:S01]  /*15e90*/  LDL.64 R228, [R1+0x110] ;  /* 0x0001100001e47983 */ /* 0x000f220000100a00 */
[----:B------:R-:W-:Y:S01]  /*15ea0*/  UIADD3 UR6, UPT, UPT, UR25, -0x19d, URZ ;  /* 0xfffffe6319067890 */ /* 0x000fe2000fffe0ff */
[----:B------:R-:W2:Y:S01]  /*15eb0*/  LDC R198, c[0x0][0x3a0] ;  /* 0x0000e800ffc67b82 */ /* 0x000ea20000000800 */
[----:B------:R-:W-:Y:S01]  /*15ec0*/  USEL UR21, URZ, 0x1fffe, UP6 ;  /* 0x0001fffeff157887 */ /* 0x000fe2000b000000 */
[----:B------:R-:W-:Y:S01]  /*15ed0*/  LDGSTS.E [R135+0x2400], desc[UR28][R174.64], !P2 ;  /* 0x02400000ae877fae */ /* 0x000fe2000d1a101c */
[----:B------:R-:W-:-:S02]  /*15ee0*/  UISETP.GE.U32.AND UP5, UPT, UR19, 0x7ffffe2c, UPT ;  /* 0x7ffffe2c1300788c */ /* 0x000fc4000bfa6070 */
[----:B------:R-:W-:Y:S01]  /*15ef0*/  USEL UR5, URZ, 0x7fff8, UP4 ;  /* 0x0007fff8ff057887 */ /* 0x000fe2000a000000 */
[----:B------:R-:W-:Y:S01]  /*15f00*/  LDGSTS.E [R135+0x2600], desc[UR28][R176.64], !P2 ;  /* 0x02600000b0877fae */ /* 0x000fe2000d1a101c */
[----:B------:R-:W-:Y:S01]  /*15f10*/  USEL UR19, URZ, 0x1, UP1 ;  /* 0x00000001ff137887 */ /* 0x000fe20008800000 */
[----:B------:R-:W2:Y:S01]  /*15f20*/  LDC R200, c[0x0][0x3a0] ;  /* 0x0000e800ffc87b82 */ /* 0x000ea20000000800 */
[----:B------:R-:W-:Y:S01]  /*15f30*/  USEL UR20, URZ, 0x1fffe, UP2 ;  /* 0x0001fffeff147887 */ /* 0x000fe20009000000 */
[----:B------:R-:W-:Y:S01]  /*15f40*/  LDGSTS.E [R135+0x2800], desc[UR28][R178.64], !P1 ;  /* 0x02800000b2877fae */ /* 0x000fe2000c9a101c */
[----:B------:R-:W-:Y:S02]  /*15f50*/  UISETP.GE.U32.AND UP4, UPT, UR6, 0x7ffffe24, UPT ;  /* 0x7ffffe240600788c */ /* 0x000fe4000bf86070 */
[----:B------:R-:W-:Y:S01]  /*15f60*/  UIADD3 UR19, UPT, UPT, UR19, UR20, URZ ;  /* 0x0000001413137290 */ /* 0x000fe2000fffe0ff */
[----:B------:R-:W-:Y:S01]  /*15f70*/  LDGSTS.E [R135+0x2a00], desc[UR28][R180.64], !P1 ;  /* 0x02a00000b4877fae */ /* 0x000fe2000c9a101c */
[----:B------:R-:W-:Y:S01]  /*15f80*/  ISETP.GE.U32.AND P1, PT, R188, 0x7ffffe35, PT ;  /* 0x7ffffe35bc00780c */ /* 0x000fe20003f26070 */
[----:B------:R-:W-:Y:S01]  /*15f90*/  USEL UR20, URZ, 0x7fff8, UP4 ;  /* 0x0007fff8ff147887 */ /* 0x000fe2000a000000 */
[----:B-1----:R-:W-:Y:S01]  /*15fa0*/  IADD3 R188, PT, PT, R189, -0x19a, RZ ;  /* 0xfffffe66bdbc7810 */ /* 0x002fe20007ffe0ff */
[----:B---3--:R-:W-:Y:S01]  /*15fb0*/  VIADD R189, R191, 0xfffffe67 ;  /* 0xfffffe67bfbd7836 */ /* 0x008fe20000000000 */
[----:B------:R-:W-:Y:S01]  /*15fc0*/  USEL UR6, URZ, 0x4, UP3 ;  /* 0x00000004ff067887 */ /* 0x000fe20009800000 */
[----:B------:R-:W-:Y:S01]  /*15fd0*/  VIADD R191, R192, 0xfffffe60 ;  /* 0xfffffe60c0bf7836 */ /* 0x000fe20000000000 */
[----:B------:R-:W-:Y:S01]  /*15fe0*/  ISETP.GE.U32.AND P2, PT, R188, 0x7ffffe27, PT ;  /* 0x7ffffe27bc00780c */ /* 0x000fe20003f46070 */
[----:B------:R-:W-:Y:S01]  /*15ff0*/  ULOP3.LUT UR19, UR19, 0x3, URZ, 0xc0, !UPT ;  /* 0x0000000313137892 */ /* 0x000fe2000f8ec0ff */
[----:B------:R-:W-:Y:S01]  /*16000*/  ISETP.GE.U32.AND P4, PT, R189, 0x7ffffe28, PT ;  /* 0x7ffffe28bd00780c */ /* 0x000fe20003f86070 */
[----:B------:R-:W1:Y:S01]  /*16010*/  LDC R192, c[0x0][0x3a0] ;  /* 0x0000e800ffc07b82 */ /* 0x000e620000000800 */
[----:B------:R-:W-:Y:S01]  /*16020*/  SEL R189, RZ, 0x4, P2 ;  /* 0x00000004ffbd7807 */ /* 0x000fe20001000000 */
[----:B------:R-:W-:Y:S01]  /*16030*/  UIADD3 UR17, UPT, UPT, UR17, UR18, URZ ;  /* 0x0000001211117290 */ /* 0x000fe2000fffe0ff */
[----:B------:R-:W-:Y:S01]  /*16040*/  SEL R188, RZ, 0x7fff8, P4 ;  /* 0x0007fff8ffbc7807 */ /* 0x000fe20002000000 */
[----:B------:R-:W-:Y:S01]  /*16050*/  LDGSTS.E [R135+0x2c00], desc[UR28][R182.64], !P1 ;  /* 0x02c00000b6877fae */ /* 0x000fe2000c9a101c */
[----:B------:R-:W-:Y:S01]  /*16060*/  ISETP.GE.U32.AND P2, PT, R191, 0x7ffffe21, PT ;  /* 0x7ffffe21bf00780c */ /* 0x000fe20003f46070 */
[----:B------:R-:W-:Y:S01]  /*16070*/  ULOP3.LUT UR17, UR17, 0x3, URZ, 0xc0, !UPT ;  /* 0x0000000311117892 */ /* 0x000fe2000f8ec0ff */
[----:B------:R-:W-:Y:S01]  /*16080*/  IADD3 R190, PT, PT, R188, UR7, R189 ;  /* 0x00000007bcbe7c10 */ /* 0x000fe2000fffe0bd */
[----:B------:R-:W-:Y:S01]  /*16090*/  VIADD R189, R193, 0xfffffe62 ;  /* 0xfffffe62c1bd7836 */ /* 0x000fe20000000000 */
[----:B------:R-:W-:Y:S01]  /*160a0*/  SEL R188, RZ, 0x1, P2 ;  /* 0x00000001ffbc7807 */ /* 0x000fe20001000000 */
[----:B------:R-:W3:Y:S01]  /*160b0*/  LDC R191, c[0x0][0x3a0] ;  /* 0x0000e800ffbf7b82 */ /* 0x000ee20000000800 */
[----:B------:R-:W-:Y:S01]  /*160c0*/  USEL UR7, URZ, 0x7fff8, UP5 ;  /* 0x0007fff8ff077887 */ /* 0x000fe2000a800000 */
[----:B------:R-:W-:Y:S01]  /*160d0*/  LDGSTS.E [R135+0x2e00], desc[UR28][R184.64], !P1 ;  /* 0x02e00000b8877fae */ /* 0x000fe2000c9a101c */
[----:B------:R-:W-:Y:S01]  /*160e0*/  ISETP.GE.U32.AND P4, PT, R189, 0x7ffffe23, PT ;  /* 0x7ffffe23bd00780c */ /* 0x000fe20003f86070 */
[----:B------:R-:W-:Y:S01]  /*160f0*/  UIADD3 UR5, UPT, UPT, UR17, UR5, UR8 ;  /* 0x0000000511057290 */ /* 0x000fe2000fffe008 */
[----:B------:R-:W-:Y:S01]  /*16100*/  IADD3 R188, PT, PT, R188, UR21, RZ ;  /* 0x00000015bcbc7c10 */ /* 0x000fe2000fffe0ff */
[----:B------:R-:W-:Y:S01]  /*16110*/  UIADD3 UR6, UPT, UPT, UR19, UR7, UR6 ;  /* 0x0000000713067290 */ /* 0x000fe2000fffe006 */
[----:B------:R-:W-:Y:S01]  /*16120*/  SEL R189, RZ, 0x4, P4 ;  /* 0x00000004ffbd7807 */ /* 0x000fe20002000000 */
[----:B------:R-:W2:Y:S01]  /*16130*/  LDC R193, c[0x0][0x3a0] ;  /* 0x0000e800ffc17b82 */ /* 0x000ea20000000800 */
[----:B------:R-:W-:Y:S01]  /*16140*/  LOP3.LUT R188, R188, 0x3, RZ, 0xc0, !PT ;  /* 0x00000003bcbc7812 */ /* 0x000fe200078ec0ff */
[----:B------:R-:W-:Y:S01]  /*16150*/  USHF.L.U32 UR6, UR6, 0x8, URZ ;  /* 0x0000000806067899 */ /* 0x000fe200080006ff */
[----:B------:R-:W4:Y:S01]  /*16160*/  LDL.64 R216, [R1+0x130] ;  /* 0x0001300001d87983 */ /* 0x000f220000100a00 */
[----:B------:R-:W1:Y:S01]  /*16170*/  LDCU UR26, c[0x0][0x3a0] ;  /* 0x00007400ff1a77ac */ /* 0x000e620008000800 */
[----:B------:R-:W-:Y:S01]  /*16180*/  IADD3 R188, PT, PT, R188, UR20, R189 ;  /* 0x00000014bcbc7c10 */ /* 0x000fe2000fffe0bd */
[----:B------:R-:W-:Y:S01]  /*16190*/  VIADD R189, R195, 0xfffffe73 ;  /* 0xfffffe73c3bd7836 */ /* 0x000fe20000000000 */
[----:B------:R-:W4:Y:S01]  /*161a0*/  LDL.64 R210, [R1+0x138] ;  /* 0x0001380001d27983 */ /* 0x000f220000100a00 */
[----:B------:R-:W-:Y:S01]  /*161b0*/  ULOP3.LUT UR6, UR6, 0xf00, URZ, 0xe2, !UPT ;  /* 0x00000f0006067892 */ /* 0x000fe2000f8ee2ff */
[----:B------:R-:W-:Y:S01]  /*161c0*/  LOP3.LUT R188, R188, 0xf, RZ, 0xc0, !PT ;  /* 0x0000000fbcbc7812 */ /* 0x000fe200078ec0ff */
[----:B------:R-:W2:Y:S01]  /*161d0*/  LDC R195, c[0x0][0x3a0] ;  /* 0x0000e800ffc37b82 */ /* 0x000ea20000000800 */
[----:B------:R-:W-:Y:S01]  /*161e0*/  ISETP.GE.U32.AND P5, PT, R189, 0x7ffffe34, PT ;  /* 0x7ffffe34bd00780c */ /* 0x000fe20003fa6070 */
[----:B------:R-:W-:Y:S01]  /*161f0*/  VIADD R189, R194, 0xfffffe72 ;  /* 0xfffffe72c2bd7836 */ /* 0x000fe20000000000 */
[----:B------:R-:W-:Y:S01]  /*16200*/  ULEA UR5, UR5, UR6, 0xc ;  /* 0x0000000605057291 */ /* 0x000fe2000f8e60ff */
[----:B------:R-:W-:-:S04]  /*16210*/  IMAD R188, R190, 0x10, R188 ;  /* 0x00000010bebc7824 */ /* 0x000fc800078e02bc */
[----:B------:R-:W2:Y:S01]  /*16220*/  LDC R201, c[0x0][0x3a0] ;  /* 0x0000e800ffc97b82 */ /* 0x000ea20000000800 */
[----:B------:R-:W-:-:S07]  /*16230*/  LOP3.LUT R188, R188, 0xff, RZ, 0xc0, !PT ;  /* 0x000000ffbcbc7812 */ /* 0x000fce00078ec0ff */
[----:B------:R-:W2:Y:S01]  /*16240*/  LDC R199, c[0x0][0x3a0] ;  /* 0x0000e800ffc77b82 */ /* 0x000ea20000000800 */
[----:B------:R-:W-:Y:S01]  /*16250*/  ISETP.GE.U32.AND P4, PT, R189, 0x7ffffe33, PT ;  /* 0x7ffffe33bd00780c */ /* 0x000fe20003f86070 */
[----:B------:R-:W-:Y:S01]  /*16260*/  VIADD R188, R188, UR5 ;  /* 0x00000005bcbc7c36 */ /* 0x000fe20008000000 */
[----:B---3--:R-:W-:Y:S01]  /*16270*/  IADD3 R189, PT, PT, R191, -0x18f, RZ ;  /* 0xfffffe71bfbd7810 */ /* 0x008fe20007ffe0ff */
[----:B------:R-:W-:Y:S04]  /*16280*/  LDGSTS.E [R135+0x3000], desc[UR28][R162.64], !P5 ;  /* 0x03000000a2877fae */ /* 0x000fe8000e9a101c */
[----:B------:R-:W3:Y:S01]  /*16290*/  LDC R202, c[0x0][0x3a0] ;  /* 0x0000e800ffca7b82 */ /* 0x000ee20000000800 */
[----:B------:R-:W-:Y:S01]  /*162a0*/  ISETP.GE.U32.AND P1, PT, R189, 0x7ffffe32, PT ;  /* 0x7ffffe32bd00780c */ /* 0x000fe20003f26070 */
[----:B-1----:R-:W-:Y:S01]  /*162b0*/  VIADD R189, R192, 0xfffffe70 ;  /* 0xfffffe70c0bd7836 */ /* 0x002fe20000000000 */
[----:B------:R-:W-:Y:S01]  /*162c0*/  LOP3.LUT R188, R188, 0xffff, RZ, 0xc0, !PT ;  /* 0x0000ffffbcbc7812 */ /* 0x000fe200078ec0ff */
[----:B------:R-:W-:Y:S04]  /*162d0*/  LDGSTS.E [R135+0x3200], desc[UR28][R130.64], !P5 ;  /* 0x0320000082877fae */ /* 0x000fe8000e9a101c */
[----:B------:R-:W1:Y:S01]  /*162e0*/  LDC R206, c[0x0][0x3a0] ;  /* 0x0000e800ffce7b82 */ /* 0x000e620000000800 */
[----:B------:R-:W-:Y:S01]  /*162f0*/  ISETP.GE.U32.AND P5, PT, R189, 0x7ffffe31, PT ;  /* 0x7ffffe31bd00780c */ /* 0x000fe20003fa6070 */
[----:B------:R-:W-:Y:S01]  /*16300*/  LDGSTS.E [R135+0x3400], desc[UR28][R126.64], !P4 ;  /* 0x034000007e877fae */ /* 0x000fe2000e1a101c */
[----:B------:R-:W-:-:S05]  /*16310*/  SHF.R.U32.HI R189, RZ, 0xf, R188 ;  /* 0x0000000fffbd7819 */ /* 0x000fca00000116bc */
[----:B------:R-:W1:Y:S01]  /*16320*/  LDC R204, c[0x0][0x3a0] ;  /* 0x0000e800ffcc7b82 */ /* 0x000e620000000800 */
[----:B------:R-:W-:Y:S01]  /*16330*/  LDGSTS.E [R135+0x3600], desc[UR28][R122.64], !P4 ;  /* 0x036000007a877fae */ /* 0x000fe2000e1a101c */
[----:B------:R-:W-:-:S06]  /*16340*/  LOP3.LUT P4, RZ, R189, 0x1, RZ, 0xc0, !PT ;  /* 0x00000001bdff7812 */ /* 0x000fcc000788c0ff */
[----:B------:R-:W2:Y:S01]  /*16350*/  LDC R205, c[0x0][0x3a0] ;  /* 0x0000e800ffcd7b82 */ /* 0x000ea20000000800 */
[--C-:B------:R-:W-:Y:S01]  /*16360*/  SHF.R.U32.HI R189, RZ, 0xe, R188.reuse ;  /* 0x0000000effbd7819 */ /* 0x100fe200000116bc */
[----:B------:R-:W-:Y:S06]  /*16370*/  LDGSTS.E [R135+0x3800], desc[UR28][R118.64], !P1 ;  /* 0x0380000076877fae */ /* 0x000fec000c9a101c */
[----:B------:R-:W2:Y:S01]  /*16380*/  LDC R207, c[0x0][0x3a0] ;  /* 0x0000e800ffcf7b82 */ /* 0x000ea20000000800 */
[----:B------:R-:W-:Y:S01]  /*16390*/  LDGSTS.E [R135+0x3a00], desc[UR28][R114.64], !P1 ;  /* 0x03a0000072877fae */ /* 0x000fe2000c9a101c */
[----:B------:R-:W-:Y:S01]  /*163a0*/  LOP3.LUT P1, RZ, R189, 0x1, RZ, 0xc0, !PT ;  /* 0x00000001bdff7812 */ /* 0x000fe2000782c0ff */
[----:B------:R-:W-:Y:S01]  /*163b0*/  IMAD.MOV.U32 R223, RZ, RZ, R235 ;  /* 0x000000ffffdf7224 */ /* 0x000fe200078e00eb */
[--C-:B------:R-:W-:Y:S01]  /*163c0*/  SHF.R.U32.HI R189, RZ, 0xd, R188.reuse ;  /* 0x0000000dffbd7819 */ /* 0x100fe200000116bc */
[----:B------:R-:W-:Y:S01]  /*163d0*/  LDGSTS.E [R135+0x3c00], desc[UR28][R110.64], !P5 ;  /* 0x03c000006e877fae */ /* 0x000fe2000e9a101c */
[----:B------:R-:W-:Y:S01]  /*163e0*/  MOV R222, R234 ;  /* 0x000000ea00de7202 */ /* 0x000fe20000000f00 */
[----:B------:R-:W1:Y:S01]  /*163f0*/  LDCU UR25, c[0x0][0x3a0] ;  /* 0x00007400ff1977ac */ /* 0x000e620008000800 */
[----:B------:R-:W2:Y:S01]  /*16400*/  LDC R190, c[0x0][0x3a0] ;  /* 0x0000e800ffbe7b82 */ /* 0x000ea20000000800 */
[----:B------:R-:W-:Y:S01]  /*16410*/  LDGSTS.E [R135+0x3e00], desc[UR28][R106.64], !P5 ;  /* 0x03e000006a877fae */ /* 0x000fe2000e9a101c */
[----:B------:R-:W-:Y:S01]  /*16420*/  LOP3.LUT P5, RZ, R189, 0x1, RZ, 0xc0, !PT ;  /* 0x00000001bdff7812 */ /* 0x000fe200078ac0ff */
[----:B-1----:R-:W-:Y:S01]  /*16430*/  VIADD R204, R204, 0xfffffe43 ;  /* 0xfffffe43cccc7836 */ /* 0x002fe20000000000 */
[--C-:B------:R-:W-:Y:S01]  /*16440*/  SHF.R.U32.HI R189, RZ, 0xc, R188.reuse ;  /* 0x0000000cffbd7819 */ /* 0x100fe200000116bc */
[----:B------:R-:W-:Y:S01]  /*16450*/  LDGSTS.E [R135+0x4000], desc[UR28][R102.64], P4 ;  /* 0x0400000066877fae */ /* 0x000fe2000a1a101c */
[----:B------:R-:W1:Y:S02]  /*16460*/  LDCU UR21, c[0x0][0x3a0] ;  /* 0x00007400ff1577ac */ /* 0x000e640008000800 */
[----:B------:R-:W1:Y:S01]  /*16470*/  LDC R191, c[0x0][0x3a0] ;  /* 0x0000e800ffbf7b82 */ /* 0x000e620000000800 */
[----:B------:R-:W-:Y:S01]  /*16480*/  LDGSTS.E [R135+0x4200], desc[UR28][R98.64], P4 ;  /* 0x0420000062877fae */ /* 0x000fe2000a1a101c */
[----:B------:R-:W-:Y:S01]  /*16490*/  LOP3.LUT P4, RZ, R189, 0x1, RZ, 0xc0, !PT ;  /* 0x00000001bdff7812 */ /* 0x000fe2000788c0ff */
[----:B------:R-:W1:Y:S01]  /*164a0*/  LDCU UR24, c[0x0][0x3a0] ;  /* 0x00007400ff1877ac */ /* 0x000e620008000800 */
[--C-:B------:R-:W-:Y:S01]  /*164b0*/  SHF.R.U32.HI R189, RZ, 0xb, R188.reuse ;  /* 0x0000000bffbd7819 */ /* 0x100fe200000116bc */
[----:B------:R-:W-:Y:S01]  /*164c0*/  LDGSTS.E [R135+0x4400], desc[UR28][R94.64], P1 ;  /* 0x044000005e877fae */ /* 0x000fe200089a101c */
[----:B------:R-:W1:Y:S02]  /*164d0*/  LDCU UR18, c[0x0][0x3a0] ;  /* 0x00007400ff1277ac */ /* 0x000e640008000800 */
[----:B------:R-:W2:Y:S01]  /*164e0*/  LDC R192, c[0x0][0x3a0] ;  /* 0x0000e800ffc07b82 */ /* 0x000ea20000000800 */
        /* <DEDUP_REMOVED lines=12> */
[----:B------:R-:W1:Y:S03]  /*165b0*/  LDCU UR6, c[0x0][0x3a0] ;  /* 0x00007400ff0677ac */ /* 0x000e660008000800 */
[----:B------:R-:W-:Y:S01]  /*165c0*/  LDGSTS.E [R135+0x4e00], desc[UR28][R74.64], P4 ;  /* 0x04e000004a877fae */ /* 0x000fe2000a1a101c */
[----:B------:R-:W-:Y:S01]  /*165d0*/  LOP3.LUT P4, RZ, R189, 0x1, RZ, 0xc0, !PT ;  /* 0x00000001bdff7812 */ /* 0x000fe2000788c0ff */
[----:B------:R-:W1:Y:S01]  /*165e0*/  LDCU UR5, c[0x0][0x3a0] ;  /* 0x00007400ff0577ac */ /* 0x000e620008000800 */
[--C-:B------:R-:W-:Y:S01]  /*165f0*/  SHF.R.U32.HI R189, RZ, 0x8, R188.reuse ;  /* 0x00000008ffbd7819 */ /* 0x100fe200000116bc */
[----:B------:R-:W-:Y:S01]  /*16600*/  LDGSTS.E [R135+0x5000], desc[UR28][R70.64], P1 ;  /* 0x0500000046877fae */ /* 0x000fe200089a101c */
[----:B------:R-:W1:Y:S02]  /*16610*/  LDCU UR20, c[0x0][0x3a0] ;  /* 0x00007400ff1477ac */ /* 0x000e640008000800 */
[----:B------:R-:W-:Y:S01]  /*16620*/  LOP3.LUT P6, RZ, R189, 0x1, RZ, 0xc0, !PT ;  /* 0x00000001bdff7812 */ /* 0x000fe200078cc0ff */
[----:B------:R-:W-:Y:S01]  /*16630*/  LDGSTS.E [R135+0x5200], desc[UR28][R66.64], P1 ;  /* 0x0520000042877fae */ /* 0x000fe200089a101c */
[--C-:B------:R-:W-:Y:S01]  /*16640*/  SHF.R.U32.HI R189, RZ, 0x7, R188.reuse ;  /* 0x00000007ffbd7819 */ /* 0x100fe200000116bc */
[----:B------:R-:W1:Y:S02]  /*16650*/  LDCU UR19, c[0x0][0x3a0] ;  /* 0x00007400ff1377ac */ /* 0x000e640008000800 */
[----:B------:R-:W-:Y:S01]  /*16660*/  LDGSTS.E [R135+0x5400], desc[UR28][R62.64], P5 ;  /* 0x054000003e877fae */ /* 0x000fe2000a9a101c */
[----:B------:R-:W-:Y:S01]  /*16670*/  LOP3.LUT P1, RZ, R189, 0x1, RZ, 0xc0, !PT ;  /* 0x00000001bdff7812 */ /* 0x000fe2000782c0ff */
[----:B------:R-:W2:Y:S01]  /*16680*/  LDCU UR8, c[0x0][0x3a0] ;  /* 0x00007400ff0877ac */ /* 0x000ea20008000800 */
[----:B------:R-:W-:Y:S01]  /*16690*/  SHF.R.U32.HI R189, RZ, 0x6, R188 ;  /* 0x00000006ffbd7819 */ /* 0x000fe200000116bc */
[----:B------:R-:W-:Y:S01]  /*166a0*/  LDGSTS.E [R135+0x5600], desc[UR28][R58.64], P5 ;  /* 0x056000003a877fae */ /* 0x000fe2000a9a101c */
[----:B------:R-:W-:-:S02]  /*166b0*/  UIADD3 UR26, UPT, UPT, UR26, -0x1a4, URZ ;  /* 0xfffffe5c1a1a7890 */ /* 0x000fc4000fffe0ff */
[----:B------:R-:W-:Y:S01]  /*166c0*/  LOP3.LUT P5, RZ, R189, 0x1, RZ, 0xc0, !PT ;  /* 0x00000001bdff7812 */ /* 0x000fe200078ac0ff */
[----:B------:R-:W-:Y:S01]  /*166d0*/  LDGSTS.E [R135+0x5800], desc[UR28][R56.64], P4 ;  /* 0x0580000038877fae */ /* 0x000fe2000a1a101c */
[--C-:B------:R-:W-:Y:S01]  /*166e0*/  SHF.R.U32.HI R189, RZ, 0x5, R188.reuse ;  /* 0x00000005ffbd7819 */ /* 0x100fe200000116bc */
[----:B------:R-:W2:Y:S02]  /*166f0*/  LDCU UR7, c[0x0][0x3a0] ;  /* 0x00007400ff0777ac */ /* 0x000ea40008000800 */
[----:B------:R-:W-:Y:S01]  /*16700*/  LDGSTS.E [R135+0x5a00], desc[UR28][R54.64], P4 ;  /* 0x05a0000036877fae */ /* 0x000fe2000a1a101c */
[----:B------:R-:W-:Y:S01]  /*16710*/  LOP3.LUT P4, RZ, R189, 0x1, RZ, 0xc0, !PT ;  /* 0x00000001bdff7812 */ /* 0x000fe2000788c0ff */
[----:B------:R-:W-:Y:S01]  /*16720*/  UIADD3 UR25, UPT, UPT, UR25, -0x1a3, URZ ;  /* 0xfffffe5d19197890 */ /* 0x000fe2000fffe0ff */
[----:B------:R-:W-:Y:S01]  /*16730*/  SHF.R.U32.HI R189, RZ, 0x4, R188 ;  /* 0x00000004ffbd7819 */ /* 0x000fe200000116bc */
[----:B------:R-:W-:Y:S01]  /*16740*/  LDGSTS.E [R135+0x5c00], desc[UR28][R52.64], P6 ;  /* 0x05c0000034877fae */ /* 0x000fe2000b1a101c */
[----:B-1----:R-:W-:-:S02]  /*16750*/  UIADD3 UR21, UPT, UPT, UR21, -0x1a7, URZ ;  /* 0xfffffe5915157890 */ /* 0x002fc4000fffe0ff */
[----:B------:R-:W-:Y:S01]  /*16760*/  UIADD3 UR24, UPT, UPT, UR24, -0x1a6, URZ ;  /* 0xfffffe5a18187890 */ /* 0x000fe2000fffe0ff */
[----:B------:R-:W-:Y:S01]  /*16770*/  LDGSTS.E [R135+0x5e00], desc[UR28][R50.64], P6 ;  /* 0x05e0000032877fae */ /* 0x000fe2000b1a101c */
[----:B------:R-:W-:Y:S02]  /*16780*/  UISETP.GE.U32.AND UP3, UPT, UR26, 0x7ffffe1d, UPT ;  /* 0x7ffffe1d1a00788c */ /* 0x000fe4000bf66070 */
[----:B------:R-:W-:Y:S01]  /*16790*/  UIADD3 UR18, UPT, UPT, UR18, -0x1ac, URZ ;  /* 0xfffffe5412127890 */ /* 0x000fe2000fffe0ff */
[----:B------:R-:W-:Y:S01]  /*167a0*/  LDGSTS.E [R135+0x6000], desc[UR28][R46.64], P1 ;  /* 0x060000002e877fae */ /* 0x000fe200089a101c */
[----:B------:R-:W-:Y:S02]  /*167b0*/  UIADD3 UR23, UPT, UPT, UR23, -0x1a5, URZ ;  /* 0xfffffe5b17177890 */ /* 0x000fe4000fffe0ff */
[----:B------:R-:W-:Y:S01]  /*167c0*/  UISETP.GE.U32.AND UP4, UPT, UR25, 0x7ffffe1e, UPT ;  /* 0x7ffffe1e1900788c */ /* 0x000fe2000bf86070 */
[----:B------:R-:W-:Y:S01]  /*167d0*/  LDGSTS.E [R135+0x6200], desc[UR28][R42.64], P1 ;  /* 0x062000002a877fae */ /* 0x000fe200089a101c */
[----:B------:R-:W-:Y:S01]  /*167e0*/  LOP3.LUT P1, RZ, R189, 0x1, RZ, 0xc0, !PT ;  /* 0x00000001bdff7812 */ /* 0x000fe2000782c0ff */
[----:B------:R-:W-:Y:S01]  /*167f0*/  UIADD3 UR22, UPT, UPT, UR22, -0x1a8, URZ ;  /* 0xfffffe5816167890 */ /* 0x000fe2000fffe0ff */
[----:B------:R-:W-:Y:S01]  /*16800*/  SHF.R.U32.HI R189, RZ, 0x3, R188 ;  /* 0x00000003ffbd7819 */ /* 0x000fe200000116bc */
[----:B------:R-:W-:Y:S01]  /*16810*/  LDGSTS.E [R135+0x6400], desc[UR28][R38.64], P5 ;  /* 0x0640000026877fae */ /* 0x000fe2000a9a101c */
[----:B------:R-:W-:-:S02]  /*16820*/  UIADD3 UR17, UPT, UPT, UR17, -0x1ab, URZ ;  /* 0xfffffe5511117890 */ /* 0x000fc4000fffe0ff */
[----:B------:R-:W-:Y:S01]  /*16830*/  UISETP.GE.U32.AND UP6, UPT, UR21, 0x7ffffe1a, UPT ;  /* 0x7ffffe1a1500788c */ /* 0x000fe2000bfc6070 */
[----:B------:R-:W-:Y:S01]  /*16840*/  LDGSTS.E [R135+0x6600], desc[UR28][R34.64], P5 ;  /* 0x0660000022877fae */ /* 0x000fe2000a9a101c */
[----:B------:R-:W-:Y:S01]  /*16850*/  LOP3.LUT P5, RZ, R189, 0x1, RZ, 0xc0, !PT ;  /* 0x00000001bdff7812 */ /* 0x000fe200078ac0ff */
[----:B--2---:R-:W-:Y:S01]  /*16860*/  VIADD R189, R190, 0xfffffe4c ;  /* 0xfffffe4cbebd7836 */ /* 0x004fe20000000000 */
[----:B------:R-:W-:Y:S01]  /*16870*/  IADD3 R190, PT, PT, R192, -0x1b3, RZ ;  /* 0xfffffe4dc0be7810 */ /* 0x000fe20007ffe0ff */
[----:B------:R-:W-:Y:S01]  /*16880*/  LDGSTS.E [R135+0x6800], desc[UR28][R30.64], P4 ;  /* 0x068000001e877fae */ /* 0x000fe2000a1a101c */
[----:B------:R-:W-:Y:S01]  /*16890*/  VIADD R192, R193, 0xfffffe4f ;  /* 0xfffffe4fc1c07836 */ /* 0x000fe20000000000 */
[----:B------:R-:W-:Y:S02]  /*168a0*/  UISETP.GE.U32.AND UP1, UPT, UR24, 0x7ffffe1b, UPT ;  /* 0x7ffffe1b1800788c */ /* 0x000fe4000bf26070 */
[----:B------:R-:W-:Y:S01]  /*168b0*/  LDGSTS.E [R135+0x6a00], desc[UR28][R26.64], P4 ;  /* 0x06a000001a877fae */ /* 0x000fe2000a1a101c */
[----:B------:R-:W-:Y:S01]  /*168c0*/  ISETP.GE.U32.AND P4, PT, R190, 0x7ffffe0e, PT ;  /* 0x7ffffe0ebe00780c */ /* 0x000fe20003f86070 */
[----:B------:R-:W-:-:S02]  /*168d0*/  USEL UR21, URZ, 0x1, UP3 ;  /* 0x00000001ff157887 */ /* 0x000fc40009800000 */
[----:B------:R-:W-:Y:S01]  /*168e0*/  LDGSTS.E [R135+0x6c00], desc[UR28][R22.64], P1 ;  /* 0x06c0000016877fae */ /* 0x000fe200089a101c */
[----:B------:R-:W-:Y:S01]  /*168f0*/  SEL R190, RZ, 0x1fffe, P4 ;  /* 0x0001fffeffbe7807 */ /* 0x000fe20002000000 */
[----:B------:R-:W-:Y:S01]  /*16900*/  UIADD3 UR6, UPT, UPT, UR6, -0x1b0, URZ ;  /* 0xfffffe5006067890 */ /* 0x000fe2000fffe0ff */
[----:B------:R-:W-:Y:S01]  /*16910*/  ISETP.GE.U32.AND P4, PT, R192, 0x7ffffe10, PT ;  /* 0x7ffffe10c000780c */ /* 0x000fe20003f86070 */
[----:B------:R-:W-:Y:S01]  /*16920*/  LDGSTS.E [R135+0x6e00], desc[UR28][R18.64], P1 ;  /* 0x06e0000012877fae */ /* 0x000fe200089a101c */
[----:B------:R-:W-:Y:S01]  /*16930*/  ISETP.GE.U32.AND P1, PT, R189, 0x7ffffe0d, PT ;  /* 0x7ffffe0dbd00780c */ /* 0x000fe20003f26070 */
[----:B------:R-:W-:Y:S01]  /*16940*/  VIADD R189, R191, 0xfffffe4e ;  /* 0xfffffe4ebfbd7836 */ /* 0x000fe20000000000 */
[----:B------:R-:W-:Y:S01]  /*16950*/  UISETP.GE.U32.AND UP3, UPT, UR18, 0x7ffffe15, UPT ;  /* 0x7ffffe151200788c */ /* 0x000fe2000bf66070 */
[----:B------:R-:W-:Y:S01]  /*16960*/  VIADD R192, R197, 0xfffffe4a ;  /* 0xfffffe4ac5c07836 */ /* 0x000fe20000000000 */
[----:B------:R-:W-:Y:S01]  /*16970*/  SEL R191, RZ, 0x1, P1 ;  /* 0x00000001ffbf7807 */ /* 0x000fe20000800000 */
[----:B------:R-:W2:Y:S01]  /*16980*/  LDL.64 R234, [R1+0x148] ;  /* 0x0001480001ea7983 */ /* 0x000ea20000100a00 */
[----:B------:R-:W-:Y:S01]  /*16990*/  ISETP.GE.U32.AND P1, PT, R189, 0x7ffffe0f, PT ;  /* 0x7ffffe0fbd00780c */ /* 0x000fe20003f26070 */
[----:B------:R-:W-:Y:S01]  /*169a0*/  VIADD R189, R195, 0xfffffe48 ;  /* 0xfffffe48c3bd7836 */ /* 0x000fe20000000000 */
[----:B------:R-:W-:Y:S01]  /*169b0*/  UISETP.GE.U32.AND UP2, UPT, UR23, 0x7ffffe1c, UPT ;  /* 0x7ffffe1c1700788c */ /* 0x000fe2000bf46070 */
[----:B------:R-:W-:Y:S01]  /*169c0*/  LDGSTS.E [R135+0x7000], desc[UR28][R14.64], P5 ;  /* 0x070000000e877fae */ /* 0x000fe2000a9a101c */
[----:B------:R-:W-:Y:S01]  /*169d0*/  SEL R195, RZ, 0x4, P1 ;  /* 0x00000004ffc37807 */ /* 0x000fe20000800000 */
[----:B------:R-:W-:Y:S01]  /*169e0*/  USEL UR18, URZ, 0x1fffe, UP4 ;  /* 0x0001fffeff127887 */ /* 0x000fe2000a000000 */
[----:B------:R-:W-:Y:S01]  /*169f0*/  ISETP.GE.U32.AND P1, PT, R189, 0x7ffffe09, PT ;  /* 0x7ffffe09bd00780c */ /* 0x000fe20003f26070 */
[----:B------:R-:W-:Y:S01]  /*16a00*/  UIADD3 UR5, UPT, UPT, UR5, -0x1af, URZ ;  /* 0xfffffe5105057890 */ /* 0x000fe2000fffe0ff */
[----:B------:R-:W-:Y:S01]  /*16a10*/  IADD3 R189, PT, PT, R194, -0x1b7, RZ ;  /* 0xfffffe49c2bd7810 */ /* 0x000fe20007ffe0ff */
[----:B------:R-:W-:Y:S01]  /*16a20*/  UISETP.GE.U32.AND UP5, UPT, UR22, 0x7ffffe19, UPT ;  /* 0x7ffffe191600788c */ /* 0x000fe2000bfa6070 */
[----:B------:R-:W-:Y:S01]  /*16a30*/  SEL R194, RZ, 0x7fff8, P4 ;  /* 0x0007fff8ffc27807 */ /* 0x000fe20002000000 */
[----:B------:R-:W-:Y:S01]  /*16a40*/  UISETP.GE.U32.AND UP4, UPT, UR17, 0x7ffffe16, UPT ;  /* 0x7ffffe161100788c */ /* 0x000fe2000bf86070 */
[----:B------:R-:W-:Y:S01]  /*16a50*/  ISETP.GE.U32.AND P4, PT, R189, 0x7ffffe0a, PT ;  /* 0x7ffffe0abd00780c */ /* 0x000fe20003f86070 */
[----:B------:R-:W-:Y:S01]  /*16a60*/  VIADD R189, R196, 0xfffffe4b ;  /* 0xfffffe4bc4bd7836 */ /* 0x000fe20000000000 */
[----:B------:R-:W-:Y:S01]  /*16a70*/  SEL R193, RZ, 0x1, P1 ;  /* 0x00000001ffc17807 */ /* 0x000fe20000800000 */
[----:B------:R-:W-:Y:S01]  /*16a80*/  VIADD R196, R198, 0xfffffe44 ;  /* 0xfffffe44c6c47836 */ /* 0x000fe20000000000 */
[----:B------:R-:W-:Y:S01]  /*16a90*/  ISETP.GE.U32.AND P1, PT, R192, 0x7ffffe0b, PT ;  /* 0x7ffffe0bc000780c */ /* 0x000fe20003f26070 */
[----:B------:R-:W-:Y:S01]  /*16aa0*/  VIADD R198, R201, 0xfffffe46 ;  /* 0xfffffe46c9c67836 */ /* 0x000fe20000000000 */
[----:B------:R-:W-:Y:S01]  /*16ab0*/  SEL R192, RZ, 0x1fffe, P4 ;  /* 0x0001fffeffc07807 */ /* 0x000fe20002000000 */
[----:B------:R-:W-:Y:S01]  /*16ac0*/  UIADD3 UR20, UPT, UPT, UR20, -0x1aa, URZ ;  /* 0xfffffe5614147890 */ /* 0x000fe2000fffe0ff */
[----:B------:R-:W-:Y:S01]  /*16ad0*/  ISETP.GE.U32.AND P4, PT, R189, 0x7ffffe0c, PT ;  /* 0x7ffffe0cbd00780c */ /* 0x000fe20003f86070 */
[----:B------:R-:W-:Y:S01]  /*16ae0*/  USEL UR17, URZ, 0x4, UP1 ;  /* 0x00000004ff117887 */ /* 0x000fe20008800000 */
[----:B------:R-:W-:Y:S01]  /*16af0*/  SEL R197, RZ, 0x4, P1 ;  /* 0x00000004ffc57807 */ /* 0x000fe20000800000 */
[----:B------:R-:W-:Y:S01]  /*16b00*/  UISETP.GE.U32.AND UP1, UPT, UR6, 0x7ffffe11, UPT ;  /* 0x7ffffe110600788c */ /* 0x000fe2000bf26070 */
[----:B------:R-:W-:Y:S01]  /*16b10*/  IADD3 R189, PT, PT, R200, -0x1bb, RZ ;  /* 0xfffffe45c8bd7810 */ /* 0x000fe20007ffe0ff */
[----:B------:R-:W-:Y:S01]  /*16b20*/  UIADD3 UR19, UPT, UPT, UR19, -0x1a9, URZ ;  /* 0xfffffe5713137890 */ /* 0x000fe2000fffe0ff */
[----:B------:R-:W-:Y:S01]  /*16b30*/  ISETP.GE.U32.AND P1, PT, R196, 0x7ffffe05, PT ;  /* 0x7ffffe05c400780c */ /* 0x000fe20003f26070 */
[----:B------:R-:W-:Y:S01]  /*16b40*/  USEL UR6, URZ, 0x7fff8, UP2 ;  /* 0x0007fff8ff067887 */ /* 0x000fe20009000000 */
[----:B------:R-:W-:Y:S01]  /*16b50*/  SEL R196, RZ, 0x7fff8, P4 ;  /* 0x0007fff8ffc47807 */ /* 0x000fe20002000000 */
[----:B------:R-:W-:Y:S01]  /*16b60*/  USEL UR22, URZ, 0x1, UP5 ;  /* 0x00000001ff167887 */ /* 0x000fe2000a800000 */
[----:B------:R-:W-:Y:S01]  /*16b70*/  ISETP.GE.U32.AND P4, PT, R189, 0x7ffffe06, PT ;  /* 0x7ffffe06bd00780c */ /* 0x000fe20003f86070 */
[----:B------:R-:W-:Y:S01]  /*16b80*/  VIADD R189, R199, 0xfffffe47 ;  /* 0xfffffe47c7bd7836 */ /* 0x000fe20000000000 */
[----:B------:R-:W-:Y:S01]  /*16b90*/  SEL R200, RZ, 0x1, P1 ;  /* 0x00000001ffc87807 */ /* 0x000fe20000800000 */
[----:B------:R-:W-:Y:S01]  /*16ba0*/  UISETP.GE.U32.AND UP2, UPT, UR5, 0x7ffffe12, UPT ;  /* 0x7ffffe120500788c */ /* 0x000fe2000bf46070 */
[----:B------:R-:W-:Y:S01]  /*16bb0*/  ISETP.GE.U32.AND P1, PT, R198, 0x7ffffe07, PT ;  /* 0x7ffffe07c600780c */ /* 0x000fe20003f26070 */
[----:B---3--:R-:W-:Y:S01]  /*16bc0*/  VIADD R198, R202, 0xfffffe41 ;  /* 0xfffffe41cac67836 */ /* 0x008fe20000000000 */
[----:B------:R-:W-:Y:S01]  /*16bd0*/  IADD3 R201, PT, PT, R206, -0x1be, RZ ;  /* 0xfffffe42cec97810 */ /* 0x000fe20007ffe0ff */
[----:B------:R-:W-:Y:S01]  /*16be0*/  UIADD3 UR8, UPT, UPT, UR8, -0x1ae, URZ ;  /* 0xfffffe5208087890 */ /* 0x000fe2000fffe0ff */
[----:B------:R-:W1:Y:S01]  /*16bf0*/  LDC R206, c[0x0][0x3a0] ;  /* 0x0000e800ffce7b82 */ /* 0x000e620000000800 */
[----:B------:R-:W-:Y:S01]  /*16c00*/  SEL R199, RZ, 0x1fffe, P4 ;  /* 0x0001fffeffc77807 */ /* 0x000fe20002000000 */
[----:B------:R-:W-:Y:S01]  /*16c10*/  UISETP.GE.U32.AND UP5, UPT, UR20, 0x7ffffe17, UPT ;  /* 0x7ffffe171400788c */ /* 0x000fe2000bfa6070 */
[----:B------:R-:W-:Y:S01]  /*16c20*/  ISETP.GE.U32.AND P4, PT, R189, 0x7ffffe08, PT ;  /* 0x7ffffe08bd00780c */ /* 0x000fe20003f86070 */
[----:B------:R-:W-:Y:S01]  /*16c30*/  USEL UR20, URZ, 0x1fffe, UP6 ;  /* 0x0001fffeff147887 */ /* 0x000fe2000b000000 */
[----:B------:R-:W-:Y:S01]  /*16c40*/  SEL R203, RZ, 0x4, P1 ;  /* 0x00000004ffcb7807 */ /* 0x000fe20000800000 */
[----:B------:R-:W-:Y:S01]  /*16c50*/  UISETP.GE.U32.AND UP6, UPT, UR19, 0x7ffffe18, UPT ;  /* 0x7ffffe181300788c */ /* 0x000fe2000bfc6070 */
[----:B------:R-:W-:Y:S01]  /*16c60*/  SHF.R.U32.HI R189, RZ, 0x2, R188 ;  /* 0x00000002ffbd7819 */ /* 0x000fe200000116bc */
[----:B------:R-:W-:Y:S01]  /*16c70*/  UIADD3 UR7, UPT, UPT, UR7, -0x1ad, URZ ;  /* 0xfffffe5307077890 */ /* 0x000fe2000fffe0ff */
[----:B------:R-:W-:Y:S01]  /*16c80*/  ISETP.GE.U32.AND P1, PT, R198, 0x7ffffe02, PT ;  /* 0x7ffffe02c600780c */ /* 0x000fe20003f26070 */
[----:B------:R-:W-:Y:S01]  /*16c90*/  USEL UR19, URZ, 0x1, UP3 ;  /* 0x00000001ff137887 */ /* 0x000fe20009800000 */
[----:B------:R-:W-:Y:S01]  /*16ca0*/  SEL R202, RZ, 0x7fff8, P4 ;  /* 0x0007fff8ffca7807 */ /* 0x000fe20002000000 */
[----:B------:R-:W-:Y:S01]  /*16cb0*/  USEL UR25, URZ, 0x1, UP1 ;  /* 0x00000001ff197887 */ /* 0x000fe20008800000 */
[----:B------:R-:W-:Y:S01]  /*16cc0*/  LOP3.LUT P4, RZ, R189, 0x1, RZ, 0xc0, !PT ;  /* 0x00000001bdff7812 */ /* 0x000fe2000788c0ff */
[----:B------:R-:W-:Y:S01]  /*16cd0*/  IMAD.IADD R189, R191, 0x1, R190 ;  /* 0x00000001bfbd7824 */ /* 0x000fe200078e02be */
[----:B------:R-:W-:Y:S01]  /*16ce0*/  SEL R198, RZ, 0x1fffe, P1 ;  /* 0x0001fffeffc67807 */ /* 0x000fe20000800000 */
[----:B------:R-:W-:Y:S01]  /*16cf0*/  VIADD R190, R205, 0xfffffe5e ;  /* 0xfffffe5ecdbe7836 */ /* 0x000fe20000000000 */
[----:B------:R-:W-:Y:S01]  /*16d00*/  ISETP.GE.U32.AND P1, PT, R201, 0x7ffffe03, PT ;  /* 0x7ffffe03c900780c */ /* 0x000fe20003f26070 */
[----:B------:R-:W-:Y:S01]  /*16d10*/  USEL UR26, URZ, 0x1fffe, UP2 ;  /* 0x0001fffeff1a7887 */ /* 0x000fe20009000000 */
[----:B------:R-:W-:Y:S01]  /*16d20*/  LOP3.LUT R189, R189, 0x3, RZ, 0xc0, !PT ;  /* 0x00000003bdbd7812 */ /* 0x000fe200078ec0ff */
[----:B------:R-:W-:Y:S01]  /*16d30*/  UISETP.GE.U32.AND UP3, UPT, UR8, 0x7ffffe13, UPT ;  /* 0x7ffffe130800788c */ /* 0x000fe2000bf66070 */
[----:B------:R-:W-:Y:S01]  /*16d40*/  SEL R201, RZ, 0x4, P1 ;  /* 0x00000004ffc97807 */ /* 0x000fe20000800000 */
[----:B------:R-:W-:Y:S01]  /*16d50*/  USEL UR8, URZ, 0x1fffe, UP4 ;  /* 0x0001fffeff087887 */ /* 0x000fe2000a000000 */
[----:B------:R-:W-:Y:S01]  /*16d60*/  ISETP.GE.U32.AND P1, PT, R204, 0x7ffffe04, PT ;  /* 0x7ffffe04cc00780c */ /* 0x000fe20003f26070 */
[----:B-1----:R-:W-:Y:S01]  /*16d70*/  VIADD R244, R206, 0xfffffe40 ;  /* 0xfffffe40cef47836 */ /* 0x002fe20000000000 */
[----:B------:R-:W-:Y:S01]  /*16d80*/  IADD3 R204, PT, PT, R189, R194, R195 ;  /* 0x000000c2bdcc7210 */ /* 0x000fe20007ffe0c3 */
[----:B------:R-:W-:Y:S01]  /*16d90*/  IMAD.IADD R189, R193, 0x1, R192 ;  /* 0x00000001c1bd7824 */ /* 0x000fe200078e02c0 */
[----:B------:R-:W-:Y:S01]  /*16da0*/  SEL R194, RZ, 0x7fff8, P1 ;  /* 0x0007fff8ffc27807 */ /* 0x000fe20000800000 */
[----:B------:R-:W-:Y:S01]  /*16db0*/  UIADD3 UR20, UPT, UPT, UR22, UR20, URZ ;  /* 0x0000001416147290 */ /* 0x000fe2000fffe0ff */
[----:B------:R-:W-:Y:S01]  /*16dc0*/  ISETP.GE.U32.AND P1, PT, R190, 0x7ffffe1f, PT ;  /* 0x7ffffe1fbe00780c */ /* 0x000fe20003f26070 */
[----:B------:R-:W-:Y:S01]  /*16dd0*/  UISETP.GE.U32.AND UP4, UPT, UR7, 0x7ffffe14, UPT ;  /* 0x7ffffe140700788c */ /* 0x000fe2000bf86070 */
[----:B------:R-:W-:Y:S01]  /*16de0*/  IADD3 R190, PT, PT, R207, -0x1a1, RZ ;  /* 0xfffffe5fcfbe7810 */ /* 0x000fe20007ffe0ff */
[----:B------:R-:W-:Y:S01]  /*16df0*/  UIADD3 UR25, UPT, UPT, UR25, UR26, URZ ;  /* 0x0000001a19197290 */ /* 0x000fe2000fffe0ff */
[----:B------:R-:W-:Y:S01]  /*16e00*/  SEL R195, RZ, 0x4, P1 ;  /* 0x00000004ffc37807 */ /* 0x000fe20000800000 */
[----:B------:R-:W-:Y:S01]  /*16e10*/  UIADD3 UR8, UPT, UPT, UR19, UR8, URZ ;  /* 0x0000000813087290 */ /* 0x000fe2000fffe0ff */
[----:B------:R-:W-:Y:S01]  /*16e20*/  ISETP.GE.U32.AND P1, PT, R190, 0x7ffffe20, PT ;  /* 0x7ffffe20be00780c */ /* 0x000fe20003f26070 */
[----:B------:R-:W-:Y:S01]  /*16e30*/  USEL UR23, URZ, 0x4, UP3 ;  /* 0x00000004ff177887 */ /* 0x000fe20009800000 */
[----:B------:R-:W-:Y:S01]  /*16e40*/  LOP3.LUT R189, R189, 0x3, RZ, 0xc0, !PT ;  /* 0x00000003bdbd7812 */ /* 0x000fe200078ec0ff */
[----:B------:R-:W-:Y:S01]  /*16e50*/  USEL UR5, URZ, 0x4, UP5 ;  /* 0x00000004ff057887 */ /* 0x000fe2000a800000 */
[----:B------:R-:W-:Y:S01]  /*16e60*/  SEL R193, RZ, 0x7fff8, P1 ;  /* 0x0007fff8ffc17807 */ /* 0x000fe20000800000 */
[----:B------:R-:W-:Y:S01]  /*16e70*/  UIADD3 UR18, UPT, UPT, UR21, UR18, URZ ;  /* 0x0000001215127290 */ /* 0x000fe2000fffe0ff */
[----:B------:R-:W-:Y:S01]  /*16e80*/  ISETP.GE.U32.AND P1, PT, R244, 0x7ffffe01, PT ;  /* 0x7ffffe01f400780c */ /* 0x000fe20003f26070 */
[----:B------:R-:W-:Y:S01]  /*16e90*/  LDGSTS.E [R135+0x7200], desc[UR28][R10.64], P5 ;  /* 0x072000000a877fae */ /* 0x000fe2000a9a101c */
[----:B------:R-:W-:-:S02]  /*16ea0*/  IADD3 R191, PT, PT, R189, R196, R197 ;  /* 0x000000c4bdbf7210 */ /* 0x000fc40007ffe0c5 */
[----:B------:R-:W-:Y:S01]  /*16eb0*/  IADD3 R206, P6, PT, R250, UR12, RZ ;  /* 0x0000000cface7c10 */ /* 0x000fe2000ffde0ff */
[----:B------:R-:W-:Y:S01]  /*16ec0*/  IMAD.IADD R190, R200, 0x1, R199 ;  /* 0x00000001c8be7824 */ /* 0x000fe200078e02c7 */
[----:B------:R-:W-:Y:S01]  /*16ed0*/  SEL R189, RZ, 0x1, P1 ;  /* 0x00000001ffbd7807 */ /* 0x000fe20000800000 */
[----:B------:R-:W-:Y:S01]  /*16ee0*/  ULOP3.LUT UR20, UR20, 0x3, URZ, 0xc0, !UPT ;  /* 0x0000000314147892 */ /* 0x000fe2000f8ec0ff */
[----:B------:R-:W-:Y:S01]  /*16ef0*/  SHF.R.U32.HI R188, RZ, 0x1, R188 ;  /* 0x00000001ffbc7819 */ /* 0x000fe200000116bc */
[----:B------:R-:W-:Y:S01]  /*16f00*/  USEL UR24, URZ, 0x7fff8, UP4 ;  /* 0x0007fff8ff187887 */ /* 0x000fe2000a000000 */
[----:B------:R-:W-:Y:S01]  /*16f10*/  IADD3 R189, PT, PT, R189, R198, RZ ;  /* 0x000000c6bdbd7210 */ /* 0x000fe20007ffe0ff */
[----:B------:R-:W-:Y:S01]  /*16f20*/  ULOP3.LUT UR25, UR25, 0x3, URZ, 0xc0, !UPT ;  /* 0x0000000319197892 */ /* 0x000fe2000f8ec0ff */
[----:B------:R-:W-:Y:S01]  /*16f30*/  LOP3.LUT R190, R190, 0x3, RZ, 0xc0, !PT ;  /* 0x00000003bebe7812 */ /* 0x000fe200078ec0ff */
[----:B------:R-:W3:Y:S01]  /*16f40*/  LDL.64 R198, [R1+0x140] ;  /* 0x0001400001c67983 */ /* 0x000ee20000100a00 */
[----:B------:R-:W-:Y:S01]  /*16f50*/  LOP3.LUT R189, R189, 0x3, RZ, 0xc0, !PT ;  /* 0x00000003bdbd7812 */ /* 0x000fe200078ec0ff */
[----:B------:R-:W-:-:S02]  /*16f60*/  USEL UR7, URZ, 0x7fff8, UP6 ;  /* 0x0007fff8ff077887 */ /* 0x000fc4000b000000 */
[----:B------:R-:W-:Y:S01]  /*16f70*/  ULOP3.LUT UR8, UR8, 0x3, URZ, 0xc0, !UPT ;  /* 0x0000000308087892 */ /* 0x000fe2000f8ec0ff */
[----:B------:R-:W-:Y:S01]  /*16f80*/  IADD3 R189, PT, PT, R189, R194, R201 ;  /* 0x000000c2bdbd7210 */ /* 0x000fe20007ffe0c9 */
[----:B------:R-:W-:Y:S01]  /*16f90*/  ULOP3.LUT UR18, UR18, 0x3, URZ, 0xc0, !UPT ;  /* 0x0000000312127892 */ /* 0x000fe2000f8ec0ff */
[----:B------:R-:W2:Y:S01]  /*16fa0*/  LDL.64 R200, [R1+0x120] ;  /* 0x0001200001c87983 */ /* 0x000ea20000100a00 */
[----:B------:R-:W-:Y:S01]  /*16fb0*/  IADD3 R192, PT, PT, R190, R202, R203 ;  /* 0x000000cabec07210 */ /* 0x000fe20007ffe0cb */
[----:B------:R-:W-:Y:S01]  /*16fc0*/  IMAD.MOV.U32 R202, RZ, RZ, R242 ;  /* 0x000000ffffca7224 */ /* 0x000fe200078e00f2 */
[----:B------:R-:W-:Y:S01]  /*16fd0*/  IADD3.X R207, PT, PT, R251, UR13, RZ, P6, !PT ;  /* 0x0000000dfbcf7c10 */ /* 0x000fe2000b7fe4ff */
[----:B------:R-:W-:Y:S01]  /*16fe0*/  IMAD.MOV.U32 R203, RZ, RZ, R243 ;  /* 0x000000ffffcb7224 */ /* 0x000fe200078e00f3 */
[----:B------:R-:W3:Y:S04]  /*16ff0*/  LDL.64 R250, [R1+0x150] ;  /* 0x0001500001fa7983 */ /* 0x000ee80000100a00 */
[----:B------:R-:W3:Y:S01]  /*17000*/  LDL.64 R242, [R1+0x158] ;  /* 0x0001580001f27983 */ /* 0x000ee20000100a00 */
[----:B------:R-:W-:-:S02]  /*17010*/  UIADD3 UR6, UPT, UPT, UR20, UR6, UR17 ;  /* 0x0000000614067290 */ /* 0x000fc4000fffe011 */
[----:B------:R-:W-:Y:S01]  /*17020*/  UIADD3 UR23, UPT, UPT, UR25, UR24, UR23 ;  /* 0x0000001819177290 */ /* 0x000fe2000fffe017 */
[----:B------:R-:W-:Y:S01]  /*17030*/  IMAD.SHL.U32 R190, R191, 0x100, RZ ;  /* 0x00000100bfbe7824 */ /* 0x000fe200078e00ff */
[----:B------:R-:W-:Y:S01]  /*17040*/  UIADD3 UR7, UPT, UPT, UR8, UR7, UR5 ;  /* 0x0000000708077290 */ /* 0x000fe2000fffe005 */
[----:B------:R-:W-:Y:S01]  /*17050*/  LOP3.LUT R189, R189, 0xf, RZ, 0xc0, !PT ;  /* 0x0000000fbdbd7812 */ /* 0x000fe200078ec0ff */
[----:B------:R-:W-:Y:S01]  /*17060*/  USHF.L.U32 UR5, UR6, 0x8, URZ ;  /* 0x0000000806057899 */ /* 0x000fe200080006ff */
[----:B------:R-:W-:Y:S01]  /*17070*/  LDGSTS.E [R135+0x7400], desc[UR28][R6.64], P4 ;  /* 0x0740000006877fae */ /* 0x000fe2000a1a101c */
[----:B------:R-:W-:Y:S01]  /*17080*/  ULOP3.LUT UR23, UR23, 0xf, URZ, 0xc0, !UPT ;  /* 0x0000000f17177892 */ /* 0x000fe2000f8ec0ff */
[----:B------:R-:W-:Y:S01]  /*17090*/  LOP3.LUT R191, R190, 0xf00, RZ, 0xe2, !PT ;  /* 0x00000f00bebf7812 */ /* 0x000fe200078ee2ff */
[----:B------:R-:W-:Y:S01]  /*170a0*/  ULOP3.LUT UR5, UR5, 0xf00, URZ, 0xe2, !UPT ;  /* 0x00000f0005057892 */ /* 0x000fe2000f8ee2ff */
[----:B------:R-:W-:Y:S01]  /*170b0*/  IMAD R190, R192, 0x10, R189 ;  /* 0x00000010c0be7824 */ /* 0x000fe200078e02bd */
[----:B------:R-:W-:Y:S01]  /*170c0*/  ULEA UR7, UR7, UR23, 0x4 ;  /* 0x0000001707077291 */ /* 0x000fe2000f8e20ff */
[----:B------:R-:W-:Y:S01]  /*170d0*/  IADD3 R189, PT, PT, R193, UR18, R195 ;  /* 0x00000012c1bd7c10 */ /* 0x000fe2000fffe0c3 */
[----:B------:R-:W-:Y:S01]  /*170e0*/  IMAD R191, R204, 0x1000, R191 ;  /* 0x00001000ccbf7824 */ /* 0x000fe200078e02bf */
[----:B------:R-:W-:Y:S01]  /*170f0*/  LOP3.LUT P5, RZ, R188, 0x1, RZ, 0xc0, !PT ;  /* 0x00000001bcff7812 */ /* 0x000fe200078ac0ff */
[----:B------:R-:W-:Y:S01]  /*17100*/  ULOP3.LUT UR7, UR7, 0xff, URZ, 0xc0, !UPT ;  /* 0x000000ff07077892 */ /* 0x000fe2000f8ec0ff */
[----:B------:R-:W-:Y:S01]  /*17110*/  LEA R189, R189, UR5, 0xc ;  /* 0x00000005bdbd7c11 */ /* 0x000fe2000f8e60ff */
[----:B------:R-:W-:Y:S01]  /*17120*/  LDGSTS.E [R135+0x7600], desc[UR28][R4.64], P4 ;  /* 0x0760000004877fae */ /* 0x000fe2000a1a101c */
[----:B------:R-:W-:-:S03]  /*17130*/  LOP3.LUT R190, R190, 0xff, RZ, 0xc0, !PT ;  /* 0x000000ffbebe7812 */ /* 0x000fc600078ec0ff */
[----:B------:R-:W-:Y:S01]  /*17140*/  VIADD R189, R189, UR7 ;  /* 0x00000007bdbd7c36 */ /* 0x000fe20008000000 */
[----:B------:R-:W-:Y:S01]  /*17150*/  IADD3 R190, PT, PT, R191, R190, RZ ;  /* 0x000000bebfbe7210 */ /* 0x000fe20007ffe0ff */
[----:B------:R-:W3:Y:S03]  /*17160*/  LDL.64 R196, [R1+0x160] ;  /* 0x0001600001c47983 */ /* 0x000ee60000100a00 */
[----:B------:R-:W-:Y:S01]  /*17170*/  PRMT R188, R190, 0x5410, R189 ;  /* 0x00005410bebc7816 */ /* 0x000fe200000000bd */
[----:B------:R-:W-:Y:S03]  /*17180*/  LDGSTS.E [R135+0x7800], desc[UR28][R8.64], P5 ;  /* 0x0780000008877fae */ /* 0x000fe6000a9a101c */
[C---:B------:R-:W-:Y:S01]  /*17190*/  SHF.R.U64 R189, R188.reuse, 0x1f, RZ ;  /* 0x0000001fbcbd7819 */ /* 0x040fe200000012ff */
[----:B------:R-:W-:Y:S03]  /*171a0*/  LDGSTS.E [R135+0x7a00], desc[UR28][R12.64], P5 ;  /* 0x07a000000c877fae */ /* 0x000fe6000a9a101c */
[----:B------:R-:W-:Y:S01]  /*171b0*/  LOP3.LUT P4, RZ, R189, 0x1, RZ, 0xc0, !PT ;  /* 0x00000001bdff7812 */ /* 0x000fe2000788c0ff */
[----:B------:R-:W-:Y:S01]  /*171c0*/  LDGSTS.E [R135+0x7c00], desc[UR28][R16.64], !P2 ;  /* 0x07c0000010877fae */ /* 0x000fe2000d1a101c */
[----:B------:R-:W-:-:S03]  /*171d0*/  SHF.R.U64 R189, R188, 0x1e, RZ ;  /* 0x0000001ebcbd7819 */ /* 0x000fc600000012ff */
[----:B------:R-:W-:Y:S01]  /*171e0*/  LDGSTS.E [R135+0x7e00], desc[UR28][R20.64], !P2 ;  /* 0x07e0000014877fae */ /* 0x000fe2000d1a101c */
[----:B------:R-:W-:Y:S02]  /*171f0*/  LOP3.LUT P5, RZ, R189, 0x1, RZ, 0xc0, !PT ;  /* 0x00000001bdff7812 */ /* 0x000fe400078ac0ff */
[C---:B------:R-:W-:Y:S01]  /*17200*/  SHF.R.U64 R189, R188.reuse, 0x1d, RZ ;  /* 0x0000001dbcbd7819 */ /* 0x040fe200000012ff */
[----:B------:R-:W3:Y:S03]  /*17210*/  LDL.64 R2, [R1+0x168] ;  /* 0x0001680001027983 */ /* 0x000ee60000100a00 */
[----:B------:R-:W-:Y:S01]  /*17220*/  LOP3.LUT P2, RZ, R189, 0x1, RZ, 0xc0, !PT ;  /* 0x00000001bdff7812 */ /* 0x000fe2000784c0ff */
[----:B------:R-:W-:Y:S01]  /*17230*/  LDGSTS.E [R135+0x8000], desc[UR28][R24.64], P4 ;  /* 0x0800000018877fae */ /* 0x000fe2000a1a101c */
[----:B------:R-:W-:-:S03]  /*17240*/  SHF.R.U64 R189, R188, 0x1c, RZ ;  /* 0x0000001cbcbd7819 */ /* 0x000fc600000012ff */
[----:B------:R-:W-:Y:S01]  /*17250*/  LDGSTS.E [R135+0x8200], desc[UR28][R28.64], P4 ;  /* 0x082000001c877fae */ /* 0x000fe2000a1a101c */
[----:B------:R-:W-:Y:S02]  /*17260*/  LOP3.LUT P4, RZ, R189, 0x1, RZ, 0xc0, !PT ;  /* 0x00000001bdff7812 */ /* 0x000fe4000788c0ff */
[C---:B------:R-:W-:Y:S01]  /*17270*/  SHF.R.U64 R189, R188.reuse, 0x1b, RZ ;  /* 0x0000001bbcbd7819 */ /* 0x040fe200000012ff */
[----:B------:R-:W-:Y:S04]  /*17280*/  LDGSTS.E [R135+0x8400], desc[UR28][R32.64], P5 ;  /* 0x0840000020877fae */ /* 0x000fe8000a9a101c */
[----:B------:R-:W-:Y:S01]  /*17290*/  LDGSTS.E [R135+0x8600], desc[UR28][R36.64], P5 ;  /* 0x0860000024877fae */ /* 0x000fe2000a9a101c */
[----:B------:R-:W-:Y:S02]  /*172a0*/  LOP3.LUT P5, RZ, R189, 0x1, RZ, 0xc0, !PT ;  /* 0x00000001bdff7812 */ /* 0x000fe400078ac0ff */
[----:B------:R-:W-:Y:S01]  /*172b0*/  SHF.R.U64 R189, R188, 0x1a, RZ ;  /* 0x0000001abcbd7819 */ /* 0x000fe200000012ff */
[----:B------:R-:W-:Y:S04]  /*172c0*/  LDGSTS.E [R135+0x8800], desc[UR28][R40.64], P2 ;  /* 0x0880000028877fae */ /* 0x000fe800091a101c */
[----:B------:R-:W-:Y:S01]  /*172d0*/  LDGSTS.E [R135+0x8a00], desc[UR28][R44.64], P2 ;  /* 0x08a000002c877fae */ /* 0x000fe200091a101c */
[----:B------:R-:W-:-:S02]  /*172e0*/  LOP3.LUT P2, RZ, R189, 0x1, RZ, 0xc0, !PT ;  /* 0x00000001bdff7812 */ /* 0x000fc4000784c0ff */
[C---:B------:R-:W-:Y:S01]  /*172f0*/  SHF.R.U64 R189, R188.reuse, 0x19, RZ ;  /* 0x00000019bcbd7819 */ /* 0x040fe200000012ff */
[----:B------:R-:W-:Y:S03]  /*17300*/  LDGSTS.E [R135+0x8c00], desc[UR28][R48.64], P4 ;  /* 0x08c0000030877fae */ /* 0x000fe6000a1a101c */
[----:B------:R-:W-:Y:S01]  /*17310*/  LOP3.LUT P6, RZ, R189, 0x1, RZ, 0xc0, !PT ;  /* 0x00000001bdff7812 */ /* 0x000fe200078cc0ff */
[----:B------:R-:W-:Y:S01]  /*17320*/  LDGSTS.E [R135+0x8e00], desc[UR28][R60.64], P4 ;  /* 0x08e000003c877fae */ /* 0x000fe2000a1a101c */
[----:B------:R-:W-:-:S03]  /*17330*/  SHF.R.U64 R189, R188, 0x18, RZ ;  /* 0x00000018bcbd7819 */ /* 0x000fc600000012ff */
[----:B------:R-:W-:Y:S01]  /*17340*/  LDGSTS.E [R135+0x9000], desc[UR28][R64.64], P5 ;  /* 0x0900000040877fae */ /* 0x000fe2000a9a101c */
[----:B------:R-:W-:Y:S02]  /*17350*/  LOP3.LUT P4, RZ, R189, 0x1, RZ, 0xc0, !PT ;  /* 0x00000001bdff7812 */ /* 0x000fe4000788c0ff */
        /* <DEDUP_REMOVED lines=31> */
[----:B------:R-:W-:Y:S01]  /*17550*/  SHF.R.U64 R189, R188, 0xf, RZ ;  /* 0x0000000fbcbd7819 */ /* 0x000fe200000012ff */
[----:B------:R1:W-:Y:S04]  /*17560*/  STL.64 [R1+0x2d8], R206 ;  /* 0x0002d8ce01007387 */ /* 0x0003e80000100a00 */
[----:B------:R-:W-:Y:S04]  /*17570*/  LDGSTS.E [R135+0xb000], desc[UR28][R128.64], P5 ;  /* 0x0b00000080877fae */ /* 0x000fe8000a9a101c */
[----:B------:R-:W-:Y:S01]  /*17580*/  LDGSTS.E [R135+0xb200], desc[UR28][R160.64], P5 ;  /* 0x0b200000a0877fae */ /* 0x000fe2000a9a101c */
[----:B------:R-:W-:-:S03]  /*17590*/  LOP3.LUT P5, RZ, R189, 0x1, RZ, 0xc0, !PT ;  /* 0x00000001bdff7812 */ /* 0x000fc600078ac0ff */
[----:B------:R-:W3:Y:S01]  /*175a0*/  LDL.64 R208, [R1+0x170] ;  /* 0x0001700001d07983 */ /* 0x000ee20000100a00 */
[----:B------:R-:W-:-:S03]  /*175b0*/  SHF.R.U64 R189, R188, 0xe, RZ ;  /* 0x0000000ebcbd7819 */ /* 0x000fc600000012ff */
[----:B------:R-:W3:Y:S04]  /*175c0*/  LDL.64 R236, [R1+0x178] ;  /* 0x0001780001ec7983 */ /* 0x000ee80000100a00 */
[----:B----4-:R-:W-:Y:S04]  /*175d0*/  LDGSTS.E [R135+0xb400], desc[UR28][R228.64], P2 ;  /* 0x0b400000e4877fae */ /* 0x010fe800091a101c */
[----:B------:R-:W-:Y:S01]  /*175e0*/  LDGSTS.E [R135+0xb600], desc[UR28][R222.64], P2 ;  /* 0x0b600000de877fae */ /* 0x000fe200091a101c */
[----:B------:R-:W-:-:S03]  /*175f0*/  LOP3.LUT P2, RZ, R189, 0x1, RZ, 0xc0, !PT ;  /* 0x00000001bdff7812 */ /* 0x000fc6000784c0ff */
[----:B------:R-:W4:Y:S04]  /*17600*/  LDL.64 R228, [R1+0x180] ;  /* 0x0001800001e47983 */ /* 0x000f280000100a00 */
[----:B------:R-:W4:Y:S04]  /*17610*/  LDL.64 R222, [R1+0x188] ;  /* 0x0001880001de7983 */ /* 0x000f280000100a00 */
[----:B--2---:R-:W-:Y:S04]  /*17620*/  LDGSTS.E [R135+0xb800], desc[UR28][R200.64], P6 ;  /* 0x0b800000c8877fae */ /* 0x004fe8000b1a101c */
[----:B------:R-:W-:Y:S04]  /*17630*/  LDGSTS.E [R135+0xba00], desc[UR28][R202.64], P6 ;  /* 0x0ba00000ca877fae */ /* 0x000fe8000b1a101c */
[----:B------:R-:W-:Y:S04]  /*17640*/  LDGSTS.E [R135+0xbc00], desc[UR28][R216.64], P4 ;  /* 0x0bc00000d8877fae */ /* 0x000fe8000a1a101c */
[----:B------:R-:W-:Y:S04]  /*17650*/  LDGSTS.E [R135+0xbe00], desc[UR28][R210.64], P4 ;  /* 0x0be00000d2877fae */ /* 0x000fe8000a1a101c */
[----:B---3--:R-:W-:Y:S04]  /*17660*/  LDGSTS.E [R135+0xc000], desc[UR28][R198.64], P5 ;  /* 0x0c000000c6877fae */ /* 0x008fe8000a9a101c */
[----:B------:R-:W2:Y:S04]  /*17670*/  LDL.64 R216, [R1+0x1a0] ;  /* 0x0001a00001d87983 */ /* 0x000ea80000100a00 */
[----:B------:R-:W3:Y:S04]  /*17680*/  LDL.64 R210, [R1+0x1a8] ;  /* 0x0001a80001d27983 */ /* 0x000ee80000100a00 */
[----:B------:R-:W-:Y:S04]  /*17690*/  LDGSTS.E [R135+0xc200], desc[UR28][R234.64], P5 ;  /* 0x0c200000ea877fae */ /* 0x000fe8000a9a101c */
[----:B------:R-:W-:Y:S04]  /*176a0*/  LDGSTS.E [R135+0xc400], desc[UR28][R250.64], P2 ;  /* 0x0c400000fa877fae */ /* 0x000fe800091a101c */
[----:B------:R-:W-:Y:S04]  /*176b0*/  LDGSTS.E [R135+0xc600], desc[UR28][R242.64], P2 ;  /* 0x0c600000f2877fae */ /* 0x000fe800091a101c */
[----:B------:R-:W3:Y:S04]  /*176c0*/  LDL.64 R234, [R1+0x1b0] ;  /* 0x0001b00001ea7983 */ /* 0x000ee80000100a00 */
[----:B------:R-:W3:Y:S04]  /*176d0*/  LDL.64 R250, [R1+0x1c0] ;  /* 0x0001c00001fa7983 */ /* 0x000ee80000100a00 */
[----:B------:R-:W3:Y:S01]  /*176e0*/  LDL.64 R242, [R1+0x1c8] ;  /* 0x0001c80001f27983 */ /* 0x000ee20000100a00 */
[----:B------:R-:W-:-:S04]  /*176f0*/  SHF.R.U64 R189, R188, 0xd, RZ ;  /* 0x0000000dbcbd7819 */ /* 0x000fc800000012ff */
[----:B------:R-:W-:Y:S02]  /*17700*/  LOP3.LUT P6, RZ, R189, 0x1, RZ, 0xc0, !PT ;  /* 0x00000001bdff7812 */ /* 0x000fe400078cc0ff */
[----:B------:R-:W-:-:S04]  /*17710*/  SHF.R.U64 R189, R188, 0xc, RZ ;  /* 0x0000000cbcbd7819 */ /* 0x000fc800000012ff */
[----:B------:R-:W-:Y:S02]  /*17720*/  LOP3.LUT P4, RZ, R189, 0x1, RZ, 0xc0, !PT ;  /* 0x00000001bdff7812 */ /* 0x000fe4000788c0ff */
[----:B------:R-:W-:-:S04]  /*17730*/  SHF.R.U64 R189, R188, 0xb, RZ ;  /* 0x0000000bbcbd7819 */ /* 0x000fc800000012ff */
[----:B------:R-:W-:Y:S01]  /*17740*/  LOP3.LUT P5, RZ, R189, 0x1, RZ, 0xc0, !PT ;  /* 0x00000001bdff7812 */ /* 0x000fe200078ac0ff */
[----:B------:R-:W-:Y:S01]  /*17750*/  LDGSTS.E [R135+0xc800], desc[UR28][R196.64], P6 ;  /* 0x0c800000c4877fae */ /* 0x000fe2000b1a101c */
[----:B------:R-:W-:-:S03]  /*17760*/  SHF.R.U64 R189, R188, 0xa, RZ ;  /* 0x0000000abcbd7819 */ /* 0x000fc600000012ff */
[----:B------:R-:W-:Y:S01]  /*17770*/  LDGSTS.E [R135+0xca00], desc[UR28][R2.64], P6 ;  /* 0x0ca0000002877fae */ /* 0x000fe2000b1a101c */
[----:B------:R-:W-:Y:S02]  /*17780*/  LOP3.LUT P2, RZ, R189, 0x1, RZ, 0xc0, !PT ;  /* 0x00000001bdff7812 */ /* 0x000fe4000784c0ff */
[----:B------:R-:W-:-:S04]  /*17790*/  SHF.R.U64 R189, R188, 0x9, RZ ;  /* 0x00000009bcbd7819 */ /* 0x000fc800000012ff */
[----:B------:R-:W-:Y:S02]  /*177a0*/  LOP3.LUT P6, RZ, R189, 0x1, RZ, 0xc0, !PT ;  /* 0x00000001bdff7812 */ /* 0x000fe400078cc0ff */
[C---:B------:R-:W-:Y:S01]  /*177b0*/  SHF.R.U64 R189, R188.reuse, 0x8, RZ ;  /* 0x00000008bcbd7819 */ /* 0x040fe200000012ff */
[----:B------:R-:W-:Y:S04]  /*177c0*/  LDGSTS.E [R135+0xcc00], desc[UR28][R208.64], P4 ;  /* 0x0cc00000d0877fae */ /* 0x000fe8000a1a101c */
[----:B------:R-:W-:Y:S01]  /*177d0*/  LDGSTS.E [R135+0xce00], desc[UR28][R236.64], P4 ;  /* 0x0ce00000ec877fae */ /* 0x000fe2000a1a101c */
[----:B------:R-:W-:Y:S02]  /*177e0*/  LOP3.LUT P4, RZ, R189, 0x1, RZ, 0xc0, !PT ;  /* 0x00000001bdff7812 */ /* 0x000fe4000788c0ff */
[----:B------:R-:W-:Y:S01]  /*177f0*/  SHF.R.U64 R189, R188, 0x7, RZ ;  /* 0x00000007bcbd7819 */ /* 0x000fe200000012ff */
[----:B----4-:R-:W-:Y:S04]  /*17800*/  LDGSTS.E [R135+0xd000], desc[UR28][R228.64], P5 ;  /* 0x0d000000e4877fae */ /* 0x010fe8000a9a101c */
[----:B------:R-:W-:Y:S01]  /*17810*/  LDGSTS.E [R135+0xd200], desc[UR28][R222.64], P5 ;  /* 0x0d200000de877fae */ /* 0x000fe2000a9a101c */
[----:B------:R-:W-:-:S03]  /*17820*/  LOP3.LUT P5, RZ, R189, 0x1, RZ, 0xc0, !PT ;  /* 0x00000001bdff7812 */ /* 0x000fc600078ac0ff */
[----:B------:R-:W-:Y:S04]  /*17830*/  LDGSTS.E [R135+0xd400], desc[UR28][R218.64], P2 ;  /* 0x0d400000da877fae */ /* 0x000fe800091a101c */
[----:B------:R-:W-:Y:S04]  /*17840*/  LDGSTS.E [R135+0xd600], desc[UR28][R212.64], P2 ;  /* 0x0d600000d4877fae */ /* 0x000fe800091a101c */
[----:B------:R-:W4:Y:S04]  /*17850*/  LDL.LU.64 R218, [R1+0x520] ;  /* 0x0005200001da7983 */ /* 0x000f280000300a00 */
[----:B------:R-:W4:Y:S04]  /*17860*/  LDL.LU.64 R212, [R1+0x518] ;  /* 0x0005180001d47983 */ /* 0x000f280000300a00 */
[----:B--2---:R-:W-:Y:S04]  /*17870*/  LDGSTS.E [R135+0xd800], desc[UR28][R216.64], P6 ;  /* 0x0d800000d8877fae */ /* 0x004fe8000b1a101c */
[----:B---3--:R-:W-:Y:S04]  /*17880*/  LDGSTS.E [R135+0xda00], desc[UR28][R210.64], P6 ;  /* 0x0da00000d2877fae */ /* 0x008fe8000b1a101c */
[----:B------:R-:W-:Y:S04]  /*17890*/  LDGSTS.E [R135+0xdc00], desc[UR28][R234.64], P4 ;  /* 0x0dc00000ea877fae */ /* 0x000fe8000a1a101c */
[----:B------:R2:W-:Y:S04]  /*178a0*/  LDGSTS.E [R135+0xde00], desc[UR28][R240.64], P4 ;  /* 0x0de00000f0877fae */ /* 0x0005e8000a1a101c */
[----:B------:R1:W-:Y:S04]  /*178b0*/  LDGSTS.E [R135+0xe000], desc[UR28][R250.64], P5 ;  /* 0x0e000000fa877fae */ /* 0x0003e8000a9a101c */
[----:B------:R-:W3:Y:S04]  /*178c0*/  LDL.LU.64 R234, [R1+0x510] ;  /* 0x0005100001ea7983 */ /* 0x000ee80000300a00 */
[----:B------:R1:W-:Y:S04]  /*178d0*/  LDGSTS.E [R135+0xe200], desc[UR28][R242.64], P5 ;  /* 0x0e200000f2877fae */ /* 0x0003e8000a9a101c */
[----:B------:R-:W3:Y:S04]  /*178e0*/  LDL.64 R250, [R1+0x208] ;  /* 0x0002080001fa7983 */ /* 0x000ee80000100a00 */
[----:B------:R-:W3:Y:S04]  /*178f0*/  LDL.64 R242, [R1+0x200] ;  /* 0x0002000001f27983 */ /* 0x000ee80000100a00 */
[----:B------:R-:W3:Y:S04]  /*17900*/  LDL.LU R244, [R1+0x8] ;  /* 0x0000080001f47983 */ /* 0x000ee80000300800 */
[----:B------:R-:W3:Y:S04]  /*17910*/  LDL.64 R210, [R1+0x210] ;  /* 0x0002100001d27983 */ /* 0x000ee80000100a00 */
[----:B------:R-:W3:Y:S04]  /*17920*/  LDL.64 R216, [R1+0x218] ;  /* 0x0002180001d87983 */ /* 0x000ee80000100a00 */
[----:B------:R-:W3:Y:S04]  /*17930*/  LDL.64 R222, [R1+0x220] ;  /* 0x0002200001de7983 */ /* 0x000ee80000100a00 */
[----:B------:R-:W3:Y:S04]  /*17940*/  LDL.64 R228, [R1+0x228] ;  /* 0x0002280001e47983 */ /* 0x000ee80000100a00 */
[----:B------:R-:W3:Y:S04]  /*17950*/  LDL.64 R236, [R1+0x230] ;  /* 0x0002300001ec7983 */ /* 0x000ee80000100a00 */
[----:B------:R-:W3:Y:S04]  /*17960*/  LDL.64 R208, [R1+0x238] ;  /* 0x0002380001d07983 */ /* 0x000ee80000100a00 */
[----:B------:R-:W3:Y:S01]  /*17970*/  LDL.64 R2, [R1+0x350] ;  /* 0x0003500001027983 */ /* 0x000ee20000100a00 */
[----:B--2---:R-:W2:Y:S01]  /*17980*/  S2R R240, SR_TID.X ;  /* 0x0000000000f07919 */ /* 0x004ea20000002100 */
[----:B------:R-:W-:-:S02]  /*17990*/  SHF.R.U64 R189, R188, 0x6, RZ ;  /* 0x00000006bcbd7819 */ /* 0x000fc400000012ff */
[C---:B------:R-:W-:Y:S01]  /*179a0*/  SHF.R.U64 R190, R188.reuse, 0x2, RZ ;  /* 0x00000002bcbe7819 */ /* 0x040fe200000012ff */
[----:B------:R-:W3:Y:S01]  /*179b0*/  LDL.64 R204, [R1+0x3c0] ;  /* 0x0003c00001cc7983 */ /* 0x000ee20000100a00 */
[----:B------:R-:W-:Y:S02]  /*179c0*/  LOP3.LUT P2, RZ, R189, 0x1, RZ, 0xc0, !PT ;  /* 0x00000001bdff7812 */ /* 0x000fe4000784c0ff */
[C---:B------:R-:W-:Y:S01]  /*179d0*/  SHF.R.U64 R189, R188.reuse, 0x5, RZ ;  /* 0x00000005bcbd7819 */ /* 0x040fe200000012ff */
[----:B------:R-:W3:Y:S03]  /*179e0*/  LDL.64 R200, [R1+0x3f8] ;  /* 0x0003f80001c87983 */ /* 0x000ee60000100a00 */
[----:B------:R-:W-:Y:S01]  /*179f0*/  LOP3.LUT P6, RZ, R189, 0x1, RZ, 0xc0, !PT ;  /* 0x00000001bdff7812 */ /* 0x000fe200078cc0ff */
[----:B------:R-:W3:Y:S01]  /*17a00*/  LDL.64 R202, [R1+0x430] ;  /* 0x0004300001ca7983 */ /* 0x000ee20000100a00 */
[----:B------:R-:W-:-:S03]  /*17a10*/  SHF.R.U64 R189, R188, 0x4, RZ ;  /* 0x00000004bcbd7819 */ /* 0x000fc600000012ff */
[----:B------:R-:W3:Y:S01]  /*17a20*/  LDL.64 R198, [R1+0x468] ;  /* 0x0004680001c67983 */ /* 0x000ee20000100a00 */
[----:B------:R-:W-:Y:S02]  /*17a30*/  LOP3.LUT P4, RZ, R189, 0x1, RZ, 0xc0, !PT ;  /* 0x00000001bdff7812 */ /* 0x000fe4000788c0ff */
[----:B------:R-:W-:Y:S01]  /*17a40*/  SHF.R.U64 R189, R188, 0x3, RZ ;  /* 0x00000003bcbd7819 */ /* 0x000fe200000012ff */
[----:B------:R1:W-:Y:S04]  /*17a50*/  LDGSTS.E [R135+0xe400], desc[UR28][R248.64], P2 ;  /* 0x0e400000f8877fae */ /* 0x0003e800091a101c */
[----:B------:R1:W-:Y:S01]  /*17a60*/  LDGSTS.E [R135+0xe600], desc[UR28][R246.64], P2 ;  /* 0x0e600000f6877fae */ /* 0x0003e200091a101c */
[----:B------:R-:W-:-:S03]  /*17a70*/  LOP3.LUT P2, RZ, R189, 0x1, RZ, 0xc0, !PT ;  /* 0x00000001bdff7812 */ /* 0x000fc6000784c0ff */
[----:B------:R1:W-:Y:S01]  /*17a80*/  LDGSTS.E [R135+0xe800], desc[UR28][R238.64], P6 ;  /* 0x0e800000ee877fae */ /* 0x0003e2000b1a101c */
[----:B--2---:R-:W-:-:S03]  /*17a90*/  LOP3.LUT R240, R240, 0x3f, RZ, 0xc0, !PT ;  /* 0x0000003ff0f07812 */ /* 0x004fc600078ec0ff */
[----:B------:R1:W-:Y:S01]  /*17aa0*/  LDGSTS.E [R135+0xea00], desc[UR28][R232.64], P6 ;  /* 0x0ea00000e8877fae */ /* 0x0003e2000b1a101c */
[----:B------:R-:W-:-:S03]  /*17ab0*/  ISETP.GE.AND P5, PT, R240, R252, PT ;  /* 0x000000fcf000720c */ /* 0x000fc60003fa6270 */
[----:B------:R1:W-:Y:S01]  /*17ac0*/  LDGSTS.E [R135+0xec00], desc[UR28][R230.64], P4 ;  /* 0x0ec00000e6877fae */ /* 0x0003e2000a1a101c */
[----:B------:R-:W-:-:S03]  /*17ad0*/  SEL R189, RZ, 0x4, P5 ;  /* 0x00000004ffbd7807 */ /* 0x000fc60002800000 */
[----:B------:R1:W-:Y:S01]  /*17ae0*/  LDGSTS.E [R135+0xee00], desc[UR28][R224.64], P4 ;  /* 0x0ee00000e0877fae */ /* 0x0003e2000a1a101c */
[----:B------:R-:W-:Y:S02]  /*17af0*/  ISETP.GT.AND P5, PT, R245, 0x1bf, PT ;  /* 0x000001bff500780c */ /* 0x000fe40003fa4270 */
[----:B------:R-:W-:Y:S01]  /*17b00*/  SHF.R.U64 R188, R188, 0x1, RZ ;  /* 0x00000001bcbc7819 */ /* 0x000fe200000012ff */
[----:B------:R-:W2:Y:S01]  /*17b10*/  LDL.64 R196, [R1+0x4a0] ;  /* 0x0004a00001c47983 */ /* 0x000ea20000100a00 */
[----:B------:R-:W-:Y:S02]  /*17b20*/  SEL R189, R189, RZ, P5 ;  /* 0x000000ffbdbd7207 */ /* 0x000fe40002800000 */
[----:B------:R-:W-:Y:S01]  /*17b30*/  LOP3.LUT P4, RZ, R190, 0x1, RZ, 0xc0, !PT ;  /* 0x00000001beff7812 */ /* 0x000fe2000788c0ff */
[----:B------:R-:W2:Y:S04]  /*17b40*/  LDL.64 R248, [R1+0x4d8] ;  /* 0x0004d80001f87983 */ /* 0x000ea80000100a00 */
[----:B------:R-:W2:Y:S04]  /*17b50*/  LDL.64 R246, [R1+0x320] ;  /* 0x0003200001f67983 */ /* 0x000ea80000100a00 */
[----:B------:R-:W2:Y:S04]  /*17b60*/  LDL.64 R240, [R1+0x358] ;  /* 0x0003580001f07983 */ /* 0x000ea80000100a00 */
[----:B------:R-:W2:Y:S04]  /*17b70*/  LDL.64 R238, [R1+0x390] ;  /* 0x0003900001ee7983 */ /* 0x000ea80000100a00 */
[----:B------:R-:W2:Y:S04]  /*17b80*/  LDL.64 R232, [R1+0x3c8] ;  /* 0x0003c80001e87983 */ /* 0x000ea80000100a00 */
[----:B------:R-:W2:Y:S04]  /*17b90*/  LDL.64 R230, [R1+0x400] ;  /* 0x0004000001e67983 */ /* 0x000ea80000100a00 */
[----:B------:R-:W2:Y:S01]  /*17ba0*/  LDL.64 R224, [R1+0x440] ;  /* 0x0004400001e07983 */ /* 0x000ea20000100a00 */
[----:B----4-:R-:W-:-:S02]  /*17bb0*/  IADD3 R194, P5, PT, R218, UR12, RZ ;  /* 0x0000000cdac27c10 */ /* 0x010fc4000ffbe0ff */
[----:B------:R-:W-:Y:S02]  /*17bc0*/  IADD3 R192, P6, PT, R212, UR12, RZ ;  /* 0x0000000cd4c07c10 */ /* 0x000fe4000ffde0ff */
[----:B------:R-:W-:Y:S02]  /*17bd0*/  IADD3.X R195, PT, PT, R219, UR13, RZ, P5, !PT ;  /* 0x0000000ddbc37c10 */ /* 0x000fe4000affe4ff */
[----:B------:R-:W-:Y:S01]  /*17be0*/  IADD3.X R193, PT, PT, R213, UR13, RZ, P6, !PT ;  /* 0x0000000dd5c17c10 */ /* 0x000fe2000b7fe4ff */
[----:B------:R-:W4:Y:S04]  /*17bf0*/  LDL.64 R218, [R1+0x478] ;  /* 0x0004780001da7983 */ /* 0x000f280000100a00 */
[----:B------:R-:W2:Y:S04]  /*17c00*/  LDL.64 R212, [R1+0x4b0] ;  /* 0x0004b00001d47983 */ /* 0x000ea80000100a00 */
[----:B------:R1:W-:Y:S01]  /*17c10*/  STL.64 [R1+0x2f8], R194 ;  /* 0x0002f8c201007387 */ /* 0x0003e20000100a00 */
[----:B------:R-:W-:-:S02]  /*17c20*/  LOP3.LUT P6, RZ, R188, 0x1, RZ, 0xc0, !PT ;  /* 0x00000001bcff7812 */ /* 0x000fc400078cc0ff */
[----:B---3--:R-:W-:-:S04]  /*17c30*/  IADD3 R190, P5, PT, R234, UR12, RZ ;  /* 0x0000000ceabe7c10 */ /* 0x008fc8000ffbe0ff */
[----:B------:R-:W-:Y:S02]  /*17c40*/  IADD3.X R191, PT, PT, R235, UR13, RZ, P5, !PT ;  /* 0x0000000debbf7c10 */ /* 0x000fe4000affe4ff */
[----:B------:R-:W3:Y:S04]  /*17c50*/  LDL.LU.64 R234, [R1+0x570] ;  /* 0x0005700001ea7983 */ /* 0x000ee80000300a00 */
[----:B------:R1:W-:Y:S04]  /*17c60*/  LDGSTS.E [R135+0xf000], desc[UR28][R242.64], P2 ;  /* 0x0f000000f2877fae */ /* 0x0003e800091a101c */
[----:B------:R1:W-:Y:S01]  /*17c70*/  LDGSTS.E [R135+0xf200], desc[UR28][R250.64], P2 ;  /* 0x0f200000fa877fae */ /* 0x0003e200091a101c */
[----:B------:R-:W-:-:S03]  /*17c80*/  ISETP.NE.U32.AND P2, PT, R189, RZ, PT ;  /* 0x000000ffbd00720c */ /* 0x000fc60003f45070 */
[----:B------:R1:W-:Y:S04]  /*17c90*/  LDGSTS.E [R135+0xf400], desc[UR28][R210.64], P4 ;  /* 0x0f400000d2877fae */ /* 0x0003e8000a1a101c */
[----:B------:R-:W2:Y:S04]  /*17ca0*/  LDL.LU.64 R242, [R1+0x568] ;  /* 0x0005680001f27983 */ /* 0x000ea80000300a00 */
[----:B------:R1:W-:Y:S04]  /*17cb0*/  STL.64 [R1+0x318], R192 ;  /* 0x000318c001007387 */ /* 0x0003e80000100a00 */
[----:B------:R-:W2:Y:S04]  /*17cc0*/  LDL.LU.64 R250, [R1+0x560] ;  /* 0x0005600001fa7983 */ /* 0x000ea80000300a00 */
[----:B------:R-:W2:Y:S04]  /*17cd0*/  LDL.64 R188, [R1+0x388] ;  /* 0x0003880001bc7983 */ /* 0x000ea80000100a00 */
[----:B------:R1:W-:Y:S04]  /*17ce0*/  STL.64 [R1+0x338], R190 ;  /* 0x000338be01007387 */ /* 0x0003e80000100a00 */
[----:B------:R-:W3:Y:S04]  /*17cf0*/  LDL.LU.64 R210, [R1+0x558] ;  /* 0x0005580001d27983 */ /* 0x000ee80000300a00 */
[----:B------:R1:W-:Y:S04]  /*17d00*/  LDGSTS.E [R135+0xf600], desc[UR28][R216.64], P4 ;  /* 0x0f600000d8877fae */ /* 0x0003e8000a1a101c */
[----:B------:R1:W-:Y:S04]  /*17d10*/  LDGSTS.E [R135+0xf800], desc[UR28][R222.64], P6 ;  /* 0x0f800000de877fae */ /* 0x0003e8000b1a101c */
[----:B------:R1:W-:Y:S04]  /*17d20*/  LDGSTS.E [R135+0xfa00], desc[UR28][R228.64], P6 ;  /* 0x0fa00000e4877fae */ /* 0x0003e8000b1a101c */
[----:B------:R-:W3:Y:S04]  /*17d30*/  LDL.LU.64 R216, [R1+0x550] ;  /* 0x0005500001d87983 */ /* 0x000ee80000300a00 */
[----:B------:R-:W3:Y:S04]  /*17d40*/  LDL.LU.64 R222, [R1+0x548] ;  /* 0x0005480001de7983 */ /* 0x000ee80000300a00 */
[----:B------:R-:W3:Y:S04]  /*17d50*/  LDL.LU.64 R228, [R1+0x540] ;  /* 0x0005400001e47983 */ /* 0x000ee80000300a00 */
[----:B------:R1:W-:Y:S04]  /*17d60*/  LDGSTS.E [R135+0xfc00], desc[UR28][R236.64], !P1 ;  /* 0x0fc00000ec877fae */ /* 0x0003e8000c9a101c */
[----:B------:R1:W-:Y:S04]  /*17d70*/  LDGSTS.E [R135+0xfe00], desc[UR28][R208.64], !P1 ;  /* 0x0fe00000d0877fae */ /* 0x0003e8000c9a101c */
[----:B------:R-:W0:Y:S04]  /*17d80*/  LDGDEPBAR ;  /* 0x00000000000079af */ /* 0x000e280000000000 */
[----:B------:R-:W3:Y:S04]  /*17d90*/  LDL.LU.64 R236, [R1+0x538] ;  /* 0x0005380001ec7983 */ /* 0x000ee80000300a00 */
[----:B------:R-:W3:Y:S04]  /*17da0*/  LDL.LU.64 R208, [R1+0x530] ;  /* 0x0005300001d07983 */ /* 0x000ee80000300a00 */
[----:B------:R1:W-:Y:S04]  /*17db0*/  LDGSTS.E [R244+0x78000], desc[UR28][R2.64], P2 ;  /* 0x7800000002f47fae */ /* 0x0003e800091a101c */
[----:B------:R1:W5:Y:S01]  /*17dc0*/  LDL.LU.64 R2, [R1+0x528] ;  /* 0x0005280001027983 */ /* 0x0003620000300a00 */
[----:B------:R-:W-:Y:S01]  /*17dd0*/  UMOV UR6, URZ ;  /* 0x000000ff00067c82 */ /* 0x000fe20008000000 */
[----:B------:R-:W-:-:S02]  /*17de0*/  ISETP.GE.AND P1, PT, R245, 0x40, PT ;  /* 0x00000040f500780c */ /* 0x000fc40003f26270 */
[----:B--2---:R1:W-:Y:S04]  /*17df0*/  LDGSTS.E [R244+0x78400], desc[UR28][R188.64], P2 ;  /* 0x78400000bcf47fae */ /* 0x0043e800091a101c */
[----:B------:R1:W-:Y:S04]  /*17e00*/  LDGSTS.E [R244+0x78800], desc[UR28][R204.64], P2 ;  /* 0x78800000ccf47fae */ /* 0x0003e800091a101c */
        /* <DEDUP_REMOVED lines=11> */
[----:B----4-:R1:W-:Y:S04]  /*17ec0*/  LDGSTS.E [R134+0x79900], desc[UR28][R218.64], P2 ;  /* 0x79900000da867fae */ /* 0x0103e800091a101c */
[----:B------:R1:W-:Y:S04]  /*17ed0*/  LDGSTS.E [R134+0x79d00], desc[UR28][R212.64], P2 ;  /* 0x79d00000d4867fae */ /* 0x0003e800091a101c */
[----:B------:R1:W-:Y:S04]  /*17ee0*/  LDGSTS.E [R133+0x78200], desc[UR28][R214.64], P2 ;  /* 0x78200000d6857fae */ /* 0x0003e800091a101c */
[----:B------:R1:W-:Y:S04]  /*17ef0*/  LDGSTS.E [R133+0x78600], desc[UR28][R220.64], P2 ;  /* 0x78600000dc857fae */ /* 0x0003e800091a101c */
[----:B------:R1:W-:Y:S04]  /*17f00*/  LDGSTS.E [R133+0x78a00], desc[UR28][R226.64], P2 ;  /* 0x78a00000e2857fae */ /* 0x0003e800091a101c */
[----:B---3--:R1:W-:Y:S04]  /*17f10*/  LDGSTS.E [R133+0x78e00], desc[UR28][R234.64], P2 ;  /* 0x78e00000ea857fae */ /* 0x0083e800091a101c */
        /* <DEDUP_REMOVED lines=11> */
[----:B------:R1:W-:Y:S01]  /*17fd0*/  LDGSTS.E [R132+0x79f00], desc[UR28][R190.64], P2 ;  /* 0x79f00000be847fae */ /* 0x0003e200091a101c */
[----:B------:R-:W-:-:S03]  /*17fe0*/  ISETP.GE.AND P2, PT, R245, 0x80, PT ;  /* 0x00000080f500780c */ /* 0x000fc60003f46270 */
[----:B------:R-:W0:Y:S10]  /*17ff0*/  LDGDEPBAR ;  /* 0x00000000000079af */ /* 0x000e340000000000 */
[----:B-1----:R-:W-:Y:S05]  /*18000*/  @!P2 BRA `(.L_x_8) ;  /* 0x00000094004ca947 */ /* 0x002fea0003800000 */
[----:B------:R-:W-:Y:S01]  /*18010*/  STL [R1+0x8], R6 ;  /* 0x0000080601007387 */ /* 0x000fe20000100800 */
[----:B------:R-:W-:Y:S01]  /*18020*/  IMAD.MOV.U32 R212, RZ, RZ, R82 ;  /* 0x000000ffffd47224 */ /* 0x000fe200078e0052 */
[----:B------:R-:W-:Y:S01]  /*18030*/  MOV R209, R87 ;  /* 0x0000005700d17202 */ /* 0x000fe20000000f00 */
[----:B------:R-:W-:Y:S01]  /*18040*/  IMAD.MOV.U32 R211, RZ, RZ, R83 ;  /* 0x000000ffffd37224 */ /* 0x000fe200078e0053 */
[----:B------:R-:W-:Y:S01]  /*18050*/  STL [R1], R7 ;  /* 0x0000000701007387 */ /* 0x000fe20000100800 */
[----:B------:R-:W-:Y:S01]  /*18060*/  IMAD.MOV.U32 R210, RZ, RZ, R86 ;  /* 0x000000ffffd27224 */ /* 0x000fe200078e0056 */
[----:B------:R-:W-:Y:S01]  /*18070*/  MOV R205, R95 ;  /* 0x0000005f00cd7202 */ /* 0x000fe20000000f00 */
[----:B------:R-:W-:Y:S01]  /*18080*/  IMAD.MOV.U32 R204, RZ, RZ, R98 ;  /* 0x000000ffffcc7224 */ /* 0x000fe200078e0062 */
[----:B------:R1:W-:Y:S01]  /*18090*/  STL [R1+0x14], R4 ;  /* 0x0000140401007387 */ /* 0x0003e20000100800 */
[----:B------:R-:W-:Y:S01]  /*180a0*/  IMAD.MOV.U32 R203, RZ, RZ, R99 ;  /* 0x000000ffffcb7224 */ /* 0x000fe200078e0063 */
[----:B------:R-:W-:Y:S01]  /*180b0*/  MOV R193, R119 ;  /* 0x0000007700c17202 */ /* 0x000fe20000000f00 */
[----:B------:R-:W-:Y:S01]  /*180c0*/  IMAD.MOV.U32 R208, RZ, RZ, R90 ;  /* 0x000000ffffd07224 */ /* 0x000fe200078e005a */
[----:B------:R-:W-:Y:S01]  /*180d0*/  STL [R1+0x10], R5 ;  /* 0x0000100501007387 */ /* 0x000fe20000100800 */
[----:B------:R-:W-:Y:S01]  /*180e0*/  IMAD.MOV.U32 R207, RZ, RZ, R91 ;  /* 0x000000ffffcf7224 */ /* 0x000fe200078e005b */
[----:B------:R-:W-:Y:S01]  /*180f0*/  MOV R201, R103 ;  /* 0x0000006700c97202 */ /* 0x000fe20000000f00 */
[----:B------:R-:W-:Y:S01]  /*18100*/  IMAD.MOV.U32 R206, RZ, RZ, R94 ;  /* 0x000000ffffce7224 */ /* 0x000fe200078e005e */
[----:B------:R-:W-:Y:S01]  /*18110*/  STL [R1+0x1c], R8 ;  /* 0x00001c0801007387 */ /* 0x000fe20000100800 */
[----:B------:R-:W-:Y:S01]  /*18120*/  IMAD.MOV.U32 R194, RZ, RZ, R118 ;  /* 0x000000ffffc27224 */ /* 0x000fe200078e0076 */
[----:B------:R-:W-:Y:S01]  /*18130*/  SHF.R.S32.HI R132, RZ, 0x1f, R245 ;  /* 0x0000001fff847819 */ /* 0x000fe200000114f5 */
[----:B------:R-:W-:Y:S01]  /*18140*/  IMAD.MOV.U32 R133, RZ, RZ, R143 ;  /* 0x000000ffff857224 */ /* 0x000fe200078e008f */
[----:B------:R-:W-:Y:S01]  /*18150*/  STL [R1+0x18], R9 ;  /* 0x0000180901007387 */ /* 0x000fe20000100800 */
        /* <DEDUP_REMOVED lines=9> */
[----:B------:R-:W-:Y:S01]  /*181f0*/  LEA.HI R134, R132, R245, RZ, 0x6 ;  /* 0x000000f584867211 */ /* 0x000fe200078f30ff */
        /* <DEDUP_REMOVED lines=58> */
[----:B------:R-:W-:-:S02]  /*185a0*/  IMAD.MOV.U32 R214, RZ, RZ, R78 ;  /* 0x000000ffffd67224 */ /* 0x000fc400078e004e */
[----:B------:R-:W-:Y:S01]  /*185b0*/  IMAD.MOV.U32 R218, RZ, RZ, R70 ;  /* 0x000000ffffda7224 */ /* 0x000fe200078e0046 */
[----:B------:R-:W-:Y:S01]  /*185c0*/  STL [R1+0x60], R45 ;  /* 0x0000602d01007387 */ /* 0x000fe20000100800 */
[----:B------:R-:W-:Y:S02]  /*185d0*/  IMAD.MOV.U32 R234, RZ, RZ, R46 ;  /* 0x000000ffffea7224 */ /* 0x000fe400078e002e */
[----:B------:R-:W-:Y:S01]  /*185e0*/  IMAD.MOV.U32 R132, RZ, RZ, R142 ;  /* 0x000000ffff847224 */ /* 0x000fe200078e008e */
[----:B------:R-:W-:Y:S01]  /*185f0*/  STL [R1+0x6c], R48 ;  /* 0x00006c3001007387 */ /* 0x000fe20000100800 */
[----:B------:R-:W-:Y:S01]  /*18600*/  MOV R142, R170 ;  /* 0x000000aa008e7202 */ /* 0x000fe20000000f00 */
[----:B------:R-:W-:Y:S02]  /*18610*/  IMAD.MOV.U32 R170, RZ, RZ, R168 ;  /* 0x000000ffffaa7224 */ /* 0x000fe400078e00a8 */
[----:B------:R-:W-:Y:S01]  /*18620*/  STL [R1+0x68], R49 ;  /* 0x0000683101007387 */ /* 0x000fe20000100800 */
[----:B------:R-:W-:-:S02]  /*18630*/  IMAD.MOV.U32 R168, RZ, RZ, R169 ;  /* 0x000000ffffa87224 */ /* 0x000fc400078e00a9 */
[----:B------:R-:W-:Y:S01]  /*18640*/  IMAD.MOV.U32 R236, RZ, RZ, R42 ;  /* 0x000000ffffec7224 */ /* 0x000fe200078e002a */
[----:B------:R-:W-:Y:S01]  /*18650*/  STL [R1+0x74], R60 ;  /* 0x0000743c01007387 */ /* 0x000fe20000100800 */
[----:B------:R-:W-:Y:S02]  /*18660*/  IMAD.MOV.U32 R235, RZ, RZ, R43 ;  /* 0x000000ffffeb7224 */ /* 0x000fe400078e002b */
[----:B------:R-:W-:Y:S01]  /*18670*/  IMAD.MOV.U32 R238, RZ, RZ, R38 ;  /* 0x000000ffffee7224 */ /* 0x000fe200078e0026 */
[----:B------:R-:W-:Y:S01]  /*18680*/  STL [R1+0x70], R61 ;  /* 0x0000703d01007387 */ /* 0x000fe20000100800 */
[----:B------:R-:W-:Y:S02]  /*18690*/  IMAD.MOV.U32 R240, RZ, RZ, R34 ;  /* 0x000000fffff07224 */ /* 0x000fe400078e0022 */
        /* <DEDUP_REMOVED lines=14> */
[----:B------:R-:W-:-:S03]  /*18780*/  IMAD.MOV.U32 R251, RZ, RZ, R11 ;  /* 0x000000fffffb7224 */ /* 0x000fc600078e000b */
[----:B------:R-:W-:Y:S04]  /*18790*/  STL [R1+0x88], R73 ;  /* 0x0000884901007387 */ /* 0x000fe80000100800 */
[----:B------:R-:W-:Y:S04]  /*187a0*/  STL [R1+0x94], R76 ;  /* 0x0000944c01007387 */ /* 0x000fe80000100800 */
[----:B------:R-:W-:Y:S04]  /*187b0*/  STL [R1+0x90], R77 ;  /* 0x0000904d01007387 */ /* 0x000fe80000100800 */
[----:B------:R-:W-:Y:S04]  /*187c0*/  STL [R1+0x9c], R80 ;  /* 0x00009c5001007387 */ /* 0x000fe80000100800 */
[----:B------:R-:W-:Y:S04]  /*187d0*/  STL [R1+0x98], R81 ;  /* 0x0000985101007387 */ /* 0x000fe80000100800 */
[----:B------:R-:W-:Y:S04]  /*187e0*/  STL [R1+0xa4], R84 ;  /* 0x0000a45401007387 */ /* 0x000fe80000100800 */
[----:B------:R-:W-:Y:S04]  /*187f0*/  STL [R1+0xa0], R85 ;  /* 0x0000a05501007387 */ /* 0x000fe80000100800 */
[----:B------:R-:W2:Y:S04]  /*18800*/  LDL.LU.64 R82, [R1+0x130] ;  /* 0x0001300001527983 */ /* 0x000ea80000300a00 */
[----:B------:R-:W-:Y:S04]  /*18810*/  STL [R1+0xac], R88 ;  /* 0x0000ac5801007387 */ /* 0x000fe80000100800 */
[----:B------:R-:W-:Y:S04]  /*18820*/  STL [R1+0xa8], R89 ;  /* 0x0000a85901007387 */ /* 0x000fe80000100800 */
[----:B------:R-:W-:Y:S04]  /*18830*/  STL [R1+0xb4], R92 ;  /* 0x0000b45c01007387 */ /* 0x000fe80000100800 */
[----:B------:R-:W-:Y:S04]  /*18840*/  STL [R1+0xb0], R93 ;  /* 0x0000b05d01007387 */ /* 0x000fe80000100800 */
[----:B------:R-:W-:Y:S04]  /*18850*/  STL [R1+0xbc], R96 ;  /* 0x0000bc6001007387 */ /* 0x000fe80000100800 */
[----:B------:R-:W-:Y:S04]  /*18860*/  STL [R1+0xb8], R97 ;  /* 0x0000b86101007387 */ /* 0x000fe80000100800 */
[----:B------:R-:W-:Y:S04]  /*18870*/  STL [R1+0xc4], R100 ;  /* 0x0000c46401007387 */ /* 0x000fe80000100800 */
[----:B------:R-:W1:Y:S04]  /*18880*/  LDL.LU.64 R86, [R1+0x110] ;  /* 0x0001100001567983 */ /* 0x000e680000300a00 */
[----:B------:R-:W3:Y:S04]  /*18890*/  LDL.LU.64 R98, [R1+0x118] ;  /* 0x0001180001627983 */ /* 0x000ee80000300a00 */
[----:B------:R-:W4:Y:S04]  /*188a0*/  LDL.LU.64 R90, [R1+0x138] ;  /* 0x00013800015a7983 */ /* 0x000f280000300a00 */
[----:B------:R-:W-:Y:S04]  /*188b0*/  STL [R1+0xc0], R101 ;  /* 0x0000c06501007387 */ /* 0x000fe80000100800 */
[----:B------:R-:W3:Y:S04]  /*188c0*/  LDL.LU.64 R94, [R1+0x140] ;  /* 0x00014000015e7983 */ /* 0x000ee80000300a00 */
[----:B------:R-:W3:Y:S04]  /*188d0*/  LDL.LU.64 R118, [R1+0x120] ;  /* 0x0001200001767983 */ /* 0x000ee80000300a00 */
[----:B------:R-:W3:Y:S04]  /*188e0*/  LDL.LU.64 R102, [R1+0x148] ;  /* 0x0001480001667983 */ /* 0x000ee80000300a00 */
[----:B------:R-:W3:Y:S04]  /*188f0*/  LDL.LU.64 R106, [R1+0x160] ;  /* 0x00016000016a7983 */ /* 0x000ee80000300a00 */
[----:B------:R-:W3:Y:S04]  /*18900*/  LDL.LU.64 R110, [R1+0x150] ;  /* 0x00015000016e7983 */ /* 0x000ee80000300a00 */
[----:B------:R-:W-:Y:S04]  /*18910*/  STL [R1+0xcc], R104 ;  /* 0x0000cc6801007387 */ /* 0x000fe80000100800 */
[----:B------:R-:W3:Y:S04]  /*18920*/  LDL.LU.64 R114, [R1+0x158] ;  /* 0x0001580001727983 */ /* 0x000ee80000300a00 */
[----:B------:R-:W-:Y:S04]  /*18930*/  STL [R1+0xc8], R105 ;  /* 0x0000c86901007387 */ /* 0x000fe80000100800 */
[----:B------:R-:W3:Y:S04]  /*18940*/  LDL.LU.64 R122, [R1+0x178] ;  /* 0x00017800017a7983 */ /* 0x000ee80000300a00 */
[----:B------:R-:W3:Y:S04]  /*18950*/  LDL.LU.64 R126, [R1+0x198] ;  /* 0x00019800017e7983 */ /* 0x000ee80000300a00 */
[----:B------:R-:W3:Y:S04]  /*18960*/  LDL.LU.64 R130, [R1+0x180] ;  /* 0x0001800001827983 */ /* 0x000ee80000300a00 */
[----:B------:R-:W3:Y:S04]  /*18970*/  LDL.LU.64 R162, [R1+0x128] ;  /* 0x0001280001a27983 */ /* 0x000ee80000300a00 */
[----:B------:R-:W-:Y:S04]  /*18980*/  STL [R1+0xd8], R108 ;  /* 0x0000d86c01007387 */ /* 0x000fe80000100800 */
        /* <DEDUP_REMOVED lines=12> */
[----:B------:R-:W-:Y:S01]  /*18a50*/  STL [R1+0x104], R161 ;  /* 0x000104a101007387 */ /* 0x000fe20000100800 */
[----:B--2---:R-:W-:Y:S01]  /*18a60*/  IMAD.MOV.U32 R50, RZ, RZ, R82 ;  /* 0x000000ffff327224 */ /* 0x004fe200078e0052 */
[----:B------:R-:W-:Y:S01]  /*18a70*/  MOV R51, R83 ;  /* 0x0000005300337202 */ /* 0x000fe20000000f00 */
[----:B-1----:R-:W-:Y:S01]  /*18a80*/  IMAD.MOV.U32 R4, RZ, RZ, R87 ;  /* 0x000000ffff047224 */ /* 0x002fe200078e0057 */
[----:B------:R-:W-:Y:S04]  /*18a90*/  STL [R1+0x110], R86 ;  /* 0x0001105601007387 */ /* 0x000fe80000100800 */
[----:B------:R1:W-:Y:S01]  /*18aa0*/  STL [R1+0x10c], R4 ;  /* 0x00010c0401007387 */ /* 0x0003e20000100800 */
[----:B----4-:R-:W-:-:S03]  /*18ab0*/  IMAD.MOV.U32 R52, RZ, RZ, R90 ;  /* 0x000000ffff347224 */ /* 0x010fc600078e005a */
[----:B---3--:R-:W-:Y:S01]  /*18ac0*/  STL [R1+0x118], R98 ;  /* 0x0001186201007387 */ /* 0x008fe20000100800 */
[----:B------:R-:W-:Y:S02]  /*18ad0*/  IMAD.MOV.U32 R53, RZ, RZ, R91 ;  /* 0x000000ffff357224 */ /* 0x000fe400078e005b */
[----:B-1----:R-:W-:Y:S01]  /*18ae0*/  IMAD.MOV.U32 R4, RZ, RZ, R99 ;  /* 0x000000ffff047224 */ /* 0x002fe200078e0063 */
[----:B------:R-:W-:Y:S01]  /*18af0*/  MOV R54, R94 ;  /* 0x0000005e00367202 */ /* 0x000fe20000000f00 */
[----:B------:R-:W-:-:S03]  /*18b00*/  IMAD.MOV.U32 R55, RZ, RZ, R95 ;  /* 0x000000ffff377224 */ /* 0x000fc600078e005f */
[----:B------:R1:W-:Y:S04]  /*18b10*/  STL [R1+0x114], R4 ;  /* 0x0001140401007387 */ /* 0x0003e80000100800 */
[----:B------:R-:W-:Y:S01]  /*18b20*/  STL [R1+0x120], R118 ;  /* 0x0001207601007387 */ /* 0x000fe20000100800 */
[----:B------:R-:W-:Y:S01]  /*18b30*/  IMAD.MOV.U32 R56, RZ, RZ, R102 ;  /* 0x000000ffff387224 */ /* 0x000fe200078e0066 */
[----:B------:R-:W-:Y:S01]  /*18b40*/  MOV R57, R103 ;  /* 0x0000006700397202 */ /* 0x000fe20000000f00 */
[----:B------:R-:W-:Y:S02]  /*18b50*/  IMAD.MOV.U32 R90, RZ, RZ, R106 ;  /* 0x000000ffff5a7224 */ /* 0x000fe400078e006a */
[----:B-1----:R-:W-:Y:S02]  /*18b60*/  IMAD.MOV.U32 R4, RZ, RZ, R119 ;  /* 0x000000ffff047224 */ /* 0x002fe400078e0077 */
[----:B------:R-:W-:Y:S01]  /*18b70*/  IMAD.MOV.U32 R91, RZ, RZ, R107 ;  /* 0x000000ffff5b7224 */ /* 0x000fe200078e006b */
[----:B------:R-:W-:Y:S01]  /*18b80*/  MOV R59, R111 ;  /* 0x0000006f003b7202 */ /* 0x000fe20000000f00 */
[----:B------:R-:W-:Y:S01]  /*18b90*/  IMAD.MOV.U32 R58, RZ, RZ, R110 ;  /* 0x000000ffff3a7224 */ /* 0x000fe200078e006e */
[----:B------:R1:W-:Y:S01]  /*18ba0*/  STL [R1+0x11c], R4 ;  /* 0x00011c0401007387 */ /* 0x0003e20000100800 */
[----:B------:R-:W-:-:S02]  /*18bb0*/  IMAD.MOV.U32 R62, RZ, RZ, R114 ;  /* 0x000000ffff3e7224 */ /* 0x000fc400078e0072 */
[----:B------:R-:W-:Y:S01]  /*18bc0*/  IMAD.MOV.U32 R63, RZ, RZ, R115 ;  /* 0x000000ffff3f7224 */ /* 0x000fe200078e0073 */
[----:B------:R-:W-:Y:S01]  /*18bd0*/  MOV R66, R122 ;  /* 0x0000007a00427202 */ /* 0x000fe20000000f00 */
[----:B------:R-:W-:Y:S02]  /*18be0*/  IMAD.MOV.U32 R67, RZ, RZ, R123 ;  /* 0x000000ffff437224 */ /* 0x000fe400078e007b */
[----:B------:R-:W-:Y:S02]  /*18bf0*/  IMAD.MOV.U32 R78, RZ, RZ, R126 ;  /* 0x000000ffff4e7224 */ /* 0x000fe400078e007e */
[----:B------:R-:W-:Y:S01]  /*18c00*/  IMAD.MOV.U32 R79, RZ, RZ, R127 ;  /* 0x000000ffff4f7224 */ /* 0x000fe200078e007f */
[----:B------:R-:W-:Y:S01]  /*18c10*/  MOV R70, R130 ;  /* 0x0000008200467202 */ /* 0x000fe20000000f00 */
[----:B------:R-:W-:Y:S01]  /*18c20*/  IMAD.MOV.U32 R71, RZ, RZ, R131 ;  /* 0x000000ffff477224 */ /* 0x000fe200078e0083 */
[----:B------:R2:W-:Y:S01]  /*18c30*/  STL [R1+0x128], R162 ;  /* 0x000128a201007387 */ /* 0x0005e20000100800 */
[----:B-1----:R-:W-:-:S03]  /*18c40*/  IMAD.MOV.U32 R4, RZ, RZ, R163 ;  /* 0x000000ffff047224 */ /* 0x002fc600078e00a3 */
[----:B------:R-:W3:Y:S04]  /*18c50*/  LDL.LU.64 R74, [R1+0x188] ;  /* 0x00018800014a7983 */ /* 0x000ee80000300a00 */
[----:B------:R-:W4:Y:S04]  /*18c60*/  LDL.LU.64 R82, [R1+0x190] ;  /* 0x0001900001527983 */ /* 0x000f280000300a00 */
[----:B------:R-:W4:Y:S04]  /*18c70*/  LDL.LU.64 R86, [R1+0x1b0] ;  /* 0x0001b00001567983 */ /* 0x000f280000300a00 */
[----:B------:R-:W4:Y:S04]  /*18c80*/  LDL.LU.64 R102, [R1+0x168] ;  /* 0x0001680001667983 */ /* 0x000f280000300a00 */
[----:B------:R-:W4:Y:S04]  /*18c90*/  LDL.LU.64 R94, [R1+0x1b8] ;  /* 0x0001b800015e7983 */ /* 0x000f280000300a00 */
[----:B------:R-:W4:Y:S04]  /*18ca0*/  LDL.LU.64 R98, [R1+0x1c0] ;  /* 0x0001c00001627983 */ /* 0x000f280000300a00 */
[----:B------:R1:W-:Y:S04]  /*18cb0*/  STL [R1+0x124], R4 ;  /* 0x0001240401007387 */ /* 0x0003e80000100800 */
[----:B------:R1:W-:Y:S04]  /*18cc0*/  STL [R1+0x130], R50 ;  /* 0x0001303201007387 */ /* 0x0003e80000100800 */
[----:B------:R-:W4:Y:S04]  /*18cd0*/  LDL.LU.64 R106, [R1+0x1c8] ;  /* 0x0001c800016a7983 */ /* 0x000f280000300a00 */
[----:B------:R-:W4:Y:S04]  /*18ce0*/  LDL.LU.64 R110, [R1+0x1d8] ;  /* 0x0001d800016e7983 */ /* 0x000f280000300a00 */
[----:B------:R-:W4:Y:S04]  /*18cf0*/  LDL.LU.64 R114, [R1+0x1d0] ;  /* 0x0001d00001727983 */ /* 0x000f280000300a00 */
[----:B------:R-:W4:Y:S04]  /*18d00*/  LDL.LU.64 R118, [R1+0x1e0] ;  /* 0x0001e00001767983 */ /* 0x000f280000300a00 */
[----:B------:R-:W4:Y:S04]  /*18d10*/  LDL.LU.64 R122, [R1+0x1a0] ;  /* 0x0001a000017a7983 */ /* 0x000f280000300a00 */
[----:B------:R-:W4:Y:S04]  /*18d20*/  LDL.LU.64 R126, [R1+0x220] ;  /* 0x00022000017e7983 */ /* 0x000f280000300a00 */
[----:B------:R-:W4:Y:S04]  /*18d30*/  LDL.LU.64 R130, [R1+0x1f8] ;  /* 0x0001f80001827983 */ /* 0x000f280000300a00 */
[----:B--2---:R-:W2:Y:S01]  /*18d40*/  LDL.LU.64 R162, [R1+0x170] ;  /* 0x0001700001a27983 */ /* 0x004ea20000300a00 */
[----:B-1----:R-:W-:Y:S01]  /*18d50*/  IMAD.MOV.U32 R4, RZ, RZ, R51 ;  /* 0x000000ffff047224 */ /* 0x002fe200078e0033 */
[----:B------:R-:W-:Y:S01]  /*18d60*/  MOV R51, R71 ;  /* 0x0000004700337202 */ /* 0x000fe20000000f00 */
[----:B------:R-:W-:Y:S01]  /*18d70*/  IMAD.MOV.U32 R46, RZ, RZ, R66 ;  /* 0x000000ffff2e7224 */ /* 0x000fe200078e0042 */
[----:B------:R-:W-:Y:S01]  /*18d80*/  STL [R1+0x138], R52 ;  /* 0x0001383401007387 */ /* 0x000fe20000100800 */
[----:B------:R-:W-:-:S02]  /*18d90*/  IMAD.MOV.U32 R47, RZ, RZ, R67 ;  /* 0x000000ffff2f7224 */ /* 0x000fc400078e0043 */
[----:B------:R-:W-:Y:S01]  /*18da0*/  IMAD.MOV.U32 R50, RZ, RZ, R70 ;  /* 0x000000ffff327224 */ /* 0x000fe200078e0046 */
[----:B------:R1:W-:Y:S04]  /*18db0*/  STL [R1+0x12c], R4 ;  /* 0x00012c0401007387 */ /* 0x0003e80000100800 */
[----:B------:R-:W-:Y:S01]  /*18dc0*/  STL [R1+0x140], R54 ;  /* 0x0001403601007387 */ /* 0x000fe20000100800 */
[----:B-1----:R-:W-:-:S05]  /*18dd0*/  MOV R4, R53 ;  /* 0x0000003500047202 */ /* 0x002fca0000000f00 */
[----:B------:R1:W-:Y:S04]  /*18de0*/  STL [R1+0x134], R4 ;  /* 0x0001340401007387 */ /* 0x0003e80000100800 */
[----:B------:R-:W-:Y:S01]  /*18df0*/  STL [R1+0x148], R56 ;  /* 0x0001483801007387 */ /* 0x000fe20000100800 */
[----:B-1----:R-:W-:-:S05]  /*18e00*/  IMAD.MOV.U32 R4, RZ, RZ, R55 ;  /* 0x000000ffff047224 */ /* 0x002fca00078e0037 */
[----:B------:R1:W-:Y:S04]  /*18e10*/  STL [R1+0x13c], R4 ;  /* 0x00013c0401007387 */ /* 0x0003e80000100800 */
[----:B------:R-:W-:Y:S01]  /*18e20*/  STL [R1+0x150], R58 ;  /* 0x0001503a01007387 */ /* 0x000fe20000100800 */
[----:B-1----:R-:W-:-:S05]  /*18e30*/  IMAD.MOV.U32 R4, RZ, RZ, R57 ;  /* 0x000000ffff047224 */ /* 0x002fca00078e0039 */
[----:B------:R1:W-:Y:S04]  /*18e40*/  STL [R1+0x144], R4 ;  /* 0x0001440401007387 */ /* 0x0003e80000100800 */
[----:B------:R-:W-:Y:S01]  /*18e50*/  STL [R1+0x158], R62 ;  /* 0x0001583e01007387 */ /* 0x000fe20000100800 */
[----:B-1----:R-:W-:-:S05]  /*18e60*/  IMAD.MOV.U32 R4, RZ, RZ, R59 ;  /* 0x000000ffff047224 */ /* 0x002fca00078e003b */
[----:B------:R1:W-:Y:S02]  /*18e70*/  STL [R1+0x14c], R4 ;  /* 0x00014c0401007387 */ /* 0x0003e40000100800 */
[----:B-1----:R-:W-:-:S05]  /*18e80*/  MOV R4, R63 ;  /* 0x0000003f00047202 */ /* 0x002fca0000000f00 */
[----:B------:R1:W-:Y:S04]  /*18e90*/  STL [R1+0x154], R4 ;  /* 0x0001540401007387 */ /* 0x0003e80000100800 */
[----:B------:R-:W-:Y:S01]  /*18ea0*/  STL [R1+0x160], R90 ;  /* 0x0001605a01007387 */ /* 0x000fe20000100800 */
[----:B-1----:R-:W-:-:S05]  /*18eb0*/  IMAD.MOV.U32 R4, RZ, RZ, R91 ;  /* 0x000000ffff047224 */ /* 0x002fca00078e005b */
[----:B------:R1:W-:Y:S01]  /*18ec0*/  STL [R1+0x15c], R4 ;  /* 0x00015c0401007387 */ /* 0x0003e20000100800 */
[----:B---3--:R-:W-:Y:S02]  /*18ed0*/  IMAD.MOV.U32 R52, RZ, RZ, R74 ;  /* 0x000000ffff347224 */ /* 0x008fe400078e004a */
[----:B------:R-:W-:Y:S02]  /*18ee0*/  IMAD.MOV.U32 R53, RZ, RZ, R75 ;  /* 0x000000ffff357224 */ /* 0x000fe400078e004b */
[----:B----4-:R-:W-:Y:S01]  /*18ef0*/  IMAD.MOV.U32 R58, RZ, RZ, R82 ;  /* 0x000000ffff3a7224 */ /* 0x010fe200078e0052 */
[----:B------:R-:W-:Y:S01]  /*18f00*/  MOV R59, R83 ;  /* 0x00000053003b7202 */ /* 0x000fe20000000f00 */
[----:B------:R-:W-:Y:S02]  /*18f10*/  IMAD.MOV.U32 R54, RZ, RZ, R86 ;  /* 0x000000ffff367224 */ /* 0x000fe400078e0056 */
[----:B------:R-:W-:Y:S01]  /*18f20*/  IMAD.MOV.U32 R55, RZ, RZ, R87 ;  /* 0x000000ffff377224 */ /* 0x000fe200078e0057 */
[----:B-1----:R-:W-:Y:S01]  /*18f30*/  MOV R4, R103 ;  /* 0x0000006700047202 */ /* 0x002fe20000000f00 */
[----:B------:R-:W-:Y:S01]  /*18f40*/  STL [R1+0x168], R102 ;  /* 0x0001686601007387 */ /* 0x000fe20000100800 */
[----:B------:R-:W-:-:S03]  /*18f50*/  MOV R56, R94 ;  /* 0x0000005e00387202 */ /* 0x000fc60000000f00 */
[----:B------:R2:W-:Y:S01]  /*18f60*/  STL [R1+0x164], R4 ;  /* 0x0001640401007387 */ /* 0x0005e20000100800 */
[----:B------:R-:W-:Y:S02]  /*18f70*/  IMAD.MOV.U32 R57, RZ, RZ, R95 ;  /* 0x000000ffff397224 */ /* 0x000fe400078e005f */
[----:B------:R-:W-:Y:S02]  /*18f80*/  IMAD.MOV.U32 R62, RZ, RZ, R98 ;  /* 0x000000ffff3e7224 */ /* 0x000fe400078e0062 */
[----:B------:R-:W-:Y:S02]  /*18f90*/  IMAD.MOV.U32 R63, RZ, RZ, R99 ;  /* 0x000000ffff3f7224 */ /* 0x000fe400078e0063 */
[----:B------:R-:W-:Y:S02]  /*18fa0*/  IMAD.MOV.U32 R66, RZ, RZ, R106 ;  /* 0x000000ffff427224 */ /* 0x000fe400078e006a */
[----:B------:R-:W-:Y:S02]  /*18fb0*/  IMAD.MOV.U32 R67, RZ, RZ, R107 ;  /* 0x000000ffff437224 */ /* 0x000fe400078e006b */
[----:B------:R-:W-:Y:S01]  /*18fc0*/  IMAD.MOV.U32 R70, RZ, RZ, R110 ;  /* 0x000000ffff467224 */ /* 0x000fe200078e006e */
[----:B------:R-:W-:Y:S01]  /*18fd0*/  MOV R71, R111 ;  /* 0x0000006f00477202 */ /* 0x000fe20000000f00 */
[----:B------:R-:W-:-:S02]  /*18fe0*/  IMAD.MOV.U32 R74, RZ, RZ, R114 ;  /* 0x000000ffff4a7224 */ /* 0x000fc400078e0072 */
[----:B------:R-:W-:Y:S02]  /*18ff0*/  IMAD.MOV.U32 R75, RZ, RZ, R115 ;  /* 0x000000ffff4b7224 */ /* 0x000fe400078e0073 */
[----:B------:R-:W-:Y:S01]  /*19000*/  IMAD.MOV.U32 R90, RZ, RZ, R118 ;  /* 0x000000ffff5a7224 */ /* 0x000fe200078e0076 */
[----:B------:R-:W-:Y:S01]  /*19010*/  MOV R91, R119 ;  /* 0x00000077005b7202 */ /* 0x000fe20000000f00 */
[----:B------:R-:W-:Y:S02]  /*19020*/  IMAD.MOV.U32 R94, RZ, RZ, R122 ;  /* 0x000000ffff5e7224 */ /* 0x000fe400078e007a */
[----:B------:R-:W-:Y:S02]  /*19030*/  IMAD.MOV.U32 R95, RZ, RZ, R123 ;  /* 0x000000ffff5f7224 */ /* 0x000fe400078e007b */
[----:B------:R-:W-:Y:S01]  /*19040*/  IMAD.MOV.U32 R110, RZ, RZ, R126 ;  /* 0x000000ffff6e7224 */ /* 0x000fe200078e007e */
[----:B------:R-:W-:Y:S01]  /*19050*/  MOV R111, R127 ;  /* 0x0000007f006f7202 */ /* 0x000fe20000000f00 */
[----:B------:R-:W-:-:S02]  /*19060*/  IMAD.MOV.U32 R82, RZ, RZ, R130 ;  /* 0x000000ffff527224 */ /* 0x000fc400078e0082 */
[----:B------:R-:W-:Y:S02]  /*19070*/  IMAD.MOV.U32 R83, RZ, RZ, R131 ;  /* 0x000000ffff537224 */ /* 0x000fe400078e0083 */
[----:B--2---:R-:W-:Y:S01]  /*19080*/  IMAD.MOV.U32 R4, RZ, RZ, R163 ;  /* 0x000000ffff047224 */ /* 0x004fe200078e00a3 */
[----:B------:R1:W-:Y:S04]  /*19090*/  STL [R1+0x170], R162 ;  /* 0x000170a201007387 */ /* 0x0003e80000100800 */
[----:B------:R-:W2:Y:S04]  /*190a0*/  LDL.LU.64 R86, [R1+0x200] ;  /* 0x0002000001567983 */ /* 0x000ea80000300a00 */
[----:B------:R-:W3:Y:S04]  /*190b0*/  LDL.LU.64 R98, [R1+0x208] ;  /* 0x0002080001627983 */ /* 0x000ee80000300a00 */
[----:B------:R4:W-:Y:S04]  /*190c0*/  STL [R1+0x16c], R4 ;  /* 0x00016c0401007387 */ /* 0x0009e80000100800 */
[----:B------:R-:W3:Y:S04]  /*190d0*/  LDL.LU.64 R102, [R1+0x210] ;  /* 0x0002100001667983 */ /* 0x000ee80000300a00 */
[----:B------:R-:W3:Y:S04]  /*190e0*/  LDL.LU.64 R106, [R1+0x2f0] ;  /* 0x0002f000016a7983 */ /* 0x000ee80000300a00 */
[----:B------:R-:W3:Y:S04]  /*190f0*/  LDL.LU.64 R118, [R1+0x1e8] ;  /* 0x0001e80001767983 */ /* 0x000ee80000300a00 */
[----:B------:R-:W3:Y:S04]  /*19100*/  LDL.LU.64 R114, [R1+0x230] ;  /* 0x0002300001727983 */ /* 0x000ee80000300a00 */
[----:B------:R-:W3:Y:S04]  /*19110*/  LDL.LU.64 R122, [R1+0x218] ;  /* 0x00021800017a7983 */ /* 0x000ee80000300a00 */
[----:B------:R-:W3:Y:S04]  /*19120*/  LDL.LU.64 R126, [R1+0x238] ;  /* 0x00023800017e7983 */ /* 0x000ee80000300a00 */
[----:B------:R-:W3:Y:S04]  /*19130*/  LDL.LU.64 R130, [R1+0x350] ;  /* 0x0003500001827983 */ /* 0x000ee80000300a00 */
[----:B-1----:R-:W3:Y:S01]  /*19140*/  LDL.LU.64 R162, [R1+0x1a8] ;  /* 0x0001a80001a27983 */ /* 0x002ee20000300a00 */
[----:B----4-:R-:W-:-:S03]  /*19150*/  MOV R4, R47 ;  /* 0x0000002f00047202 */ /* 0x010fc60000000f00 */
[----:B------:R-:W-:Y:S04]  /*19160*/  STL [R1+0x178], R46 ;  /* 0x0001782e01007387 */ /* 0x000fe80000100800 */
[----:B------:R-:W-:Y:S04]  /*19170*/  STL [R1+0x180], R50 ;  /* 0x0001803201007387 */ /* 0x000fe80000100800 */
[----:B------:R1:W-:Y:S04]  /*19180*/  STL [R1+0x174], R4 ;  /* 0x0001740401007387 */ /* 0x0003e80000100800 */
[----:B------:R4:W-:Y:S01]  /*19190*/  STL [R1+0x188], R52 ;  /* 0x0001883401007387 */ /* 0x0009e20000100800 */
[----:B-1----:R-:W-:-:S05]  /*191a0*/  IMAD.MOV.U32 R4, RZ, RZ, R51 ;  /* 0x000000ffff047224 */ /* 0x002fca00078e0033 */
[----:B------:R1:W-:Y:S01]  /*191b0*/  STL [R1+0x17c], R4 ;  /* 0x00017c0401007387 */ /* 0x0003e20000100800 */
[----:B----4-:R-:W-:Y:S02]  /*191c0*/  IMAD.MOV.U32 R52, RZ, RZ, R54 ;  /* 0x000000ffff347224 */ /* 0x010fe400078e0036 */
[----:B------:R-:W-:Y:S01]  /*191d0*/  IMAD.MOV.U32 R54, RZ, RZ, R56 ;  /* 0x000000ffff367224 */ /* 0x000fe200078e0038 */
[----:B------:R-:W-:Y:S02]  /*191e0*/  MOV R56, R62 ;  /* 0x0000003e00387202 */ /* 0x000fe40000000f00 */
[----:B------:R-:W-:Y:S01]  /*191f0*/  MOV R62, R74 ;  /* 0x0000004a003e7202 */ /* 0x000fe20000000f00 */
[----:B-1----:R-:W-:Y:S01]  /*19200*/  IMAD.MOV.U32 R4, RZ, RZ, R53 ;  /* 0x000000ffff047224 */ /* 0x002fe200078e0035 */
[----:B------:R-:W-:Y:S01]  /*19210*/  MOV R53, R55 ;  /* 0x0000003700357202 */ /* 0x000fe20000000f00 */
[----:B------:R-:W-:Y:S02]  /*19220*/  IMAD.MOV.U32 R55, RZ, RZ, R57 ;  /* 0x000000ffff377224 */ /* 0x000fe400078e0039 */
[----:B------:R-:W-:Y:S01]  /*19230*/  IMAD.MOV.U32 R57, RZ, RZ, R63 ;  /* 0x000000ffff397224 */ /* 0x000fe200078e003f */
[----:B------:R1:W-:Y:S01]  /*19240*/  STL [R1+0x184], R4 ;  /* 0x0001840401007387 */ /* 0x0003e20000100800 */
[----:B------:R-:W-:-:S03]  /*19250*/  IMAD.MOV.U32 R63, RZ, RZ, R75 ;  /* 0x000000ffff3f7224 */ /* 0x000fc600078e004b */
[----:B------:R4:W-:Y:S01]  /*19260*/  STL [R1+0x190], R58 ;  /* 0x0001903a01007387 */ /* 0x0009e20000100800 */
[----:B-1----:R-:W-:-:S05]  /*19270*/  IMAD.MOV.U32 R4, RZ, RZ, R59 ;  /* 0x000000ffff047224 */ /* 0x002fca00078e003b */
[----:B------:R1:W-:Y:S01]  /*19280*/  STL [R1+0x18c], R4 ;  /* 0x00018c0401007387 */ /* 0x0003e20000100800 */
[----:B----4-:R-:W-:Y:S02]  /*19290*/  IMAD.MOV.U32 R58, RZ, RZ, R66 ;  /* 0x000000ffff3a7224 */ /* 0x010fe400078e0042 */
[----:B------:R-:W-:Y:S01]  /*192a0*/  IMAD.MOV.U32 R59, RZ, RZ, R67 ;  /* 0x000000ffff3b7224 */ /* 0x000fe200078e0043 */
[----:B------:R-:W-:Y:S01]  /*192b0*/  STL [R1+0x198], R78 ;  /* 0x0001984e01007387 */ /* 0x000fe20000100800 */
[----:B------:R-:W-:Y:S01]  /*192c0*/  IMAD.MOV.U32 R66, RZ, RZ, R82 ;  /* 0x000000ffff427224 */ /* 0x000fe200078e0052 */
[----:B------:R-:W-:Y:S01]  /*192d0*/  MOV R67, R83 ;  /* 0x0000005300437202 */ /* 0x000fe20000000f00 */
[----:B-1----:R-:W-:-:S05]  /*192e0*/  IMAD.MOV.U32 R4, RZ, RZ, R79 ;  /* 0x000000ffff047224 */ /* 0x002fca00078e004f */
[----:B------:R1:W-:Y:S04]  /*192f0*/  STL [R1+0x194], R4 ;  /* 0x0001940401007387 */ /* 0x0003e80000100800 */
[----:B------:R4:W-:Y:S01]  /*19300*/  STL [R1+0x1a0], R94 ;  /* 0x0001a05e01007387 */ /* 0x0009e20000100800 */
[----:B-1----:R-:W-:-:S05]  /*19310*/  IMAD.MOV.U32 R4, RZ, RZ, R95 ;  /* 0x000000ffff047224 */ /* 0x002fca00078e005f */
[----:B------:R1:W-:Y:S01]  /*19320*/  STL [R1+0x19c], R4 ;  /* 0x00019c0401007387 */ /* 0x0003e20000100800 */
[----:B--2---:R-:W-:Y:S02]  /*19330*/  IMAD.MOV.U32 R74, RZ, RZ, R86 ;  /* 0x000000ffff4a7224 */ /* 0x004fe400078e0056 */
[----:B------:R-:W-:Y:S01]  /*19340*/  IMAD.MOV.U32 R75, RZ, RZ, R87 ;  /* 0x000000ffff4b7224 */ /* 0x000fe200078e0057 */
[----:B---3--:R-:W-:Y:S01]  /*19350*/  MOV R78, R98 ;  /* 0x00000062004e7202 */ /* 0x008fe20000000f00 */
[----:B------:R-:W-:Y:S02]  /*19360*/  IMAD.MOV.U32 R79, RZ, RZ, R99 ;  /* 0x000000ffff4f7224 */ /* 0x000fe400078e0063 */
[----:B------:R-:W-:Y:S02]  /*19370*/  IMAD.MOV.U32 R82, RZ, RZ, R102 ;  /* 0x000000ffff527224 */ /* 0x000fe400078e0066 */
[----:B------:R-:W-:Y:S01]  /*19380*/  IMAD.MOV.U32 R83, RZ, RZ, R103 ;  /* 0x000000ffff537224 */ /* 0x000fe200078e0067 */
[----:B------:R-:W-:Y:S01]  /*19390*/  MOV R86, R106 ;  /* 0x0000006a00567202 */ /* 0x000fe20000000f00 */
[----:B------:R-:W-:-:S02]  /*193a0*/  IMAD.MOV.U32 R87, RZ, RZ, R107 ;  /* 0x000000ffff577224 */ /* 0x000fc400078e006b */
[----:B----4-:R-:W-:Y:S02]  /*193b0*/  IMAD.MOV.U32 R94, RZ, RZ, R114 ;  /* 0x000000ffff5e7224 */ /* 0x010fe400078e0072 */
[----:B------:R-:W-:Y:S01]  /*193c0*/  IMAD.MOV.U32 R95, RZ, RZ, R115 ;  /* 0x000000ffff5f7224 */ /* 0x000fe200078e0073 */
[----:B------:R-:W-:Y:S01]  /*193d0*/  MOV R98, R122 ;  /* 0x0000007a00627202 */ /* 0x000fe20000000f00 */
[----:B------:R-:W-:Y:S02]  /*193e0*/  IMAD.MOV.U32 R99, RZ, RZ, R123 ;  /* 0x000000ffff637224 */ /* 0x000fe400078e007b */
[----:B------:R-:W-:Y:S02]  /*193f0*/  IMAD.MOV.U32 R102, RZ, RZ, R126 ;  /* 0x000000ffff667224 */ /* 0x000fe400078e007e */
[----:B------:R-:W-:Y:S01]  /*19400*/  IMAD.MOV.U32 R103, RZ, RZ, R127 ;  /* 0x000000ffff677224 */ /* 0x000fe200078e007f */
[----:B------:R-:W-:Y:S01]  /*19410*/  MOV R106, R130 ;  /* 0x00000082006a7202 */ /* 0x000fe20000000f00 */
[----:B------:R-:W-:-:S02]  /*19420*/  IMAD.MOV.U32 R107, RZ, RZ, R131 ;  /* 0x000000ffff6b7224 */ /* 0x000fc400078e0083 */
[----:B-1----:R-:W-:Y:S01]  /*19430*/  IMAD.MOV.U32 R4, RZ, RZ, R163 ;  /* 0x000000ffff047224 */ /* 0x002fe200078e00a3 */
[----:B------:R1:W-:Y:S04]  /*19440*/  STL [R1+0x1a8], R162 ;  /* 0x0001a8a201007387 */ /* 0x0003e80000100800 */
[----:B------:R-:W2:Y:S04]  /*19450*/  LDL.LU.64 R114, [R1+0x358] ;  /* 0x0003580001727983 */ /* 0x000ea80000300a00 */
[----:B------:R-:W3:Y:S04]  /*19460*/  LDL.LU.64 R122, [R1+0x320] ;  /* 0x00032000017a7983 */ /* 0x000ee80000300a00 */
[----:B------:R4:W-:Y:S04]  /*19470*/  STL [R1+0x1a4], R4 ;  /* 0x0001a40401007387 */ /* 0x0009e80000100800 */
[----:B------:R-:W3:Y:S04]  /*19480*/  LDL.LU.64 R126, [R1+0x2c0] ;  /* 0x0002c000017e7983 */ /* 0x000ee80000300a00 */
[----:B------:R-:W3:Y:S04]  /*19490*/  LDL.LU.64 R130, [R1+0x328] ;  /* 0x0003280001827983 */ /* 0x000ee80000300a00 */
[----:B-1----:R-:W3:Y:S01]  /*194a0*/  LDL.LU.64 R162, [R1+0x1f0] ;  /* 0x0001f00001a27983 */ /* 0x002ee20000300a00 */
[----:B----4-:R-:W-:Y:S01]  /*194b0*/  IMAD.MOV.U32 R4, RZ, RZ, R53 ;  /* 0x000000ffff047224 */ /* 0x010fe200078e0035 */
[----:B------:R-:W-:Y:S01]  /*194c0*/  MOV R51, R75 ;  /* 0x0000004b00337202 */ /* 0x000fe20000000f00 */
[----:B------:R-:W-:Y:S01]  /*194d0*/  IMAD.MOV.U32 R50, RZ, RZ, R74 ;  /* 0x000000ffff327224 */ /* 0x000fe200078e004a */
[----:B------:R1:W-:Y:S01]  /*194e0*/  STL [R1+0x1b0], R52 ;  /* 0x0001b03401007387 */ /* 0x0003e20000100800 */
[----:B------:R-:W-:Y:S01]  /*194f0*/  MOV R46, R66 ;  /* 0x00000042002e7202 */ /* 0x000fe20000000f00 */
[----:B------:R-:W-:-:S02]  /*19500*/  IMAD.MOV.U32 R47, RZ, RZ, R67 ;  /* 0x000000ffff2f7224 */ /* 0x000fc400078e0043 */
[----:B------:R4:W-:Y:S04]  /*19510*/  STL [R1+0x1b8], R54 ;  /* 0x0001b83601007387 */ /* 0x0009e80000100800 */
[----:B------:R4:W-:Y:S04]  /*19520*/  STL [R1+0x1ac], R4 ;  /* 0x0001ac0401007387 */ /* 0x0009e80000100800 */
[----:B------:R4:W-:Y:S01]  /*19530*/  STL [R1+0x1c0], R56 ;  /* 0x0001c03801007387 */ /* 0x0009e20000100800 */
[----:B-1----:R-:W-:Y:S02]  /*19540*/  IMAD.MOV.U32 R52, RZ, RZ, R78 ;  /* 0x000000ffff347224 */ /* 0x002fe400078e004e */
[----:B------:R-:W-:Y:S01]  /*19550*/  IMAD.MOV.U32 R53, RZ, RZ, R79 ;  /* 0x000000ffff357224 */ /* 0x000fe200078e004f */
[----:B----4-:R-:W-:-:S02]  /*19560*/  MOV R54, R94 ;  /* 0x0000005e00367202 */ /* 0x010fc40000000f00 */
[----:B------:R-:W-:Y:S01]  /*19570*/  MOV R4, R55 ;  /* 0x0000003700047202 */ /* 0x000fe20000000f00 */
[----:B------:R-:W-:-:S04]  /*19580*/  IMAD.MOV.U32 R55, RZ, RZ, R95 ;  /* 0x000000ffff377224 */ /* 0x000fc800078e005f */
[----:B------:R1:W-:Y:S01]  /*19590*/  STL [R1+0x1b4], R4 ;  /* 0x0001b40401007387 */ /* 0x0003e20000100800 */
[----:B------:R-:W-:Y:S02]  /*195a0*/  IMAD.MOV.U32 R56, RZ, RZ, R82 ;  /* 0x000000ffff387224 */ /* 0x000fe400078e0052 */
[----:B------:R-:W-:Y:S01]  /*195b0*/  IMAD.MOV.U32 R82, RZ, RZ, R86 ;  /* 0x000000ffff527224 */ /* 0x000fe200078e0056 */
[----:B------:R4:W-:Y:S01]  /*195c0*/  STL [R1+0x1c8], R58 ;  /* 0x0001c83a01007387 */ /* 0x0009e20000100800 */
[----:B-1----:R-:W-:Y:S01]  /*195d0*/  IMAD.MOV.U32 R4, RZ, RZ, R57 ;  /* 0x000000ffff047224 */ /* 0x002fe200078e0039 */
[----:B------:R-:W-:Y:S01]  /*195e0*/  MOV R57, R83 ;  /* 0x0000005300397202 */ /* 0x000fe20000000f00 */
[----:B------:R-:W-:-:S03]  /*195f0*/  IMAD.MOV.U32 R83, RZ, RZ, R87 ;  /* 0x000000ffff537224 */ /* 0x000fc600078e0057 */
[----:B------:R1:W-:Y:S01]  /*19600*/  STL [R1+0x1bc], R4 ;  /* 0x0001bc0401007387 */ /* 0x0003e20000100800 */
[----:B----4-:R-:W-:-:S03]  /*19610*/  MOV R58, R102 ;  /* 0x00000066003a7202 */ /* 0x010fc60000000f00 */
[----:B------:R4:W-:Y:S01]  /*19620*/  STL [R1+0x1d0], R62 ;  /* 0x0001d03e01007387 */ /* 0x0009e20000100800 */
[----:B-1----:R-:W-:Y:S02]  /*19630*/  IMAD.MOV.U32 R4, RZ, RZ, R59 ;  /* 0x000000ffff047224 */ /* 0x002fe400078e003b */
[----:B------:R-:W-:-:S03]  /*19640*/  IMAD.MOV.U32 R59, RZ, RZ, R103 ;  /* 0x000000ffff3b7224 */ /* 0x000fc600078e0067 */
[----:B------:R1:W-:Y:S01]  /*19650*/  STL [R1+0x1c4], R4 ;  /* 0x0001c40401007387 */ /* 0x0003e20000100800 */
[----:B----4-:R-:W-:-:S03]  /*19660*/  IMAD.MOV.U32 R62, RZ, RZ, R106 ;  /* 0x000000ffff3e7224 */ /* 0x010fc600078e006a */
[----:B------:R4:W-:Y:S01]  /*19670*/  STL [R1+0x1d8], R70 ;  /* 0x0001d84601007387 */ /* 0x0009e20000100800 */
[----:B-1----:R-:W-:Y:S02]  /*19680*/  IMAD.MOV.U32 R4, RZ, RZ, R63 ;  /* 0x000000ffff047224 */ /* 0x002fe400078e003f */
[----:B------:R-:W-:-:S03]  /*19690*/  IMAD.MOV.U32 R63, RZ, RZ, R107 ;  /* 0x000000ffff3f7224 */ /* 0x000fc600078e006b */
[----:B------:R1:W-:Y:S01]  /*196a0*/  STL [R1+0x1cc], R4 ;  /* 0x0001cc0401007387 */ /* 0x0003e20000100800 */
[----:B----4-:R-:W-:Y:S02]  /*196b0*/  IMAD.MOV.U32 R70, RZ, RZ, R98 ;  /* 0x000000ffff467224 */ /* 0x010fe400078e0062 */
[----:B-1----:R-:W-:Y:S02]  /*196c0*/  IMAD.MOV.U32 R4, RZ, RZ, R71 ;  /* 0x000000ffff047224 */ /* 0x002fe400078e0047 */
[----:B------:R-:W-:-:S03]  /*196d0*/  IMAD.MOV.U32 R71, RZ, RZ, R99 ;  /* 0x000000ffff477224 */ /* 0x000fc600078e0063 */
[----:B------:R1:W-:Y:S04]  /*196e0*/  STL [R1+0x1d4], R4 ;  /* 0x0001d40401007387 */ /* 0x0003e80000100800 */
[----:B------:R-:W-:Y:S01]  /*196f0*/  STL [R1+0x1e0], R90 ;  /* 0x0001e05a01007387 */ /* 0x000fe20000100800 */
[----:B-1----:R-:W-:-:S05]  /*19700*/  IMAD.MOV.U32 R4, RZ, RZ, R91 ;  /* 0x000000ffff047224 */ /* 0x002fca00078e005b */
[----:B------:R1:W-:Y:S04]  /*19710*/  STL [R1+0x1dc], R4 ;  /* 0x0001dc0401007387 */ /* 0x0003e80000100800 */
[----:B------:R-:W-:Y:S01]  /*19720*/  STL [R1+0x1e8], R118 ;  /* 0x0001e87601007387 */ /* 0x000fe20000100800 */
[----:B-1----:R-:W-:-:S05]  /*19730*/  IMAD.MOV.U32 R4, RZ, RZ, R119 ;  /* 0x000000ffff047224 */ /* 0x002fca00078e0077 */
[----:B------:R1:W-:Y:S01]  /*19740*/  STL [R1+0x1e4], R4 ;  /* 0x0001e40401007387 */ /* 0x0003e20000100800 */
[----:B--2---:R-:W-:Y:S01]  /*19750*/  MOV R66, R114 ;  /* 0x0000007200427202 */ /* 0x004fe20000000f00 */
[----:B------:R-:W-:Y:S02]  /*19760*/  IMAD.MOV.U32 R67, RZ, RZ, R115 ;  /* 0x000000ffff437224 */ /* 0x000fe400078e0073 */
[----:B---3--:R-:W-:Y:S01]  /*19770*/  IMAD.MOV.U32 R74, RZ, RZ, R122 ;  /* 0x000000ffff4a7224 */ /* 0x008fe200078e007a */
[----:B------:R-:W-:Y:S01]  /*19780*/  MOV R75, R123 ;  /* 0x0000007b004b7202 */ /* 0x000fe20000000f00 */
[----:B------:R-:W-:Y:S02]  /*19790*/  IMAD.MOV.U32 R106, RZ, RZ, R126 ;  /* 0x000000ffff6a7224 */ /* 0x000fe400078e007e */
[----:B------:R-:W-:Y:S02]  /*197a0*/  IMAD.MOV.U32 R107, RZ, RZ, R127 ;  /* 0x000000ffff6b7224 */ /* 0x000fe400078e007f */
[----:B------:R-:W-:Y:S01]  /*197b0*/  IMAD.MOV.U32 R78, RZ, RZ, R130 ;  /* 0x000000ffff4e7224 */ /* 0x000fe200078e0082 */
[----:B------:R-:W-:Y:S01]  /*197c0*/  MOV R79, R131 ;  /* 0x00000083004f7202 */ /* 0x000fe20000000f00 */
        /* <DEDUP_REMOVED lines=8> */
[----:B------:R-:W4:Y:S04]  /*19850*/  LDL.LU.64 R126, [R1+0x488] ;  /* 0x00048800017e7983 */ /* 0x000f280000300a00 */
[----:B------:R1:W-:Y:S04]  /*19860*/  STL [R1+0x1ec], R4 ;  /* 0x0001ec0401007387 */ /* 0x0003e80000100800 */
[----:B------:R-:W4:Y:S04]  /*19870*/  LDL.LU.64 R114, [R1+0x390] ;  /* 0x0003900001727983 */ /* 0x000f280000300a00 */
[----:B--2---:R-:W2:Y:S04]  /*19880*/  LDL.LU.64 R162, [R1+0x338] ;  /* 0x0003380001a27983 */ /* 0x004ea80000300a00 */
[----:B------:R-:W2:Y:S04]  /*19890*/  LDL.LU.64 R118, [R1+0x400] ;  /* 0x0004000001767983 */ /* 0x000ea80000300a00 */
[----:B------:R-:W2:Y:S01]  /*198a0*/  LDL.LU.64 R130, [R1+0x228] ;  /* 0x0002280001827983 */ /* 0x000ea20000300a00 */
[----:B-1----:R-:W-:-:S03]  /*198b0*/  IMAD.MOV.U32 R4, RZ, RZ, R47 ;  /* 0x000000ffff047224 */ /* 0x002fc600078e002f */
[----:B------:R1:W-:Y:S04]  /*198c0*/  STL [R1+0x1f8], R46 ;  /* 0x0001f82e01007387 */ /* 0x0003e80000100800 */
[----:B------:R1:W-:Y:S04]  /*198d0*/  STL [R1+0x200], R50 ;  /* 0x0002003201007387 */ /* 0x0003e80000100800 */
[----:B------:R1:W-:Y:S04]  /*198e0*/  STL [R1+0x1f4], R4 ;  /* 0x0001f40401007387 */ /* 0x0003e80000100800 */
[----:B------:R1:W-:Y:S02]  /*198f0*/  STL [R1+0x208], R52 ;  /* 0x0002083401007387 */ /* 0x0003e40000100800 */
[----:B-1----:R-:W-:-:S02]  /*19900*/  IMAD.MOV.U32 R46, RZ, RZ, R54 ;  /* 0x000000ffff2e7224 */ /* 0x002fc400078e0036 */
[----:B------:R-:W-:Y:S01]  /*19910*/  IMAD.MOV.U32 R47, RZ, RZ, R55 ;  /* 0x000000ffff2f7224 */ /* 0x000fe200078e0037 */
[----:B------:R-:W-:Y:S01]  /*19920*/  MOV R50, R58 ;  /* 0x0000003a00327202 */ /* 0x000fe20000000f00 */
[----:B------:R-:W-:Y:S02]  /*19930*/  IMAD.MOV.U32 R58, RZ, RZ, R78 ;  /* 0x000000ffff3a7224 */ /* 0x000fe400078e004e */
[----:B------:R-:W-:Y:S02]  /*19940*/  IMAD.MOV.U32 R4, RZ, RZ, R51 ;  /* 0x000000ffff047224 */ /* 0x000fe400078e0033 */
[----:B------:R-:W-:Y:S02]  /*19950*/  IMAD.MOV.U32 R51, RZ, RZ, R59 ;  /* 0x000000ffff337224 */ /* 0x000fe400078e003b */
[----:B------:R-:W-:Y:S01]  /*19960*/  IMAD.MOV.U32 R59, RZ, RZ, R79 ;  /* 0x000000ffff3b7224 */ /* 0x000fe200078e004f */
[----:B------:R1:W-:Y:S01]  /*19970*/  STL [R1+0x1fc], R4 ;  /* 0x0001fc0401007387 */ /* 0x0003e20000100800 */
[----:B------:R-:W-:Y:S01]  /*19980*/  MOV R52, R66 ;  /* 0x0000004200347202 */ /* 0x000fe20000000f00 */
[----:B------:R-:W-:-:S02]  /*19990*/  IMAD.MOV.U32 R54, RZ, RZ, R62 ;  /* 0x000000ffff367224 */ /* 0x000fc400078e003e */
[----:B------:R-:W-:Y:S01]  /*199a0*/  IMAD.MOV.U32 R55, RZ, RZ, R63 ;  /* 0x000000ffff377224 */ /* 0x000fe200078e003f */
[----:B-1----:R-:W-:Y:S01]  /*199b0*/  MOV R4, R53 ;  /* 0x0000003500047202 */ /* 0x002fe20000000f00 */
[----:B------:R-:W-:-:S04]  /*199c0*/  IMAD.MOV.U32 R53, RZ, RZ, R67 ;  /* 0x000000ffff357224 */ /* 0x000fc800078e0043 */
[----:B------:R1:W-:Y:S04]  /*199d0*/  STL [R1+0x204], R4 ;  /* 0x0002040401007387 */ /* 0x0003e80000100800 */
[----:B------:R1:W-:Y:S02]  /*199e0*/  STL [R1+0x210], R56 ;  /* 0x0002103801007387 */ /* 0x0003e40000100800 */
[----:B-1----:R-:W-:-:S05]  /*199f0*/  IMAD.MOV.U32 R4, RZ, RZ, R57 ;  /* 0x000000ffff047224 */ /* 0x002fca00078e0039 */
[----:B------:R1:W-:Y:S01]  /*19a00*/  STL [R1+0x20c], R4 ;  /* 0x00020c0401007387 */ /* 0x0003e20000100800 */
[----:B------:R-:W-:Y:S01]  /*19a10*/  IMAD.MOV.U32 R56, RZ, RZ, R74 ;  /* 0x000000ffff387224 */ /* 0x000fe200078e004a */
[----:B------:R-:W-:Y:S02]  /*19a20*/  MOV R57, R75 ;  /* 0x0000004b00397202 */ /* 0x000fe40000000f00 */
[----:B------:R-:W-:Y:S01]  /*19a30*/  STL [R1+0x218], R70 ;  /* 0x0002184601007387 */ /* 0x000fe20000100800 */
[----:B-1----:R-:W-:-:S05]  /*19a40*/  IMAD.MOV.U32 R4, RZ, RZ, R71 ;  /* 0x000000ffff047224 */ /* 0x002fca00078e0047 */
[----:B------:R1:W-:Y:S04]  /*19a50*/  STL [R1+0x214], R4 ;  /* 0x0002140401007387 */ /* 0x0003e80000100800 */
[----:B------:R-:W-:Y:S01]  /*19a60*/  STL [R1+0x220], R110 ;  /* 0x0002206e01007387 */ /* 0x000fe20000100800 */
[----:B-1----:R-:W-:-:S05]  /*19a70*/  IMAD.MOV.U32 R4, RZ, RZ, R111 ;  /* 0x000000ffff047224 */ /* 0x002fca00078e006f */
[----:B------:R1:W-:Y:S01]  /*19a80*/  STL [R1+0x21c], R4 ;  /* 0x00021c0401007387 */ /* 0x0003e20000100800 */
[----:B---3--:R-:W-:Y:S01]  /*19a90*/  IMAD.MOV.U32 R66, RZ, RZ, R86 ;  /* 0x000000ffff427224 */ /* 0x008fe200078e0056 */
[----:B------:R-:W-:Y:S01]  /*19aa0*/  MOV R67, R87 ;  /* 0x0000005700437202 */ /* 0x000fe20000000f00 */
[----:B----4-:R-:W-:Y:S02]  /*19ab0*/  IMAD.MOV.U32 R62, RZ, RZ, R90 ;  /* 0x000000ffff3e7224 */ /* 0x010fe400078e005a */
[----:B------:R-:W-:Y:S02]  /*19ac0*/  IMAD.MOV.U32 R63, RZ, RZ, R91 ;  /* 0x000000ffff3f7224 */ /* 0x000fe400078e005b */
[----:B------:R-:W-:Y:S01]  /*19ad0*/  IMAD.MOV.U32 R70, RZ, RZ, R94 ;  /* 0x000000ffff467224 */ /* 0x000fe200078e005e */
[----:B------:R-:W-:Y:S01]  /*19ae0*/  MOV R71, R95 ;  /* 0x0000005f00477202 */ /* 0x000fe20000000f00 */
[----:B------:R-:W-:Y:S02]  /*19af0*/  IMAD.MOV.U32 R74, RZ, RZ, R98 ;  /* 0x000000ffff4a7224 */ /* 0x000fe400078e0062 */
[----:B------:R-:W-:-:S02]  /*19b00*/  IMAD.MOV.U32 R75, RZ, RZ, R99 ;  /* 0x000000ffff4b7224 */ /* 0x000fc400078e0063 */
[----:B------:R-:W-:Y:S01]  /*19b10*/  IMAD.MOV.U32 R78, RZ, RZ, R102 ;  /* 0x000000ffff4e7224 */ /* 0x000fe200078e0066 */
[----:B------:R-:W-:Y:S01]  /*19b20*/  MOV R79, R103 ;  /* 0x00000067004f7202 */ /* 0x000fe20000000f00 */
[----:B------:R-:W-:Y:S02]  /*19b30*/  IMAD.MOV.U32 R86, RZ, RZ, R114 ;  /* 0x000000ffff567224 */ /* 0x000fe400078e0072 */
[----:B------:R-:W-:Y:S01]  /*19b40*/  IMAD.MOV.U32 R87, RZ, RZ, R115 ;  /* 0x000000ffff577224 */ /* 0x000fe200078e0073 */
[----:B--2---:R-:W-:Y:S01]  /*19b50*/  MOV R90, R118 ;  /* 0x00000076005a7202 */ /* 0x004fe20000000f00 */
[----:B------:R-:W-:Y:S01]  /*19b60*/  IMAD.MOV.U32 R91, RZ, RZ, R119 ;  /* 0x000000ffff5b7224 */ /* 0x000fe200078e0077 */
[----:B------:R2:W-:Y:S01]  /*19b70*/  STL [R1+0x228], R130 ;  /* 0x0002288201007387 */ /* 0x0005e20000100800 */
[----:B-1----:R-:W-:-:S03]  /*19b80*/  IMAD.MOV.U32 R4, RZ, RZ, R131 ;  /* 0x000000ffff047224 */ /* 0x002fc600078e0083 */
[----:B------:R-:W3:Y:S04]  /*19b90*/  LDL.LU.64 R94, [R1+0x3d8] ;  /* 0x0003d800015e7983 */ /* 0x000ee80000300a00 */
[----:B------:R-:W4:Y:S04]  /*19ba0*/  LDL.LU.64 R98, [R1+0x360] ;  /* 0x0003600001627983 */ /* 0x000f280000300a00 */
[----:B------:R-:W4:Y:S04]  /*19bb0*/  LDL.LU.64 R102, [R1+0x2d8] ;  /* 0x0002d80001667983 */ /* 0x000f280000300a00 */
[----:B------:R-:W4:Y:S04]  /*19bc0*/  LDL.LU.64 R110, [R1+0x468] ;  /* 0x00046800016e7983 */ /* 0x000f280000300a00 */
[----:B------:R1:W-:Y:S04]  /*19bd0*/  STL [R1+0x224], R4 ;  /* 0x0002240401007387 */ /* 0x0003e80000100800 */
[----:B------:R-:W4:Y:S04]  /*19be0*/  LDL.LU.64 R114, [R1+0x330] ;  /* 0x0003300001727983 */ /* 0x000f280000300a00 */
[----:B------:R-:W4:Y:S04]  /*19bf0*/  LDL.LU.64 R118, [R1+0x440] ;  /* 0x0004400001767983 */ /* 0x000f280000300a00 */
[----:B--2---:R-:W2:Y:S01]  /*19c00*/  LDL.LU.64 R130, [R1+0x388] ;  /* 0x0003880001827983 */ /* 0x004ea20000300a00 */
[----:B-1----:R-:W-:-:S03]  /*19c10*/  IMAD.MOV.U32 R4, RZ, RZ, R47 ;  /* 0x000000ffff047224 */ /* 0x002fc600078e002f */
[----:B------:R-:W-:Y:S04]  /*19c20*/  STL [R1+0x230], R46 ;  /* 0x0002302e01007387 */ /* 0x000fe80000100800 */
[----:B------:R1:W-:Y:S04]  /*19c30*/  STL [R1+0x238], R50 ;  /* 0x0002383201007387 */ /* 0x0003e80000100800 */
[----:B------:R1:W-:Y:S04]  /*19c40*/  STL [R1+0x22c], R4 ;  /* 0x00022c0401007387 */ /* 0x0003e80000100800 */
[----:B------:R1:W-:Y:S02]  /*19c50*/  STL [R1+0x240], R54 ;  /* 0x0002403601007387 */ /* 0x0003e40000100800 */
[----:B-1----:R-:W-:Y:S01]  /*19c60*/  IMAD.MOV.U32 R50, RZ, RZ, R52 ;  /* 0x000000ffff327224 */ /* 0x002fe200078e0034 */
[----:B------:R-:W-:Y:S01]  /*19c70*/  MOV R4, R51 ;  /* 0x0000003300047202 */ /* 0x000fe20000000f00 */
[----:B------:R-:W-:-:S02]  /*19c80*/  IMAD.MOV.U32 R51, RZ, RZ, R53 ;  /* 0x000000ffff337224 */ /* 0x000fc400078e0035 */
[----:B------:R-:W-:Y:S01]  /*19c90*/  IMAD.MOV.U32 R52, RZ, RZ, R58 ;  /* 0x000000ffff347224 */ /* 0x000fe200078e003a */
[----:B------:R-:W-:Y:S01]  /*19ca0*/  MOV R58, R86 ;  /* 0x00000056003a7202 */ /* 0x000fe20000000f00 */
[----:B------:R1:W-:Y:S01]  /*19cb0*/  STL [R1+0x234], R4 ;  /* 0x0002340401007387 */ /* 0x0003e20000100800 */
[----:B------:R-:W-:Y:S02]  /*19cc0*/  IMAD.MOV.U32 R53, RZ, RZ, R59 ;  /* 0x000000ffff357224 */ /* 0x000fe400078e003b */
[----:B------:R-:W-:Y:S01]  /*19cd0*/  IMAD.MOV.U32 R54, RZ, RZ, R62 ;  /* 0x000000ffff367224 */ /* 0x000fe200078e003e */
[----:B------:R1:W-:Y:S01]  /*19ce0*/  STL [R1+0x248], R56 ;  /* 0x0002483801007387 */ /* 0x0003e20000100800 */
[----:B------:R-:W-:Y:S02]  /*19cf0*/  IMAD.MOV.U32 R59, RZ, RZ, R87 ;  /* 0x000000ffff3b7224 */ /* 0x000fe400078e0057 */
[----:B-1----:R-:W-:Y:S01]  /*19d00*/  IMAD.MOV.U32 R4, RZ, RZ, R55 ;  /* 0x000000ffff047224 */ /* 0x002fe200078e0037 */
[----:B------:R-:W-:-:S04]  /*19d10*/  MOV R55, R63 ;  /* 0x0000003f00377202 */ /* 0x000fc80000000f00 */
[----:B------:R1:W-:Y:S01]  /*19d20*/  STL [R1+0x23c], R4 ;  /* 0x00023c0401007387 */ /* 0x0003e20000100800 */
[----:B------:R-:W-:Y:S02]  /*19d30*/  IMAD.MOV.U32 R56, RZ, RZ, R70 ;  /* 0x000000ffff387224 */ /* 0x000fe400078e0046 */
[----:B------:R-:W-:Y:S02]  /*19d40*/  IMAD.MOV.U32 R70, RZ, RZ, R74 ;  /* 0x000000ffff467224 */ /* 0x000fe400078e004a */
[----:B------:R-:W-:Y:S02]  /*19d50*/  IMAD.MOV.U32 R74, RZ, RZ, R78 ;  /* 0x000000ffff4a7224 */ /* 0x000fe400078e004e */
[----:B------:R-:W-:Y:S01]  /*19d60*/  IMAD.MOV.U32 R78, RZ, RZ, R90 ;  /* 0x000000ffff4e7224 */ /* 0x000fe200078e005a */
[----:B-1----:R-:W-:Y:S01]  /*19d70*/  MOV R4, R57 ;  /* 0x0000003900047202 */ /* 0x002fe20000000f00 */
[----:B------:R-:W-:Y:S01]  /*19d80*/  IMAD.MOV.U32 R57, RZ, RZ, R71 ;  /* 0x000000ffff397224 */ /* 0x000fe200078e0047 */
[----:B------:R-:W-:Y:S01]  /*19d90*/  MOV R71, R75 ;  /* 0x0000004b00477202 */ /* 0x000fe20000000f00 */
[----:B------:R-:W-:-:S02]  /*19da0*/  IMAD.MOV.U32 R75, RZ, RZ, R79 ;  /* 0x000000ffff4b7224 */ /* 0x000fc400078e004f */
[----:B------:R1:W-:Y:S01]  /*19db0*/  STL [R1+0x244], R4 ;  /* 0x0002440401007387 */ /* 0x0003e20000100800 */
[----:B------:R-:W-:-:S03]  /*19dc0*/  IMAD.MOV.U32 R79, RZ, RZ, R91 ;  /* 0x000000ffff4f7224 */ /* 0x000fc600078e005b */
[----:B------:R-:W-:Y:S01]  /*19dd0*/  STL [R1+0x250], R82 ;  /* 0x0002505201007387 */ /* 0x000fe20000100800 */
[----:B-1----:R-:W-:-:S05]  /*19de0*/  IMAD.MOV.U32 R4, RZ, RZ, R83 ;  /* 0x000000ffff047224 */ /* 0x002fca00078e0053 */
[----:B------:R1:W-:Y:S04]  /*19df0*/  STL [R1+0x24c], R4 ;  /* 0x00024c0401007387 */ /* 0x0003e80000100800 */
[----:B------:R-:W-:Y:S01]  /*19e00*/  STL [R1+0x258], R106 ;  /* 0x0002586a01007387 */ /* 0x000fe20000100800 */
[----:B-1----:R-:W-:-:S05]  /*19e10*/  IMAD.MOV.U32 R4, RZ, RZ, R107 ;  /* 0x000000ffff047224 */ /* 0x002fca00078e006b */
[----:B------:R1:W-:Y:S01]  /*19e20*/  STL [R1+0x254], R4 ;  /* 0x0002540401007387 */ /* 0x0003e20000100800 */
[----:B---3--:R-:W-:Y:S01]  /*19e30*/  MOV R82, R94 ;  /* 0x0000005e00527202 */ /* 0x008fe20000000f00 */
[----:B------:R-:W-:Y:S02]  /*19e40*/  IMAD.MOV.U32 R83, RZ, RZ, R95 ;  /* 0x000000ffff537224 */ /* 0x000fe400078e005f */
[----:B----4-:R-:W-:Y:S02]  /*19e50*/  IMAD.MOV.U32 R62, RZ, RZ, R98 ;  /* 0x000000ffff3e7224 */ /* 0x010fe400078e0062 */
[----:B------:R-:W-:Y:S01]  /*19e60*/  IMAD.MOV.U32 R63, RZ, RZ, R99 ;  /* 0x000000ffff3f7224 */ /* 0x000fe200078e0063 */
[----:B------:R-:W-:Y:S01]  /*19e70*/  MOV R86, R102 ;  /* 0x0000006600567202 */ /* 0x000fe20000000f00 */
[----:B------:R-:W-:Y:S02]  /*19e80*/  IMAD.MOV.U32 R87, RZ, RZ, R103 ;  /* 0x000000ffff577224 */ /* 0x000fe400078e0067 */
[----:B------:R-:W-:Y:S01]  /*19e90*/  IMAD.MOV.U32 R90, RZ, RZ, R110 ;  /* 0x000000ffff5a7224 */ /* 0x000fe200078e006e */
[----:B------:R-:W-:Y:S01]  /*19ea0*/  MOV R91, R111 ;  /* 0x0000006f005b7202 */ /* 0x000fe20000000f00 */
[----:B------:R-:W-:-:S02]  /*19eb0*/  IMAD.MOV.U32 R102, RZ, RZ, R114 ;  /* 0x000000ffff667224 */ /* 0x000fc400078e0072 */
[----:B------:R-:W-:Y:S02]  /*19ec0*/  IMAD.MOV.U32 R103, RZ, RZ, R115 ;  /* 0x000000ffff677224 */ /* 0x000fe400078e0073 */
[----:B------:R-:W-:Y:S01]  /*19ed0*/  IMAD.MOV.U32 R94, RZ, RZ, R118 ;  /* 0x000000ffff5e7224 */ /* 0x000fe200078e0076 */
[----:B------:R-:W-:Y:S01]  /*19ee0*/  MOV R95, R119 ;  /* 0x00000077005f7202 */ /* 0x000fe20000000f00 */
[----:B--2---:R2:W-:Y:S01]  /*19ef0*/  STL [R1+0x260], R130 ;  /* 0x0002608201007387 */ /* 0x0045e20000100800 */
[----:B-1----:R-:W-:-:S03]  /*19f00*/  IMAD.MOV.U32 R4, RZ, RZ, R131 ;  /* 0x000000ffff047224 */ /* 0x002fc600078e0083 */
[----:B------:R-:W3:Y:S04]  /*19f10*/  LDL.LU.64 R98, [R1+0x410] ;  /* 0x0004100001627983 */ /* 0x000ee80000300a00 */
[----:B------:R-:W4:Y:S04]  /*19f20*/  LDL.LU.64 R114, [R1+0x3f8] ;  /* 0x0003f80001727983 */ /* 0x000f280000300a00 */
[----:B------:R-:W3:Y:S04]  /*19f30*/  LDL.LU.64 R106, [R1+0x2f8] ;  /* 0x0002f800016a7983 */ /* 0x000ee80000300a00 */
[----:B------:R-:W3:Y:S04]  /*19f40*/  LDL.LU.64 R110, [R1+0x4a0] ;  /* 0x0004a000016e7983 */ /* 0x000ee80000300a00 */
[----:B------:R1:W-:Y:S04]  /*19f50*/  STL [R1+0x25c], R4 ;  /* 0x00025c0401007387 */ /* 0x0003e80000100800 */
[----:B------:R-:W-:Y:S04]  /*19f60*/  STL [R1+0x268], R50 ;  /* 0x0002683201007387 */ /* 0x000fe80000100800 */
[----:B------:R-:W3:Y:S04]  /*19f70*/  LDL.LU.64 R118, [R1+0x478] ;  /* 0x0004780001767983 */ /* 0x000ee80000300a00 */
[----:B--2---:R-:W2:Y:S01]  /*19f80*/  LDL.LU.64 R130, [R1+0x3c8] ;  /* 0x0003c80001827983 */ /* 0x004ea20000300a00 */
[----:B-1----:R-:W-:-:S03]  /*19f90*/  IMAD.MOV.U32 R4, RZ, RZ, R51 ;  /* 0x000000ffff047224 */ /* 0x002fc600078e0033 */
[----:B------:R-:W-:Y:S04]  /*19fa0*/  STL [R1+0x270], R52 ;  /* 0x0002703401007387 */ /* 0x000fe80000100800 */
[----:B------:R1:W-:Y:S02]  /*19fb0*/  STL [R1+0x264], R4 ;  /* 0x0002640401007387 */ /* 0x0003e40000100800 */
[----:B-1----:R-:W-:-:S05]  /*19fc0*/  IMAD.MOV.U32 R4, RZ, RZ, R53 ;  /* 0x000000ffff047224 */ /* 0x002fca00078e0035 */
        /* <DEDUP_REMOVED lines=14> */
[----:B-1----:R-:W-:-:S05]  /*1a0b0*/  MOV R4, R103 ;  /* 0x0000006700047202 */ /* 0x002fca0000000f00 */
[----:B------:R4:W-:Y:S02]  /*1a0c0*/  STL [R1+0x294], R4 ;  /* 0x0002940401007387 */ /* 0x0009e40000100800 */
[----:B----4-:R-:W-:Y:S02]  /*1a0d0*/  IMAD.MOV.U32 R4, RZ, RZ, R115 ;  /* 0x000000ffff047224 */ /* 0x010fe400078e0073 */
[----:B------:R1:W-:Y:S01]  /*1a0e0*/  STL [R1+0x2a0], R114 ;  /* 0x0002a07201007387 */ /* 0x0003e20000100800 */
[----:B---3--:R-:W-:-:S03]  /*1a0f0*/  IMAD.MOV.U32 R102, RZ, RZ, R106 ;  /* 0x000000ffff667224 */ /* 0x008fc600078e006a */
[----:B------:R3:W-:Y:S01]  /*1a100*/  STL [R1+0x29c], R4 ;  /* 0x00029c0401007387 */ /* 0x0007e20000100800 */
[----:B------:R-:W-:Y:S02]  /*1a110*/  IMAD.MOV.U32 R103, RZ, RZ, R107 ;  /* 0x000000ffff677224 */ /* 0x000fe400078e006b */
[----:B------:R-:W-:Y:S01]  /*1a120*/  IMAD.MOV.U32 R106, RZ, RZ, R110 ;  /* 0x000000ffff6a7224 */ /* 0x000fe200078e006e */
[----:B------:R-:W-:Y:S01]  /*1a130*/  MOV R107, R111 ;  /* 0x0000006f006b7202 */ /* 0x000fe20000000f00 */
[----:B------:R-:W-:Y:S02]  /*1a140*/  IMAD.MOV.U32 R110, RZ, RZ, R118 ;  /* 0x000000ffff6e7224 */ /* 0x000fe400078e0076 */
[----:B------:R-:W-:Y:S01]  /*1a150*/  IMAD.MOV.U32 R111, RZ, RZ, R119 ;  /* 0x000000ffff6f7224 */ /* 0x000fe200078e0077 */
[----:B--2---:R2:W-:Y:S04]  /*1a160*/  STL [R1+0x2a8], R130 ;  /* 0x0002a88201007387 */ /* 0x0045e80000100800 */
[----:B-1----:R-:W4:Y:S01]  /*1a170*/  LDL.LU.64 R114, [R1+0x448] ;  /* 0x0004480001727983 */ /* 0x002f220000300a00 */
[----:B---3--:R-:W-:-:S03]  /*1a180*/  MOV R4, R131 ;  /* 0x0000008300047202 */ /* 0x008fc60000000f00 */
[----:B------:R-:W3:Y:S04]  /*1a190*/  LDL.LU.64 R118, [R1+0x318] ;  /* 0x0003180001767983 */ /* 0x000ee80000300a00 */
[----:B------:R1:W-:Y:S04]  /*1a1a0*/  STL [R1+0x2a4], R4 ;  /* 0x0002a40401007387 */ /* 0x0003e80000100800 */
[----:B------:R-:W-:Y:S04]  /*1a1b0*/  STL [R1+0x2b0], R66 ;  /* 0x0002b04201007387 */ /* 0x000fe80000100800 */
[----:B--2---:R-:W2:Y:S01]  /*1a1c0*/  LDL.LU.64 R130, [R1+0x4d8] ;  /* 0x0004d80001827983 */ /* 0x004ea20000300a00 */
[----:B------:R-:W-:Y:S01]  /*1a1d0*/  IMAD.MOV.U32 R5, RZ, RZ, R163 ;  /* 0x000000ffff057224 */ /* 0x000fe200078e00a3 */
[----:B------:R-:W-:Y:S01]  /*1a1e0*/  UMOV UR17, 0x1 ;  /* 0x0000000100117882 */ /* 0x000fe20000000000 */
[----:B-1----:R-:W-:Y:S01]  /*1a1f0*/  IMAD.MOV.U32 R4, RZ, RZ, R67 ;  /* 0x000000ffff047224 */ /* 0x002fe200078e0043 */
[----:B------:R-:W-:Y:S01]  /*1a200*/  UMOV UR18, 0x6 ;  /* 0x0000000600127882 */ /* 0x000fe20000000000 */
[----:B------:R-:W-:Y:S01]  /*1a210*/  UMOV UR7, URZ ;  /* 0x000000ff00077c82 */ /* 0x000fe20008000000 */
[----:B------:R-:W-:Y:S01]  /*1a220*/  UMOV UR8, URZ ;  /* 0x000000ff00087c82 */ /* 0x000fe20008000000 */
[----:B------:R-:W-:Y:S01]  /*1a230*/  UMOV UR5, URZ ;  /* 0x000000ff00057c82 */ /* 0x000fe20008000000 */
[----:B------:R1:W-:Y:S04]  /*1a240*/  STL [R1+0x2ac], R4 ;  /* 0x0002ac0401007387 */ /* 0x0003e80000100800 */
[----:B------:R-:W-:Y:S04]  /*1a250*/  STL [R1+0x2b8], R70 ;  /* 0x0002b84601007387 */ /* 0x000fe80000100800 */
[----:B------:R-:W-:Y:S01]  /*1a260*/  STL [R1+0x2c0], R74 ;  /* 0x0002c04a01007387 */ /* 0x000fe20000100800 */
[----:B-1----:R-:W-:-:S05]  /*1a270*/  IMAD.MOV.U32 R4, RZ, RZ, R71 ;  /* 0x000000ffff047224 */ /* 0x002fca00078e0047 */
[----:B------:R1:W-:Y:S02]  /*1a280*/  STL [R1+0x2b4], R4 ;  /* 0x0002b40401007387 */ /* 0x0003e40000100800 */
[----:B-1----:R-:W-:-:S05]  /*1a290*/  IMAD.MOV.U32 R4, RZ, RZ, R75 ;  /* 0x000000ffff047224 */ /* 0x002fca00078e004b */
[----:B------:R1:W-:Y:S04]  /*1a2a0*/  STL [R1+0x2bc], R4 ;  /* 0x0002bc0401007387 */ /* 0x0003e80000100800 */
[----:B------:R-:W-:Y:S04]  /*1a2b0*/  STL [R1+0x2c8], R78 ;  /* 0x0002c84e01007387 */ /* 0x000fe80000100800 */
        /* <DEDUP_REMOVED lines=24> */
[----:B-1----:R-:W-:Y:S02]  /*1a440*/  MOV R4, R111 ;  /* 0x0000006f00047202 */ /* 0x002fe40000000f00 */
[----:B----4-:R-:W-:Y:S04]  /*1a450*/  STL [R1+0x310], R114 ;  /* 0x0003107201007387 */ /* 0x010fe80000100800 */
[----:B------:R1:W-:Y:S04]  /*1a460*/  STL [R1+0x304], R4 ;  /* 0x0003040401007387 */ /* 0x0003e80000100800 */
[----:B---3--:R-:W-:Y:S01]  /*1a470*/  STL [R1+0x318], R118 ;  /* 0x0003187601007387 */ /* 0x008fe20000100800 */
[----:B-1----:R-:W-:-:S05]  /*1a480*/  IMAD.MOV.U32 R4, RZ, RZ, R115 ;  /* 0x000000ffff047224 */ /* 0x002fca00078e0073 */
[----:B------:R1:W-:Y:S04]  /*1a490*/  STL [R1+0x30c], R4 ;  /* 0x00030c0401007387 */ /* 0x0003e80000100800 */
[----:B--2---:R-:W-:Y:S01]  /*1a4a0*/  STL [R1+0x320], R130 ;  /* 0x0003208201007387 */ /* 0x004fe20000100800 */
[----:B-1----:R-:W-:-:S05]  /*1a4b0*/  IMAD.MOV.U32 R4, RZ, RZ, R119 ;  /* 0x000000ffff047224 */ /* 0x002fca00078e0077 */
[----:B------:R1:W-:Y:S04]  /*1a4c0*/  STL [R1+0x314], R4 ;  /* 0x0003140401007387 */ /* 0x0003e80000100800 */
[----:B------:R-:W-:Y:S01]  /*1a4d0*/  STL [R1+0x328], R122 ;  /* 0x0003287a01007387 */ /* 0x000fe20000100800 */
[----:B-1----:R-:W-:Y:S02]  /*1a4e0*/  IMAD.MOV.U32 R4, RZ, RZ, R131 ;  /* 0x000000ffff047224 */ /* 0x002fe400078e0083 */
[----:B------:R-:W1:Y:S03]  /*1a4f0*/  LDC R131, c[0x0][0x3a0] ;  /* 0x0000e800ff837b82 */ /* 0x000e660000000800 */
[----:B------:R2:W-:Y:S04]  /*1a500*/  STL [R1+0x31c], R4 ;  /* 0x00031c0401007387 */ /* 0x0005e80000100800 */
[----:B------:R-:W-:Y:S01]  /*1a510*/  STL [R1+0x330], R126 ;  /* 0x0003307e01007387 */ /* 0x000fe20000100800 */
[----:B--2---:R-:W-:-:S05]  /*1a520*/  IMAD.MOV.U32 R4, RZ, RZ, R123 ;  /* 0x000000ffff047224 */ /* 0x004fca00078e007b */
[----:B------:R2:W-:Y:S01]  /*1a530*/  STL [R1+0x324], R4 ;  /* 0x0003240401007387 */ /* 0x0005e20000100800 */
[----:B-1----:R-:W-:-:S04]  /*1a540*/  IADD3 R131, PT, PT, R131, 0x3f, RZ ;  /* 0x0000003f83837810 */ /* 0x002fc80007ffe0ff */
[----:B------:R-:W-:Y:S01]  /*1a550*/  SHF.R.S32.HI R169, RZ, 0x1f, R131 ;  /* 0x0000001fffa97819 */ /* 0x000fe20000011483 */
[----:B--2---:R-:W-:-:S03]  /*1a560*/  IMAD.MOV.U32 R4, RZ, RZ, R127 ;  /* 0x000000ffff047224 */ /* 0x004fc600078e007f */
[----:B------:R-:W-:Y:S02]  /*1a570*/  LEA.HI R169, R169, R131, RZ, 0x6 ;  /* 0x00000083a9a97211 */ /* 0x000fe400078f30ff */
[----:B------:R1:W-:Y:S04]  /*1a580*/  STL [R1+0x32c], R4 ;  /* 0x00032c0401007387 */ /* 0x0003e80000100800 */
[----:B------:R-:W-:Y:S04]  /*1a590*/  STL [R1+0x338], R162 ;  /* 0x000338a201007387 */ /* 0x000fe80000100800 */
[----:B------:R2:W-:Y:S01]  /*1a5a0*/  STL [R1+0x334], R5 ;  /* 0x0003340501007387 */ /* 0x0005e20000100800 */
[----:B-1----:R-:W-:Y:S01]  /*1a5b0*/  SHF.R.S32.HI R4, RZ, 0x6, R169 ;  /* 0x00000006ff047819 */ /* 0x002fe200000114a9 */
[----:B------:R-:W-:-:S03]  /*1a5c0*/  IMAD.MOV.U32 R169, RZ, RZ, RZ ;  /* 0x000000ffffa97224 */ /* 0x000fc600078e00ff */
[C---:B------:R-:W-:Y:S02]  /*1a5d0*/  IADD3 R6, PT, PT, R4.reuse, -0x7, RZ ;  /* 0xfffffff904067810 */ /* 0x040fe40007ffe0ff */
[----:B--2---:R-:W-:Y:S01]  /*1a5e0*/  VIMNMX R5, PT, PT, R4, 0x2, !PT ;  /* 0x0000000204057848 */ /* 0x004fe20007fe0100 */
[----:B------:R-:W-:-:S04]  /*1a5f0*/  IMAD.MOV.U32 R4, RZ, RZ, RZ ;  /* 0x000000ffff047224 */ /* 0x000fc800078e00ff */
[----:B------:R-:W-:-:S05]  /*1a600*/  VIADD R5, R5, 0xfffffffe ;  /* 0xfffffffe05057836 */ /* 0x000fca0000000000 */
[----:B------:R1:W-:Y:S02]  /*1a610*/  STL [R1+0x33c], R5 ;  /* 0x00033c0501007387 */ /* 0x0003e40000100800 */
.L_x_11:
[----:B------:R-:W-:Y:S01]  /*1a620*/  SHF.L.U32 R4, R4, 0x1f, RZ ;  /* 0x0000001f04047819 */ /* 0x000fe200000006ff */
[----:B------:R-:W-:-:S03]  /*1a630*/  UIADD3 UR8, UPT, UPT, UR8, 0x1, URZ ;  /* 0x0000000108087890 */ /* 0x000fc6000fffe0ff */
[----:B------:R-:W2:Y:S01]  /*1a640*/  SYNCS.PHASECHK.TRANS64.TRYWAIT P2, [UR4], R4 ;  /* 0x00000004ff0075a7 */ /* 0x000ea20008041104 */
[----:B------:R-:W-:-:S04]  /*1a650*/  UISETP.GT.AND UP1, UPT, UR8, 0x5, UPT ;  /* 0x000000050800788c */ /* 0x000fc8000bf24270 */
[----:B------:R-:W-:-:S04]  /*1a660*/  USEL UR8, UR8, URZ, !UP1 ;  /* 0x000000ff08087287 */ /* 0x000fc8000c800000 */
[----:B------:R-:W-:Y:S01]  /*1a670*/  ULEA UR19, UR8, UR9, 0x10 ;  /* 0x0000000908137291 */ /* 0x000fe2000f8e80ff */
[----:B--2---:R-:W-:Y:S11]  /*1a680*/  @!P2 BRA `(.L_x_9) ;  /* 0x0000009400bca947 */ /* 0x004ff60003800000 */
.L_x_17:
[----:B------:R-:W-:-:S04]  /*1a690*/  DEPBAR.LE SB0, 0xa ;  /* 0x000082800000791a */ /* 0x000fc80000000000 */
[----:B------:R-:W-:Y:S01]  /*1a6a0*/  BAR.SYNC.DEFER_BLOCKING 0x0 ;  /* 0x0000000000007b1d */ /* 0x000fe20000010000 */
[----:B------:R-:W-:Y:S02]  /*1a6b0*/  UIADD3 UR7, UPT, UPT, UR7, 0x1, URZ ;  /* 0x0000000107077890 */ /* 0x000fe4000fffe0ff */
[----:B------:R-:W-:Y:S02]  /*1a6c0*/  ULEA UR4, UR17, UR9, 0x3 ;  /* 0x0000000911047291 */ /* 0x000fe4000f8e18ff */
[----:B------:R-:W-:Y:S02]  /*1a6d0*/  UISETP.GT.AND UP1, UPT, UR7, 0x6, UPT ;  /* 0x000000060700788c */ /* 0x000fe4000bf24270 */
[----:B------:R-:W-:Y:S02]  /*1a6e0*/  UIADD3 UR4, UPT, UPT, UR4, 0x7c000, URZ ;  /* 0x0007c00004047890 */ /* 0x000fe4000fffe0ff */
[----:B------:R-:W-:Y:S01]  /*1a6f0*/  USEL UR7, UR7, URZ, !UP1 ;  /* 0x000000ff07077287 */ /* 0x000fe2000c800000 */
[----:B------:R-:W-:Y:S01]  /*1a700*/  UMOV UR6, UR5 ;  /* 0x0000000500067c82 */ /* 0x000fe20008000000 */
[----:B------:R-:W2:Y:S04]  /*1a710*/  LDSM.16.M88.4 R8, [R0+UR19+0x800] ;  /* 0x000800130008783b */ /* 0x000ea80008000200 */
[----:B------:R-:W3:Y:S04]  /*1a720*/  LDSM.16.M88.4 R12, [R0+UR19+0x1800] ;  /* 0x00180013000c783b */ /* 0x000ee80008000200 */
[----:B------:R-:W4:Y:S04]  /*1a730*/  LDSM.16.M88.4 R76, [R0+UR19+0x2000] ;  /* 0x00200013004c783b */ /* 0x000f280008000200 */
[----:B------:R-:W1:Y:S04]  /*1a740*/  LDSM.16.M88.4 R72, [R0+UR19+0x1000] ;  /* 0x001000130048783b */ /* 0x000e680008000200 */
[----:B------:R-:W1:Y:S04]  /*1a750*/  LDSM.16.M88.4 R68, [R0+UR19] ;  /* 0x000000130044783b */ /* 0x000e680008000200 */
[----:B------:R-:W1:Y:S04]  /*1a760*/  LDSM.16.M88.4 R16, [R0+UR19+0x2800] ;  /* 0x002800130010783b */ /* 0x000e680008000200 */
[----:B------:R-:W1:Y:S04]  /*1a770*/  LDSM.16.M88.4 R20, [R0+UR19+0x3800] ;  /* 0x003800130014783b */ /* 0x000e680008000200 */
[----:B------:R-:W1:Y:S04]  /*1a780*/  LDSM.16.M88.4 R24, [R0+UR19+0x4800] ;  /* 0x004800130018783b */ /* 0x000e680008000200 */
[----:B------:R-:W1:Y:S04]  /*1a790*/  LDSM.16.M88.4 R88, [R0+UR19+0x5000] ;  /* 0x005000130058783b */ /* 0x000e680008000200 */
[----:B------:R-:W1:Y:S04]  /*1a7a0*/  LDSM.16.M88.4 R84, [R0+UR19+0x4000] ;  /* 0x004000130054783b */ /* 0x000e680008000200 */
[----:B------:R-:W1:Y:S01]  /*1a7b0*/  LDSM.16.M88.4 R80, [R0+UR19+0x3000] ;  /* 0x003000130050783b */ /* 0x000e620008000200 */
[----:B--2---:R-:W-:-:S02]  /*1a7c0*/  IMAD.MOV.U32 R7, RZ, RZ, R10 ;  /* 0x000000ffff077224 */ /* 0x004fc400078e000a */
[----:B------:R-:W-:Y:S01]  /*1a7d0*/  IMAD.MOV.U32 R6, RZ, RZ, R8 ;  /* 0x000000ffff067224 */ /* 0x000fe200078e0008 */
[----:B------:R-:W2:Y:S01]  /*1a7e0*/  LDSM.16.M88.4 R28, [R0+UR19+0x5800] ;  /* 0x00580013001c783b */ /* 0x000ea20008000200 */
[----:B---3--:R-:W-:-:S03]  /*1a7f0*/  IMAD.MOV.U32 R10, RZ, RZ, R12 ;  /* 0x000000ffff0a7224 */ /* 0x008fc600078e000c */
[----:B------:R-:W3:Y:S01]  /*1a800*/  LDSM.16.M88.4 R32, [R0+UR19+0x6800] ;  /* 0x006800130020783b */ /* 0x000ee20008000200 */
[----:B----4-:R-:W-:Y:S02]  /*1a810*/  IMAD.MOV.U32 R12, RZ, RZ, R76 ;  /* 0x000000ffff0c7224 */ /* 0x010fe400078e004c */
[----:B------:R-:W-:Y:S01]  /*1a820*/  IMAD.MOV.U32 R76, RZ, RZ, R77 ;  /* 0x000000ffff4c7224 */ /* 0x000fe200078e004d */
[----:B------:R-:W4:Y:S01]  /*1a830*/  LDSM.16.M88.4 R36, [R0+UR19+0x7800] ;  /* 0x007800130024783b */ /* 0x000f220008000200 */
[----:B-1----:R-:W-:Y:S01]  /*1a840*/  IMAD.MOV.U32 R8, RZ, RZ, R72 ;  /* 0x000000ffff087224 */ /* 0x002fe200078e0048 */
[----:B------:R-:W-:Y:S01]  /*1a850*/  MOV R77, R79 ;  /* 0x0000004f004d7202 */ /* 0x000fe20000000f00 */
[----:B------:R-:W-:Y:S01]  /*1a860*/  IMAD.MOV.U32 R72, RZ, RZ, R73 ;  /* 0x000000ffff487224 */ /* 0x000fe200078e0049 */
[----:B------:R-:W-:Y:S01]  /*1a870*/  LDSM.16.M88.4 R100, [R0+UR19+0x8000] ;  /* 0x008000130064783b */ /* 0x000fe20008000200 */
[----:B------:R-:W-:Y:S01]  /*1a880*/  IMAD.MOV.U32 R4, RZ, RZ, R68 ;  /* 0x000000ffff047224 */ /* 0x000fe200078e0044 */
[----:B------:R-:W-:Y:S01]  /*1a890*/  MOV R73, R75 ;  /* 0x0000004b00497202 */ /* 0x000fe20000000f00 */
[----:B------:R-:W-:Y:S01]  /*1a8a0*/  IMAD.MOV.U32 R5, RZ, RZ, R70 ;  /* 0x000000ffff057224 */ /* 0x000fe200078e0046 */
[----:B------:R-:W-:Y:S01]  /*1a8b0*/  LDSM.16.M88.4 R96, [R0+UR19+0x7000] ;  /* 0x007000130060783b */ /* 0x000fe20008000200 */
[----:B------:R-:W-:Y:S01]  /*1a8c0*/  IMAD.MOV.U32 R68, RZ, RZ, R69 ;  /* 0x000000ffff447224 */ /* 0x000fe200078e0045 */
[----:B------:R-:W-:Y:S01]  /*1a8d0*/  MOV R79, R19 ;  /* 0x00000013004f7202 */ /* 0x000fe20000000f00 */
[----:B------:R-:W-:Y:S01]  /*1a8e0*/  IMAD.MOV.U32 R70, RZ, RZ, R9 ;  /* 0x000000ffff467224 */ /* 0x000fe200078e0009 */
[----:B------:R-:W-:Y:S01]  /*1a8f0*/  LDSM.16.M88.4 R92, [R0+UR19+0x6000] ;  /* 0x00600013005c783b */ /* 0x000fe20008000200 */
[----:B------:R-:W-:Y:S01]  /*1a900*/  MOV R69, R71 ;  /* 0x0000004700457202 */ /* 0x000fe20000000f00 */
[----:B------:R-:W-:Y:S01]  /*1a910*/  IMAD.MOV.U32 R9, RZ, RZ, R74 ;  /* 0x000000ffff097224 */ /* 0x000fe200078e004a */
[----:B------:R-:W-:Y:S01]  /*1a920*/  MOV R75, R15 ;  /* 0x0000000f004b7202 */ /* 0x000fe20000000f00 */
[----:B------:R-:W-:Y:S01]  /*1a930*/  LDSM.16.M88.4 R40, [R0+UR19+0x8800] ;  /* 0x008800130028783b */ /* 0x000fe20008000200 */
[----:B------:R-:W-:Y:S01]  /*1a940*/  IMAD.MOV.U32 R19, RZ, RZ, R22 ;  /* 0x000000ffff137224 */ /* 0x000fe200078e0016 */
[----:B------:R-:W-:Y:S01]  /*1a950*/  MOV R71, R11 ;  /* 0x0000000b00477202 */ /* 0x000fe20000000f00 */
[----:B------:R-:W-:Y:S01]  /*1a960*/  IMAD.MOV.U32 R74, RZ, RZ, R13 ;  /* 0x000000ffff4a7224 */ /* 0x000fe200078e000d */
[----:B------:R-:W1:Y:S01]  /*1a970*/  LDSM.16.M88.4 R44, [R0+UR19+0x9800] ;  /* 0x00980013002c783b */ /* 0x000e620008000200 */
[----:B------:R-:W-:-:S02]  /*1a980*/  IMAD.MOV.U32 R15, RZ, RZ, R18 ;  /* 0x000000ffff0f7224 */ /* 0x000fc400078e0012 */
[----:B------:R-:W-:Y:S01]  /*1a990*/  IMAD.MOV.U32 R22, RZ, RZ, R24 ;  /* 0x000000ffff167224 */ /* 0x000fe200078e0018 */
[----:B------:R-:W1:Y:S01]  /*1a9a0*/  LDSM.16.M88.4 R48, [R0+UR19+0xa800] ;  /* 0x00a800130030783b */ /* 0x000e620008000200 */
[----:B------:R-:W-:Y:S02]  /*1a9b0*/  IMAD.MOV.U32 R11, RZ, RZ, R14 ;  /* 0x000000ffff0b7224 */ /* 0x000fe400078e000e */
[----:B------:R-:W-:Y:S01]  /*1a9c0*/  IMAD.MOV.U32 R13, RZ, RZ, R78 ;  /* 0x000000ffff0d7224 */ /* 0x000fe200078e004e */
[----:B------:R-:W1:Y:S01]  /*1a9d0*/  LDSM.16.M88.4 R56, [R0+UR19+0xb000] ;  /* 0x00b000130038783b */ /* 0x000e620008000200 */
[----:B------:R-:W-:Y:S02]  /*1a9e0*/  IMAD.MOV.U32 R18, RZ, RZ, R20 ;  /* 0x000000ffff127224 */ /* 0x000fe400078e0014 */
[----:B------:R-:W-:Y:S01]  /*1a9f0*/  IMAD.MOV.U32 R24, RZ, RZ, R88 ;  /* 0x000000ffff187224 */ /* 0x000fe200078e0058 */
[----:B------:R-:W1:Y:S01]  /*1aa00*/  LDSM.16.M88.4 R60, [R0+UR19+0xa000] ;  /* 0x00a00013003c783b */ /* 0x000e620008000200 */
[----:B------:R-:W-:-:S02]  /*1aa10*/  IMAD.MOV.U32 R14, RZ, RZ, R16 ;  /* 0x000000ffff0e7224 */ /* 0x000fc400078e0010 */
[----:B------:R-:W-:Y:S01]  /*1aa20*/  IMAD.MOV.U32 R78, RZ, RZ, R17 ;  /* 0x000000ffff4e7224 */ /* 0x000fe200078e0011 */
[----:B------:R-:W1:Y:S01]  /*1aa30*/  LDSM.16.M88.4 R64, [R0+UR19+0x9000] ;  /* 0x009000130040783b */ /* 0x000e620008000200 */
[----:B------:R-:W-:Y:S02]  /*1aa40*/  IMAD.MOV.U32 R20, RZ, RZ, R84 ;  /* 0x000000ffff147224 */ /* 0x000fe400078e0054 */
[----:B------:R-:W-:Y:S01]  /*1aa50*/  IMAD.MOV.U32 R88, RZ, RZ, R89 ;  /* 0x000000ffff587224 */ /* 0x000fe200078e0059 */
[----:B------:R-:W-:Y:S01]  /*1aa60*/  MOV R89, R91 ;  /* 0x0000005b00597202 */ /* 0x000fe20000000f00 */
[----:B------:R-:W-:Y:S01]  /*1aa70*/  IMAD.MOV.U32 R16, RZ, RZ, R80 ;  /* 0x000000ffff107224 */ /* 0x000fe200078e0050 */
[----:B--2---:R-:W-:Y:S01]  /*1aa80*/  MOV R91, R31 ;  /* 0x0000001f005b7202 */ /* 0x004fe20000000f00 */
[----:B------:R-:W-:Y:S01]  /*1aa90*/  IMAD.MOV.U32 R17, RZ, RZ, R82 ;  /* 0x000000ffff117224 */ /* 0x000fe200078e0052 */
[----:B------:R-:W2:Y:S01]  /*1aaa0*/  LDSM.16.M88.4 R52, [R0+UR19+0xb800] ;  /* 0x00b800130034783b */ /* 0x000ea20008000200 */
        /* <DEDUP_REMOVED lines=8> */
[----:B---3--:R-:W-:Y:S01]  /*1ab30*/  IMAD.MOV.U32 R31, RZ, RZ, R34 ;  /* 0x000000ffff1f7224 */ /* 0x008fe200078e0022 */
[----:B------:R-:W3:Y:S01]  /*1ab40*/  LDSM.16.M88.4 R116, [R0+UR19+0xc000] ;  /* 0x00c000130074783b */ /* 0x000ee20008000200 */
[----:B------:R-:W-:-:S02]  /*1ab50*/  IMAD.MOV.U32 R86, RZ, RZ, R25 ;  /* 0x000000ffff567224 */ /* 0x000fc400078e0019 */
[----:B------:R-:W-:Y:S01]  /*1ab60*/  IMAD.MOV.U32 R27, RZ, RZ, R30 ;  /* 0x000000ffff1b7224 */ /* 0x000fe200078e001e */
[----:B------:R-:W-:Y:S01]  /*1ab70*/  LDSM.16.M88.4 R120, [R0+UR19+0xd000] ;  /* 0x00d000130078783b */ /* 0x000fe20008000200 */
[----:B----4-:R-:W-:Y:S01]  /*1ab80*/  IMAD.MOV.U32 R34, RZ, RZ, R36 ;  /* 0x000000ffff227224 */ /* 0x010fe200078e0024 */
[----:B-1----:R-:W-:Y:S01]  /*1ab90*/  MOV R107, R47 ;  /* 0x0000002f006b7202 */ /* 0x002fe20000000f00 */
        /* <DEDUP_REMOVED lines=12> */
[----:B------:R-:W-:-:S02]  /*1ac60*/  IMAD.MOV.U32 R32, RZ, RZ, R96 ;  /* 0x000000ffff207224 */ /* 0x000fc400078e0060 */
        /* <DEDUP_REMOVED lines=15> */
[----:B--2---:R-:W-:Y:S01]  /*1ad60*/  MOV R115, R55 ;  /* 0x0000003700737202 */ /* 0x004fe20000000f00 */
        /* <DEDUP_REMOVED lines=11> */
[----:B------:R-:W-:Y:S01]  /*1ae20*/  IMAD.MOV.U32 R38, RZ, RZ, R40 ;  /* 0x000000ffff267224 */ /* 0x000fe200078e0028 */
[----:B------:R-:W1:Y:S01]  /*1ae30*/  LDSM.16.M88.4 R56, [R0+UR19+0xc800] ;  /* 0x00c800130038783b */ /* 0x000e620008000200 */
[----:B------:R-:W-:-:S02]  /*1ae40*/  IMAD.MOV.U32 R102, RZ, RZ, R41 ;  /* 0x000000ffff667224 */ /* 0x000fc400078e0029 */
[----:B------:R-:W-:Y:S02]  /*1ae50*/  IMAD.MOV.U32 R44, RZ, RZ, R60 ;  /* 0x000000ffff2c7224 */ /* 0x000fe400078e003c */
[----:B------:R-:W-:Y:S02]  /*1ae60*/  IMAD.MOV.U32 R45, RZ, RZ, R62 ;  /* 0x000000ffff2d7224 */ /* 0x000fe400078e003e */
[----:B------:R-:W-:Y:S02]  /*1ae70*/  IMAD.MOV.U32 R108, RZ, RZ, R61 ;  /* 0x000000ffff6c7224 */ /* 0x000fe400078e003d */
[----:B------:R-:W-:Y:S01]  /*1ae80*/  IMAD.MOV.U32 R40, RZ, RZ, R64 ;  /* 0x000000ffff287224 */ /* 0x000fe200078e0040 */
[----:B------:R-:W2:Y:S01]  /*1ae90*/  LDSM.16.M88.4 R60, [R0+UR19+0xd800] ;  /* 0x00d80013003c783b */ /* 0x000ea20008000200 */
[----:B------:R-:W-:Y:S02]  /*1aea0*/  IMAD.MOV.U32 R41, RZ, RZ, R66 ;  /* 0x000000ffff297224 */ /* 0x000fe400078e0042 */
[----:B------:R-:W-:-:S02]  /*1aeb0*/  IMAD.MOV.U32 R104, RZ, RZ, R65 ;  /* 0x000000ffff687224 */ /* 0x000fc400078e0041 */
[----:B------:R-:W4:Y:S01]  /*1aec0*/  LDSM.16.M88.4 R64, [R0+UR19+0xe800] ;  /* 0x00e800130040783b */ /* 0x000f220008000200 */
[----:B------:R-:W-:Y:S02]  /*1aed0*/  IMAD.MOV.U32 R47, RZ, RZ, R50 ;  /* 0x000000ffff2f7224 */ /* 0x000fe400078e0032 */
[----:B------:R-:W-:Y:S02]  /*1aee0*/  IMAD.MOV.U32 R50, RZ, RZ, R52 ;  /* 0x000000ffff327224 */ /* 0x000fe400078e0034 */
[----:B---3--:R-:W-:Y:S02]  /*1aef0*/  IMAD.MOV.U32 R52, RZ, RZ, R116 ;  /* 0x000000ffff347224 */ /* 0x008fe400078e0074 */
[----:B------:R-:W-:Y:S02]  /*1af00*/  IMAD.MOV.U32 R114, RZ, RZ, R53 ;  /* 0x000000ffff727224 */ /* 0x000fe400078e0035 */
[----:B------:R-:W-:Y:S01]  /*1af10*/  IMAD.MOV.U32 R116, RZ, RZ, R117 ;  /* 0x000000ffff747224 */ /* 0x000fe200078e0075 */
[----:B------:R-:W-:Y:S01]  /*1af20*/  MOV R117, R119 ;  /* 0x0000007700757202 */ /* 0x000fe20000000f00 */
[----:B------:R-:W-:-:S02]  /*1af30*/  IMAD.MOV.U32 R51, RZ, RZ, R54 ;  /* 0x000000ffff337224 */ /* 0x000fc400078e0036 */
[----:B------:R-:W-:Y:S02]  /*1af40*/  IMAD.MOV.U32 R53, RZ, RZ, R118 ;  /* 0x000000ffff357224 */ /* 0x000fe400078e0076 */
[----:B-1----:R-:W-:Y:S01]  /*1af50*/  IMAD.MOV.U32 R54, RZ, RZ, R56 ;  /* 0x000000ffff367224 */ /* 0x002fe200078e0038 */
[----:B------:R-:W-:Y:S01]  /*1af60*/  MOV R119, R59 ;  /* 0x0000003b00777202 */ /* 0x000fe20000000f00 */
[----:B------:R-:W-:Y:S02]  /*1af70*/  IMAD.MOV.U32 R55, RZ, RZ, R58 ;  /* 0x000000ffff377224 */ /* 0x000fe400078e003a */
[----:B------:R-:W-:Y:S02]  /*1af80*/  IMAD.MOV.U32 R118, RZ, RZ, R57 ;  /* 0x000000ffff767224 */ /* 0x000fe400078e0039 */
[----:B------:R-:W-:Y:S02]  /*1af90*/  IMAD.MOV.U32 R56, RZ, RZ, R120 ;  /* 0x000000ffff387224 */ /* 0x000fe400078e0078 */
[----:B------:R-:W-:-:S02]  /*1afa0*/  IMAD.MOV.U32 R57, RZ, RZ, R122 ;  /* 0x000000ffff397224 */ /* 0x000fc400078e007a */
[----:B--2---:R-:W-:Y:S02]  /*1afb0*/  IMAD.MOV.U32 R58, RZ, RZ, R60 ;  /* 0x000000ffff3a7224 */ /* 0x004fe400078e003c */
[----:B------:R-:W-:Y:S02]  /*1afc0*/  IMAD.MOV.U32 R59, RZ, RZ, R62 ;  /* 0x000000ffff3b7224 */ /* 0x000fe400078e003e */
[----:B------:R-:W-:Y:S01]  /*1afd0*/  IMAD.MOV.U32 R120, RZ, RZ, R121 ;  /* 0x000000ffff787224 */ /* 0x000fe200078e0079 */
[----:B------:R-:W-:Y:S01]  /*1afe0*/  MOV R121, R123 ;  /* 0x0000007b00797202 */ /* 0x000fe20000000f00 */
[----:B------:R-:W-:Y:S01]  /*1aff0*/  IMAD.MOV.U32 R122, RZ, RZ, R61 ;  /* 0x000000ffff7a7224 */ /* 0x000fe200078e003d */
[----:B------:R-:W-:Y:S01]  /*1b000*/  MOV R123, R63 ;  /* 0x0000003f007b7202 */ /* 0x000fe20000000f00 */
[----:B------:R-:W-:Y:S02]  /*1b010*/  IMAD.MOV.U32 R60, RZ, RZ, R124 ;  /* 0x000000ffff3c7224 */ /* 0x000fe400078e007c */
[----:B----4-:R-:W-:-:S02]  /*1b020*/  IMAD.MOV.U32 R62, RZ, RZ, R64 ;  /* 0x000000ffff3e7224 */ /* 0x010fc400078e0040 */
[----:B------:R-:W-:Y:S02]  /*1b030*/  IMAD.MOV.U32 R61, RZ, RZ, R126 ;  /* 0x000000ffff3d7224 */ /* 0x000fe400078e007e */
[----:B------:R-:W-:Y:S01]  /*1b040*/  IMAD.MOV.U32 R124, RZ, RZ, R125 ;  /* 0x000000ffff7c7224 */ /* 0x000fe200078e007d */
[----:B------:R-:W-:Y:S01]  /*1b050*/  MOV R125, R127 ;  /* 0x0000007f007d7202 */ /* 0x000fe20000000f00 */
[----:B------:R-:W-:Y:S01]  /*1b060*/  IMAD.MOV.U32 R64, RZ, RZ, R128 ;  /* 0x000000ffff407224 */ /* 0x000fe200078e0080 */
[----:B------:R-:W-:Y:S01]  /*1b070*/  MOV R127, R67 ;  /* 0x00000043007f7202 */ /* 0x000fe20000000f00 */
[----:B------:R-:W-:Y:S02]  /*1b080*/  IMAD.MOV.U32 R126, RZ, RZ, R65 ;  /* 0x000000ffff7e7224 */ /* 0x000fe400078e0041 */
[----:B------:R-:W-:Y:S01]  /*1b090*/  IMAD.MOV.U32 R128, RZ, RZ, R129 ;  /* 0x000000ffff807224 */ /* 0x000fe200078e0081 */
[----:B------:R-:W-:Y:S01]  /*1b0a0*/  MOV R129, R131 ;  /* 0x0000008300817202 */ /* 0x000fe20000000f00 */
[----:B------:R-:W-:Y:S01]  /*1b0b0*/  IMAD.MOV.U32 R63, RZ, RZ, R66 ;  /* 0x000000ffff3f7224 */ /* 0x000fe200078e0042 */
[----:B------:R-:W-:Y:S01]  /*1b0c0*/  MOV R131, R163 ;  /* 0x000000a300837202 */ /* 0x000fe20000000f00 */
[----:B------:R-:W-:-:S02]  /*1b0d0*/  IMAD.MOV.U32 R65, RZ, RZ, R130 ;  /* 0x000000ffff417224 */ /* 0x000fc400078e0082 */
[----:B------:R-:W-:Y:S02]  /*1b0e0*/  IMAD.MOV.U32 R66, RZ, RZ, R160 ;  /* 0x000000ffff427224 */ /* 0x000fe400078e00a0 */
[----:B------:R-:W-:Y:S02]  /*1b0f0*/  IMAD.MOV.U32 R67, RZ, RZ, R162 ;  /* 0x000000ffff437224 */ /* 0x000fe400078e00a2 */
[----:B------:R-:W-:-:S04]  /*1b100*/  IMAD.MOV.U32 R130, RZ, RZ, R161 ;  /* 0x000000ffff827224 */ /* 0x000fc800078e00a1 */
[----:B------:R1:W-:Y:S01]  /*1b110*/  STTM.x128 tmem[UR11+0x80], R4 ;  /* 0x00008004000079ed */ /* 0x0003e200083c000b */
[----:B------:R-:W2:Y:S02]  /*1b120*/  FENCE.VIEW.ASYNC.T ;  /* 0x00000000000073c6 */ /* 0x000ea40000000200 */
[----:B--2---:R-:W-:Y:S06]  /*1b130*/  BAR.SYNC.DEFER_BLOCKING 0x0 ;  /* 0x0000000000007b1d */ /* 0x004fec0000010000 */
[----:B------:R-:W-:Y:S05]  /*1b140*/  @P0 BRA `(.L_x_10) ;  /* 0x0000000400680947 */ /* 0x000fea0003800000 */
[----:B------:R-:W-:Y:S01]  /*1b150*/  ULEA UR25, UR7, UR9, 0xe ;  /* 0x0000000907197291 */ /* 0x000fe2000f8e70ff */
[----:B-1----:R-:W-:Y:S01]  /*1b160*/  MOV.SPILL R4, UR13 ;  /* 0x0000000d00047c02 */ /* 0x002fe20009000f00 */
[----:B------:R-:W-:Y:S01]  /*1b170*/  UMOV UR31, URZ ;  /* 0x000000ff001f7c82 */ /* 0x000fe20008000000 */
[----:B------:R-:W-:Y:S01]  /*1b180*/  UIADD3 UR45, UPT, UPT, UR10, 0x88, URZ ;  /* 0x000000880a2d7890 */ /* 0x000fe2000fffe0ff */
[----:B------:R-:W-:Y:S01]  /*1b190*/  MOV.SPILL R5, UR12 ;  /* 0x0000000c00057c02 */ /* 0x000fe20009000f00 */
[----:B------:R-:W-:Y:S02]  /*1b1a0*/  UIADD3 UR27, UPT, UPT, UR25, 0x60000, URZ ;  /* 0x00060000191b7890 */ /* 0x000fe4000fffe0ff */
[----:B------:R-:W-:Y:S02]  /*1b1b0*/  UIADD3 UR47, UPT, UPT, UR10, 0x90, URZ ;  /* 0x000000900a2f7890 */ /* 0x000fe4000fffe0ff */
[----:B------:R-:W-:Y:S01]  /*1b1c0*/  USHF.R.U32.HI UR30, URZ, 0x4, UR27 ;  /* 0x00000004ff1e7899 */ /* 0x000fe2000801161b */
[----:B------:R-:W-:Y:S01]  /*1b1d0*/  UMOV UR52, 0x0 ;  /* 0x0000000000347882 */ /* 0x000fe20000000000 */
[----:B------:R-:W-:-:S02]  /*1b1e0*/  UMOV UR53, 0x8100910 ;  /* 0x0810091000357882 */ /* 0x000fc40000000000 */
[----:B------:R-:W-:Y:S01]  /*1b1f0*/  USGXT.U32 UR30, UR30, 0xe ;  /* 0x0000000e1e1e789a */ /* 0x000fe20008000000 */
[----:B------:R-:W-:Y:S01]  /*1b200*/  UMOV UR54, 0x0 ;  /* 0x0000000000367882 */ /* 0x000fe20000000000 */
[----:B------:R-:W-:Y:S02]  /*1b210*/  UMOV UR55, 0x8100910 ;  /* 0x0810091000377882 */ /* 0x000fe40000000000 */
[----:B------:R-:W-:Y:S01]  /*1b220*/  UIADD3 UR34, UP1, UPT, UR30, 0x2, URZ ;  /* 0x000000021e227890 */ /* 0x000fe2000ff3e0ff */
[----:B------:R-:W-:Y:S01]  /*1b230*/  UMOV UR62, 0x0 ;  /* 0x00000000003e7882 */ /* 0x000fe20000000000 */
[----:B------:R-:W-:Y:S02]  /*1b240*/  UMOV UR63, 0x8100910 ;  /* 0x08100910003f7882 */ /* 0x000fe40000000000 */
[----:B------:R-:W-:Y:S02]  /*1b250*/  UIADD3.X UR35, UPT, UPT, UR31, 0x40004040, URZ, UP1, !UPT ;  /* 0x400040401f237890 */ /* 0x000fe40008ffe4ff */
[----:B------:R-:W-:Y:S01]  /*1b260*/  UIADD3 UR42, UP1, UPT, UR34, 0x2, URZ ;  /* 0x00000002222a7890 */ /* 0x000fe2000ff3e0ff */
[----:B------:R-:W-:Y:S01]  /*1b270*/  UMOV UR31, 0x40004040 ;  /* 0x40004040001f7882 */ /* 0x000fe20000000000 */
[----:B------:R-:W-:Y:S01]  /*1b280*/  UIADD3 UR46, UP2, UPT, UR34, 0x1fe, URZ ;  /* 0x000001fe222e7890 */ /* 0x000fe2000ff5e0ff */
[----:B------:R1:W-:Y:S01]  /*1b290*/  UTCHMMA tmem[UR16], gdesc[UR30], tmem[UR10], tmem[UR52], idesc[UR53], UPT ;  /* 0x00ff341e100079ea */ /* 0x0003e2000b80000a */
[----:B------:R-:W-:-:S02]  /*1b2a0*/  UIADD3.X UR43, UPT, UPT, UR35, URZ, URZ, UP1, !UPT ;  /* 0x000000ff232b7290 */ /* 0x000fc40008ffe4ff */
[----:B------:R-:W-:Y:S02]  /*1b2b0*/  UIADD3 UR44, UP1, UPT, UR34, 0x4, URZ ;  /* 0x00000004222c7890 */ /* 0x000fe4000ff3e0ff */
[----:B------:R2:W-:Y:S01]  /*1b2c0*/  UTCHMMA tmem[UR45], gdesc[UR34], tmem[UR10], tmem[UR54], idesc[UR55], UPT ;  /* 0x00ff36222d0079ea */ /* 0x0005e2000b80000a */
[----:B------:R-:W-:Y:S02]  /*1b2d0*/  UIADD3 UR75, UPT, UPT, UR10, 0x98, URZ ;  /* 0x000000980a4b7890 */ /* 0x000fe4000fffe0ff */
[----:B------:R-:W-:Y:S02]  /*1b2e0*/  UIADD3 UR73, UPT, UPT, UR10, 0xa0, URZ ;  /* 0x000000a00a497890 */ /* 0x000fe4000fffe0ff */
[----:B------:R-:W-:Y:S02]  /*1b2f0*/  UIADD3 UR5, UPT, UPT, UR10, 0xa8, URZ ;  /* 0x000000a80a057890 */ /* 0x000fe4000fffe0ff */
[----:B------:R3:W-:Y:S01]  /*1b300*/  UTCHMMA tmem[UR47], gdesc[UR42], tmem[UR10], tmem[UR62], idesc[UR63], UPT ;  /* 0x00ff3e2a2f0079ea */ /* 0x0007e2000b80000a */
[----:B-1----:R-:W-:-:S02]  /*1b310*/  UIADD3 UR52, UP3, UPT, UR34, 0x204, URZ ;  /* 0x0000020422347890 */ /* 0x002fc4000ff7e0ff */
[----:B------:R-:W-:Y:S02]  /*1b320*/  UIADD3 UR20, UPT, UPT, UR10, 0xb0, URZ ;  /* 0x000000b00a147890 */ /* 0x000fe4000fffe0ff */
[----:B--2---:R-:W-:Y:S02]  /*1b330*/  UIADD3.X UR45, UPT, UPT, UR35, URZ, URZ, UP1, !UPT ;  /* 0x000000ff232d7290 */ /* 0x004fe40008ffe4ff */
[----:B------:R-:W-:Y:S02]  /*1b340*/  UIADD3 UR48, UP1, UPT, UR34, 0x200, URZ ;  /* 0x0000020022307890 */ /* 0x000fe4000ff3e0ff */
[----:B------:R-:W-:Y:S02]  /*1b350*/  UIADD3 UR21, UPT, UPT, UR10, 0xb8, URZ ;  /* 0x000000b80a157890 */ /* 0x000fe4000fffe0ff */
[----:B---3--:R-:W-:Y:S02]  /*1b360*/  UIADD3.X UR47, UPT, UPT, UR35, URZ, URZ, UP2, !UPT ;  /* 0x000000ff232f7290 */ /* 0x008fe400097fe4ff */
[----:B------:R-:W-:-:S02]  /*1b370*/  UIADD3 UR50, UP2, UPT, UR34, 0x202, URZ ;  /* 0x0000020222327890 */ /* 0x000fc4000ff5e0ff */
[----:B------:R-:W-:Y:S02]  /*1b380*/  UIADD3.X UR49, UPT, UPT, UR35, URZ, URZ, UP1, !UPT ;  /* 0x000000ff23317290 */ /* 0x000fe40008ffe4ff */
[----:B------:R-:W-:Y:S02]  /*1b390*/  UIADD3.X UR51, UPT, UPT, UR35, URZ, URZ, UP2, !UPT ;  /* 0x000000ff23337290 */ /* 0x000fe400097fe4ff */
[----:B------:R-:W-:Y:S02]  /*1b3a0*/  UIADD3.X UR53, UPT, UPT, UR35, URZ, URZ, UP3, !UPT ;  /* 0x000000ff23357290 */ /* 0x000fe40009ffe4ff */
[----:B------:R-:W-:Y:S02]  /*1b3b0*/  UIADD3 UR22, UPT, UPT, UR10, 0x40, URZ ;  /* 0x000000400a167890 */ /* 0x000fe4000fffe0ff */
[----:B------:R-:W-:Y:S02]  /*1b3c0*/  UIADD3 UR23, UPT, UPT, UR10, 0xc0, URZ ;  /* 0x000000c00a177890 */ /* 0x000fe4000fffe0ff */
[----:B------:R-:W-:-:S02]  /*1b3d0*/  UIADD3 UR24, UPT, UPT, UR10, 0x40, URZ ;  /* 0x000000400a187890 */ /* 0x000fc4000fffe0ff */
[----:B------:R-:W-:Y:S01]  /*1b3e0*/  UIADD3 UR25, UPT, UPT, UR10, 0xc8, URZ ;  /* 0x000000c80a197890 */ /* 0x000fe2000fffe0ff */
[----:B------:R-:W-:Y:S01]  /*1b3f0*/  UMOV UR60, 0x0 ;  /* 0x00000000003c7882 */ /* 0x000fe20000000000 */
[----:B------:R-:W-:Y:S01]  /*1b400*/  UMOV UR61, 0x8100910 ;  /* 0x08100910003d7882 */ /* 0x000fe20000000000 */
[----:B------:R-:W-:Y:S02]  /*1b410*/  UIADD3 UR26, UPT, UPT, UR10, 0x40, URZ ;  /* 0x000000400a1a7890 */ /* 0x000fe4000fffe0ff */
[----:B------:R-:W-:Y:S01]  /*1b420*/  UTCHMMA tmem[UR75], gdesc[UR44], tmem[UR10], tmem[UR60], idesc[UR61], UPT ;  /* 0x00ff3c2c4b0079ea */ /* 0x000fe2000b80000a */
        /* <DEDUP_REMOVED lines=17> */
[----:B------:R-:W-:Y:S01]  /*1b540*/  UIADD3 UR70, UPT, UPT, UR10, 0x40, URZ ;  /* 0x000000400a467890 */ /* 0x000fe2000fffe0ff */
[----:B------:R2:W-:Y:S01]  /*1b550*/  UTCHMMA tmem[UR23], gdesc[UR30], tmem[UR22], tmem[UR58], idesc[UR59], UPT ;  /* 0x00ff3a1e170079ea */ /* 0x0005e2000b800016 */
[----:B------:R-:W-:Y:S01]  /*1b560*/  UIADD3 UR71, UPT, UPT, UR10, 0xf0, URZ ;  /* 0x000000f00a477890 */ /* 0x000fe2000fffe0ff */
[----:B------:R2:W-:Y:S01]  /*1b570*/  UTCHMMA tmem[UR25], gdesc[UR34], tmem[UR24], tmem[UR60], idesc[UR61], UPT ;  /* 0x00ff3c22190079ea */ /* 0x0005e2000b800018 */
[----:B------:R-:W-:-:S02]  /*1b580*/  UIADD3 UR72, UPT, UPT, UR10, 0x40, URZ ;  /* 0x000000400a487890 */ /* 0x000fc4000fffe0ff */
[----:B------:R-:W-:Y:S01]  /*1b590*/  UIADD3 UR74, UPT, UPT, UR10, 0xf8, URZ ;  /* 0x000000f80a4a7890 */ /* 0x000fe2000fffe0ff */
[----:B-1----:R-:W-:Y:S01]  /*1b5a0*/  R2UR.FILL UR13, R4 ;  /* 0x00000000040d72ca */ /* 0x002fe200004e0000 */
        /* <DEDUP_REMOVED lines=12> */
[----:B------:R-:W-:Y:S01]  /*1b670*/  UMOV UR5, URZ ;  /* 0x000000ff00057c82 */ /* 0x000fe20008000000 */
[----:B------:R2:W-:Y:S01]  /*1b680*/  UTCHMMA tmem[UR67], gdesc[UR46], tmem[UR66], tmem[UR36], idesc[UR37], UPT ;  /* 0x00ff242e430079ea */ /* 0x0005e2000b800042 */
[----:B------:R2:W-:Y:S01]  /*1b690*/  UTCHMMA tmem[UR69], gdesc[UR48], tmem[UR68], tmem[UR38], idesc[UR39], UPT ;  /* 0x00ff2630450079ea */ /* 0x0005e2000b800044 */
[----:B------:R-:W-:Y:S01]  /*1b6a0*/  UMOV UR62, UR4 ;  /* 0x00000004003e7c82 */ /* 0x000fe20008000000 */
[----:B------:R2:W-:Y:S01]  /*1b6b0*/  UTCHMMA tmem[UR71], gdesc[UR50], tmem[UR70], tmem[UR40], idesc[UR41], UPT ;  /* 0x00ff2832470079ea */ /* 0x0005e2000b800046 */
[----:B------:R2:W-:Y:S01]  /*1b6c0*/  UTCHMMA tmem[UR74], gdesc[UR52], tmem[UR72], tmem[UR54], idesc[UR55], UPT ;  /* 0x00ff36344a0079ea */ /* 0x0005e2000b800048 */
[----:B------:R2:W-:Y:S01]  /*1b6d0*/  UTCBAR [UR62], URZ ;  /* 0x000000ff3e0073e9 */ /* 0x0005e200080000ff */
[----:B------:R-:W-:-:S15]  /*1b6e0*/  R2UR.FILL UR12, R5 ;  /* 0x00000000050c72ca */ /* 0x000fde00004e0000 */
.L_x_10:
[----:B-1----:R-:W1:Y:S01]  /*1b6f0*/  LDC R4, c[0x0][0x3a0] ;  /* 0x0000e800ff047b82 */ /* 0x002e620000000800 */
[----:B------:R-:W3:Y:S07]  /*1b700*/  LDL.LU R11, [R1] ;  /* 0x00000000010b7983 */ /* 0x000eee0000300800 */
[----:B------:R-:W4:Y:S08]  /*1b710*/  LDC R10, c[0x0][0x3a0] ;  /* 0x0000e800ff0a7b82 */ /* 0x000f300000000800 */
[----:B------:R-:W-:Y:S01]  /*1b720*/  BAR.SYNC.DEFER_BLOCKING 0x0 ;  /* 0x0000000000007b1d */ /* 0x000fe20000010000 */
[----:B------:R-:W-:-:S02]  /*1b730*/  IADD3 R132, P5, PT, R132, UR14, RZ ;  /* 0x0000000e84847c10 */ /* 0x000fc4000ffbe0ff */
[----:B------:R-:W-:-:S03]  /*1b740*/  IADD3 R134, P6, PT, R134, UR14, RZ ;  /* 0x0000000e86867c10 */ /* 0x000fc6000ffde0ff */
[----:B--2---:R-:W2:Y:S01]  /*1b750*/  LDL.LU R8, [R1+0x8] ;  /* 0x0000080001087983 */ /* 0x004ea20000300800 */
[----:B-1----:R-:W-:Y:S02]  /*1b760*/  VIADD R4, R4, 0x3f ;  /* 0x0000003f04047836 */ /* 0x002fe40000000000 */
[----:B----4-:R-:W-:-:S03]  /*1b770*/  VIADD R10, R10, 0xfffffe40 ;  /* 0xfffffe400a0a7836 */ /* 0x010fc60000000000 */
[----:B------:R-:W-:Y:S01]  /*1b780*/  SHF.R.S32.HI R5, RZ, 0x1f, R4 ;  /* 0x0000001fff057819 */ /* 0x000fe20000011404 */
[----:B------:R-:W4:Y:S03]  /*1b790*/  LDL.LU R18, [R1+0x10] ;  /* 0x0000100001127983 */ /* 0x000f260000300800 */
[----:B------:R-:W-:Y:S01]  /*1b7a0*/  LEA.HI R5, R5, R4, RZ, 0x6 ;  /* 0x0000000405057211 */ /* 0x000fe200078f30ff */
[----:B------:R-:W-:Y:S01]  /*1b7b0*/  IMAD R4, R169, -0x40, R10 ;  /* 0xffffffc0a9047824 */ /* 0x000fe200078e020a */
[----:B------:R-:W-:Y:S01]  /*1b7c0*/  IADD3.X R133, PT, PT, R133, UR15, RZ, P5, !PT ;  /* 0x0000000f85857c10 */ /* 0x000fe2000affe4ff */
[----:B------:R-:W2:Y:S01]  /*1b7d0*/  LDL.LU R15, [R1+0x14] ;  /* 0x00001400010f7983 */ /* 0x000ea20000300800 */
[----:B------:R-:W-:Y:S02]  /*1b7e0*/  SHF.R.S32.HI R5, RZ, 0x6, R5 ;  /* 0x00000006ff057819 */ /* 0x000fe40000011405 */
[----:B------:R-:W-:Y:S01]  /*1b7f0*/  ISETP.GT.AND P4, PT, R4, RZ, PT ;  /* 0x000000ff0400720c */ /* 0x000fe20003f84270 */
[----:B------:R-:W-:Y:S01]  /*1b800*/  IMAD.MOV.U32 R7, RZ, RZ, R133 ;  /* 0x000000ffff077224 */ /* 0x000fe200078e0085 */
[----:B------:R-:W-:Y:S01]  /*1b810*/  MOV R6, R132 ;  /* 0x0000008400067202 */ /* 0x000fe20000000f00 */
[----:B------:R-:W-:Y:S01]  /*1b820*/  VIADD R5, R5, 0xfffffff9 ;  /* 0xfffffff905057836 */ /* 0x000fe20000000000 */
[----:B------:R-:W-:Y:S01]  /*1b830*/  IADD3.X R135, PT, PT, R135, UR15, RZ, P6, !PT ;  /* 0x0000000f87877c10 */ /* 0x000fe2000b7fe4ff */
[----:B------:R-:W2:Y:S03]  /*1b840*/  LDL.LU R17, [R1+0x18] ;  /* 0x0000180001117983 */ /* 0x000ea60000300800 */
[----:B------:R-:W-:Y:S01]  /*1b850*/  ISETP.GE.AND P2, PT, R169, R5, PT ;  /* 0x00000005a900720c */ /* 0x000fe20003f46270 */
[----:B------:R-:W2:Y:S01]  /*1b860*/  LDL.LU R16, [R1+0x1c] ;  /* 0x00001c0001107983 */ /* 0x000ea20000300800 */
[----:B------:R-:W-:-:S02]  /*1b870*/  SEL R5, RZ, 0x4, !P4 ;  /* 0x00000004ff057807 */ /* 0x000fc40006000000 */
[----:B------:R-:W-:Y:S01]  /*1b880*/  IADD3 R136, P5, PT, R136, UR14, RZ ;  /* 0x0000000e88887c10 */ /* 0x000fe2000ffbe0ff */
[----:B------:R-:W2:Y:S01]  /*1b890*/  LDL.LU R14, [R1+0x20] ;  /* 0x00002000010e7983 */ /* 0x000ea20000300800 */
[----:B------:R-:W-:Y:S02]  /*1b8a0*/  SEL R5, R5, RZ, !P2 ;  /* 0x000000ff05057207 */ /* 0x000fe40005000000 */
[----:B------:R-:W-:Y:S01]  /*1b8b0*/  IADD3.X R137, PT, PT, R137, UR15, RZ, P5, !PT ;  /* 0x0000000f89897c10 */ /* 0x000fe2000affe4ff */
[----:B------:R-:W2:Y:S01]  /*1b8c0*/  LDL.LU R9, [R1+0x24] ;  /* 0x0000240001097983 */ /* 0x000ea20000300800 */
[----:B------:R-:W-:Y:S02]  /*1b8d0*/  ISETP.NE.U32.AND P4, PT, R5, RZ, PT ;  /* 0x000000ff0500720c */ /* 0x000fe40003f85070 */
[----:B-----5:R-:W-:Y:S01]  /*1b8e0*/  LEA R5, R2, UR19, 0x2 ;  /* 0x0000001302057c11 */ /* 0x020fe2000f8e10ff */
[----:B------:R-:W2:Y:S01]  /*1b8f0*/  LDL.LU R13, [R1+0x28] ;  /* 0x00002800010d7983 */ /* 0x000ea20000300800 */
[----:B------:R-:W-:-:S03]  /*1b900*/  IADD3 R138, P5, PT, R138, UR14, RZ ;  /* 0x0000000e8a8a7c10 */ /* 0x000fc6000ffbe0ff */
[----:B------:R-:W2:Y:S06]  /*1b910*/  LDL.LU R12, [R1+0x2c] ;  /* 0x00002c00010c7983 */ /* 0x000eac0000300800 */
[----:B------:R-:W-:Y:S01]  /*1b920*/  @!PT LDS RZ, [RZ] ;  /* 0x00000000fffff984 */ /* 0x000fe20000000800 */
[----:B------:R-:W-:Y:S01]  /*1b930*/  @!PT LDS RZ, [RZ] ;  /* 0x00000000fffff984 */ /* 0x000fe20000000800 */
[----:B------:R-:W-:Y:S01]  /*1b940*/  @!PT LDS RZ, [RZ] ;  /* 0x00000000fffff984 */ /* 0x000fe20000000800 */
[----:B------:R1:W-:Y:S02]  /*1b950*/  LDGSTS.E [R5], desc[UR28][R6.64], P4 ;  /* 0x0000000006057fae */ /* 0x0003e4000a1a101c */
[----:B-1----:R-:W-:Y:S02]  /*1b960*/  IMAD.MOV.U32 R6, RZ, RZ, R134 ;  /* 0x000000ffff067224 */ /* 0x002fe400078e0086 */
[----:B------:R-:W-:-:S05]  /*1b970*/  IMAD.MOV.U32 R7, RZ, RZ, R135 ;  /* 0x000000ffff077224 */ /* 0x000fca00078e0087 */
[----:B------:R1:W-:Y:S01]  /*1b980*/  LDGSTS.E [R5+0x200], desc[UR28][R6.64], P4 ;  /* 0x0020000006057fae */ /* 0x0003e2000a1a101c */
[----:B------:R-:W-:-:S04]  /*1b990*/  ISETP.GT.AND P4, PT, R4, 0x1, PT ;  /* 0x000000010400780c */ /* 0x000fc80003f84270 */
[----:B-1----:R-:W-:-:S04]  /*1b9a0*/  SEL R6, RZ, 0x4, !P4 ;  /* 0x00000004ff067807 */ /* 0x002fc80006000000 */
[----:B------:R-:W-:-:S04]  /*1b9b0*/  SEL R6, R6, RZ, !P2 ;  /* 0x000000ff06067207 */ /* 0x000fc80005000000 */
[----:B------:R-:W-:Y:S01]  /*1b9c0*/  ISETP.NE.U32.AND P4, PT, R6, RZ, PT ;  /* 0x000000ff0600720c */ /* 0x000fe20003f85070 */
[----:B------:R-:W-:Y:S01]  /*1b9d0*/  IMAD.MOV.U32 R7, RZ, RZ, R137 ;  /* 0x000000ffff077224 */ /* 0x000fe200078e0089 */
[----:B------:R-:W-:Y:S02]  /*1b9e0*/  MOV R6, R136 ;  /* 0x0000008800067202 */ /* 0x000fe40000000f00 */
[----:B------:R-:W-:-:S09]  /*1b9f0*/  IADD3.X R139, PT, PT, R139, UR15, RZ, P5, !PT ;  /* 0x0000000f8b8b7c10 */ /* 0x000fd2000affe4ff */
[----:B------:R1:W-:Y:S02]  /*1ba00*/  LDGSTS.E [R5+0x400], desc[UR28][R6.64], P4 ;  /* 0x0040000006057fae */ /* 0x0003e4000a1a101c */
[----:B-1----:R-:W-:Y:S02]  /*1ba10*/  IMAD.MOV.U32 R6, RZ, RZ, R138 ;  /* 0x000000ffff067224 */ /* 0x002fe400078e008a */
[----:B------:R-:W-:-:S05]  /*1ba20*/  IMAD.MOV.U32 R7, RZ, RZ, R139 ;  /* 0x000000ffff077224 */ /* 0x000fca00078e008b */
[----:B------:R1:W-:Y:S01]  /*1ba30*/  LDGSTS.E [R5+0x600], desc[UR28][R6.64], P4 ;  /* 0x0060000006057fae */ /* 0x0003e2000a1a101c */
[----:B------:R-:W-:Y:S02]  /*1ba40*/  ISETP.GT.AND P4, PT, R4, 0x2, PT ;  /* 0x000000020400780c */ /* 0x000fe40003f84270 */
[----:B------:R-:W-:Y:S02]  /*1ba50*/  IADD3 R140, P5, PT, R140, UR14, RZ ;  /* 0x0000000e8c8c7c10 */ /* 0x000fe4000ffbe0ff */
[----:B-1----:R-:W-:-:S04]  /*1ba60*/  SEL R6, RZ, 0x4, !P4 ;  /* 0x00000004ff067807 */ /* 0x002fc80006000000 */
[----:B------:R-:W-:-:S04]  /*1ba70*/  SEL R6, R6, RZ, !P2 ;  /* 0x000000ff06067207 */ /* 0x000fc80005000000 */
[----:B------:R-:W-:Y:S02]  /*1ba80*/  ISETP.NE.U32.AND P4, PT, R6, RZ, PT ;  /* 0x000000ff0600720c */ /* 0x000fe40003f85070 */
[----:B------:R-:W-:Y:S02]  /*1ba90*/  IADD3.X R141, PT, PT, R141, UR15, RZ, P5, !PT ;  /* 0x0000000f8d8d7c10 */ /* 0x000fe4000affe4ff */
[----:B------:R-:W-:Y:S02]  /*1baa0*/  IADD3 R142, P5, PT, R142, UR14, RZ ;  /* 0x0000000e8e8e7c10 */ /* 0x000fe4000ffbe0ff */
[----:B------:R-:W-:Y:S01]  /*1bab0*/  MOV R6, R140 ;  /* 0x0000008c00067202 */ /* 0x000fe20000000f00 */
[----:B------:R-:W-:Y:S01]  /*1bac0*/  IMAD.MOV.U32 R7, RZ, RZ, R141 ;  /* 0x000000ffff077224 */ /* 0x000fe200078e008d */
[----:B------:R-:W-:-:S05]  /*1bad0*/  IADD3.X R143, PT, PT, R143, UR15, RZ, P5, !PT ;  /* 0x0000000f8f8f7c10 */ /* 0x000fca000affe4ff */
        /* <DEDUP_REMOVED lines=369> */
[----:B--2---:R-:W-:Y:S02]  /*1d1f0*/  IADD3 R8, P5, PT, R8, UR14, RZ ;  /* 0x0000000e08087c10 */ /* 0x004fe4000ffbe0ff */
[----:B-1----:R-:W-:-:S04]  /*1d200*/  SEL R6, RZ, 0x4, !P4 ;  /* 0x00000004ff067807 */ /* 0x002fc80006000000 */
[----:B------:R-:W-:Y:S02]  /*1d210*/  SEL R6, R6, RZ, !P2 ;  /* 0x000000ff06067207 */ /* 0x000fe40005000000 */
[----:B---3--:R-:W-:Y:S02]  /*1d220*/  IADD3.X R11, PT, PT, R11, UR15, RZ, P5, !PT ;  /* 0x0000000f0b0b7c10 */ /* 0x008fe4000affe4ff */
[----:B------:R-:W-:Y:S01]  /*1d230*/  ISETP.NE.U32.AND P4, PT, R6, RZ, PT ;  /* 0x000000ff0600720c */ /* 0x000fe20003f85070 */
[----:B------:R-:W-:Y:S01]  /*1d240*/  STL [R1+0x8], R8 ;  /* 0x0000080801007387 */ /* 0x000fe20000100800 */
[----:B------:R-:W-:Y:S01]  /*1d250*/  MOV R6, R8 ;  /* 0x0000000800067202 */ /* 0x000fe20000000f00 */
[----:B------:R-:W-:Y:S01]  /*1d260*/  IMAD.MOV.U32 R7, RZ, RZ, R11 ;  /* 0x000000ffff077224 */ /* 0x000fe200078e000b */
[----:B------:R-:W-:Y:S01]  /*1d270*/  IADD3 R15, P5, PT, R15, UR14, RZ ;  /* 0x0000000e0f0f7c10 */ /* 0x000fe2000ffbe0ff */
[----:B------:R1:W-:Y:S03]  /*1d280*/  STL [R1], R11 ;  /* 0x0000000b01007387 */ /* 0x0003e60000100800 */
[----:B----4-:R-:W-:-:S05]  /*1d290*/  IADD3.X R18, PT, PT, R18, UR15, RZ, P5, !PT ;  /* 0x0000000f12127c10 */ /* 0x010fca000affe4ff */
[----:B------:R2:W-:Y:S04]  /*1d2a0*/  LDGSTS.E [R5+0x7400], desc[UR28][R6.64], P4 ;  /* 0x0740000006057fae */ /* 0x0005e8000a1a101c */
[----:B-1----:R-:W3:Y:S04]  /*1d2b0*/  LDL.LU R11, [R1+0x30] ;  /* 0x00003000010b7983 */ /* 0x002ee80000300800 */
[----:B------:R-:W4:Y:S01]  /*1d2c0*/  LDL.LU R8, [R1+0x34] ;  /* 0x0000340001087983 */ /* 0x000f220000300800 */
[----:B--2---:R-:W-:Y:S02]  /*1d2d0*/  IMAD.MOV.U32 R6, RZ, RZ, R15 ;  /* 0x000000ffff067224 */ /* 0x004fe400078e000f */
[----:B------:R-:W-:-:S05]  /*1d2e0*/  IMAD.MOV.U32 R7, RZ, RZ, R18 ;  /* 0x000000ffff077224 */ /* 0x000fca00078e0012 */
[----:B------:R1:W-:Y:S01]  /*1d2f0*/  LDGSTS.E [R5+0x7600], desc[UR28][R6.64], P4 ;  /* 0x0760000006057fae */ /* 0x0003e2000a1a101c */
[----:B------:R-:W-:Y:S02]  /*1d300*/  ISETP.GT.AND P4, PT, R4, 0x1e, PT ;  /* 0x0000001e0400780c */ /* 0x000fe40003f84270 */
[----:B------:R-:W-:Y:S01]  /*1d310*/  IADD3 R16, P5, PT, R16, UR14, RZ ;  /* 0x0000000e10107c10 */ /* 0x000fe2000ffbe0ff */
[----:B------:R2:W-:Y:S03]  /*1d320*/  STL [R1+0x14], R15 ;  /* 0x0000140f01007387 */ /* 0x0005e60000100800 */
[----:B------:R-:W-:Y:S02]  /*1d330*/  IADD3.X R17, PT, PT, R17, UR15, RZ, P5, !PT ;  /* 0x0000000f11117c10 */ /* 0x000fe4000affe4ff */
[----:B-1----:R-:W-:Y:S01]  /*1d340*/  SEL R6, RZ, 0x4, !P4 ;  /* 0x00000004ff067807 */ /* 0x002fe20006000000 */
[----:B------:R-:W-:Y:S03]  /*1d350*/  STL [R1+0x10], R18 ;  /* 0x0000101201007387 */ /* 0x000fe60000100800 */
[----:B------:R-:W-:Y:S01]  /*1d360*/  SEL R6, R6, RZ, !P2 ;  /* 0x000000ff06067207 */ /* 0x000fe20005000000 */
[----:B--2---:R-:W2:Y:S03]  /*1d370*/  LDL.LU R15, [R1+0x3c] ;  /* 0x00003c00010f7983 */ /* 0x004ea60000300800 */
[----:B------:R-:W-:Y:S01]  /*1d380*/  ISETP.NE.U32.AND P4, PT, R6, RZ, PT ;  /* 0x000000ff0600720c */ /* 0x000fe20003f85070 */
[----:B------:R1:W-:Y:S01]  /*1d390*/  STL [R1+0x1c], R16 ;  /* 0x00001c1001007387 */ /* 0x0003e20000100800 */
[----:B------:R-:W-:-:S03]  /*1d3a0*/  MOV R6, R16 ;  /* 0x0000001000067202 */ /* 0x000fc60000000f00 */
[----:B------:R-:W-:Y:S04]  /*1d3b0*/  STL [R1+0x18], R17 ;  /* 0x0000181101007387 */ /* 0x000fe80000100800 */
[----:B-1----:R-:W2:Y:S01]  /*1d3c0*/  LDL.LU R16, [R1+0x38] ;  /* 0x0000380001107983 */ /* 0x002ea20000300800 */
[----:B------:R-:W-:Y:S01]  /*1d3d0*/  IADD3 R9, P5, PT, R9, UR14, RZ ;  /* 0x0000000e09097c10 */ /* 0x000fe2000ffbe0ff */
[----:B------:R-:W-:-:S03]  /*1d3e0*/  IMAD.MOV.U32 R7, RZ, RZ, R17 ;  /* 0x000000ffff077224 */ /* 0x000fc600078e0011 */
[----:B------:R-:W-:Y:S01]  /*1d3f0*/  IADD3.X R14, PT, PT, R14, UR15, RZ, P5, !PT ;  /* 0x0000000f0e0e7c10 */ /* 0x000fe2000affe4ff */
[----:B------:R-:W-:Y:S04]  /*1d400*/  STL [R1+0x24], R9 ;  /* 0x0000240901007387 */ /* 0x000fe80000100800 */
[----:B------:R1:W-:Y:S04]  /*1d410*/  LDGSTS.E [R5+0x7800], desc[UR28][R6.64], P4 ;  /* 0x0780000006057fae */ /* 0x0003e8000a1a101c */
[----:B------:R1:W-:Y:S02]  /*1d420*/  STL [R1+0x20], R14 ;  /* 0x0000200e01007387 */ /* 0x0003e40000100800 */
[----:B-1----:R-:W-:-:S02]  /*1d430*/  IMAD.MOV.U32 R7, RZ, RZ, R14 ;  /* 0x000000ffff077224 */ /* 0x002fc400078e000e */
[----:B------:R-:W-:Y:S01]  /*1d440*/  IMAD.MOV.U32 R6, RZ, RZ, R9 ;  /* 0x000000ffff067224 */ /* 0x000fe200078e0009 */
[----:B------:R-:W2:Y:S04]  /*1d450*/  LDL.LU R14, [R1+0x40] ;  /* 0x00004000010e7983 */ /* 0x000ea80000300800 */
[----:B------:R-:W2:Y:S04]  /*1d460*/  LDL.LU R9, [R1+0x44] ;  /* 0x0000440001097983 */ /* 0x000ea80000300800 */
[----:B------:R1:W-:Y:S01]  /*1d470*/  LDGSTS.E [R5+0x7a00], desc[UR28][R6.64], P4 ;  /* 0x07a0000006057fae */ /* 0x0003e2000a1a101c */
[----:B------:R-:W-:-:S02]  /*1d480*/  ISETP.GT.AND P4, PT, R4, 0x1f, PT ;  /* 0x0000001f0400780c */ /* 0x000fc40003f84270 */
[----:B------:R-:W-:Y:S02]  /*1d490*/  IADD3 R12, P5, PT, R12, UR14, RZ ;  /* 0x0000000e0c0c7c10 */ /* 0x000fe4000ffbe0ff */
[----:B-1----:R-:W-:Y:S02]  /*1d4a0*/  SEL R6, RZ, 0x4, !P4 ;  /* 0x00000004ff067807 */ /* 0x002fe40006000000 */
[----:B------:R-:W-:Y:S02]  /*1d4b0*/  IADD3.X R13, PT, PT, R13, UR15, RZ, P5, !PT ;  /* 0x0000000f0d0d7c10 */ /* 0x000fe4000affe4ff */
[----:B------:R-:W-:Y:S01]  /*1d4c0*/  SEL R6, R6, RZ, !P2 ;  /* 0x000000ff06067207 */ /* 0x000fe20005000000 */
[----:B------:R-:W-:Y:S03]  /*1d4d0*/  STL [R1+0x2c], R12 ;  /* 0x00002c0c01007387 */ /* 0x000fe60000100800 */
[----:B------:R-:W-:Y:S01]  /*1d4e0*/  ISETP.NE.U32.AND P4, PT, R6, RZ, PT ;  /* 0x000000ff0600720c */ /* 0x000fe20003f85070 */
[----:B------:R1:W-:Y:S01]  /*1d4f0*/  STL [R1+0x28], R13 ;  /* 0x0000280d01007387 */ /* 0x0003e20000100800 */
[----:B------:R-:W-:Y:S01]  /*1d500*/  IMAD.MOV.U32 R7, RZ, RZ, R13 ;  /* 0x000000ffff077224 */ /* 0x000fe200078e000d */
[----:B------:R-:W-:-:S02]  /*1d510*/  MOV R6, R12 ;  /* 0x0000000c00067202 */ /* 0x000fc40000000f00 */
[----:B-1----:R-:W2:Y:S04]  /*1d520*/  LDL.LU R13, [R1+0x48] ;  /* 0x00004800010d7983 */ /* 0x002ea80000300800 */
[----:B------:R-:W2:Y:S04]  /*1d530*/  LDL.LU R12, [R1+0x4c] ;  /* 0x00004c00010c7983 */ /* 0x000ea80000300800 */
[----:B------:R1:W-:Y:S01]  /*1d540*/  LDGSTS.E [R5+0x7c00], desc[UR28][R6.64], P4 ;  /* 0x07c0000006057fae */ /* 0x0003e2000a1a101c */
[----:B----4-:R-:W-:-:S04]  /*1d550*/  IADD3 R8, P5, PT, R8, UR14, RZ ;  /* 0x0000000e08087c10 */ /* 0x010fc8000ffbe0ff */
[----:B---3--:R-:W-:Y:S01]  /*1d560*/  IADD3.X R11, PT, PT, R11, UR15, RZ, P5, !PT ;  /* 0x0000000f0b0b7c10 */ /* 0x008fe2000affe4ff */
[----:B------:R3:W-:Y:S01]  /*1d570*/  STL [R1+0x34], R8 ;  /* 0x0000340801007387 */ /* 0x0007e20000100800 */
[----:B-1----:R-:W-:-:S03]  /*1d580*/  IMAD.MOV.U32 R6, RZ, RZ, R8 ;  /* 0x000000ffff067224 */ /* 0x002fc600078e0008 */
[----:B------:R1:W-:Y:S04]  /*1d590*/  STL [R1+0x30], R11 ;  /* 0x0000300b01007387 */ /* 0x0003e80000100800 */
[----:B------:R-:W4:Y:S04]  /*1d5a0*/  LDL.LU R18, [R1+0x50] ;  /* 0x0000500001127983 */ /* 0x000f280000300800 */
[----:B---3--:R-:W3:Y:S01]  /*1d5b0*/  LDL.LU R8, [R1+0x54] ;  /* 0x0000540001087983 */ /* 0x008ee20000300800 */
[----:B------:R-:W-:-:S03]  /*1d5c0*/  IMAD.MOV.U32 R7, RZ, RZ, R11 ;  /* 0x000000ffff077224 */ /* 0x000fc600078e000b */
[----:B-1----:R-:W4:Y:S04]  /*1d5d0*/  LDL.LU R11, [R1+0x5c] ;  /* 0x00005c00010b7983 */ /* 0x002f280000300800 */
[----:B------:R1:W-:Y:S01]  /*1d5e0*/  LDGSTS.E [R5+0x7e00], desc[UR28][R6.64], P4 ;  /* 0x07e0000006057fae */ /* 0x0003e2000a1a101c */
[----:B--2---:R-:W-:-:S05]  /*1d5f0*/  IADD3 R15, P5, PT, R15, UR14, RZ ;  /* 0x0000000e0f0f7c10 */ /* 0x004fca000ffbe0ff */
[----:B------:R-:W-:Y:S01]  /*1d600*/  STL [R1+0x3c], R15 ;  /* 0x00003c0f01007387 */ /* 0x000fe20000100800 */
[----:B------:R-:W-:-:S05]  /*1d610*/  IADD3.X R16, PT, PT, R16, UR15, RZ, P5, !PT ;  /* 0x0000000f10107c10 */ /* 0x000fca000affe4ff */
[----:B------:R2:W-:Y:S04]  /*1d620*/  STL [R1+0x38], R16 ;  /* 0x0000381001007387 */ /* 0x0005e80000100800 */
[----:B------:R-:W4:Y:S01]  /*1d630*/  LDL.LU R17, [R1+0x58] ;  /* 0x0000580001117983 */ /* 0x000f220000300800 */
[----:B------:R-:W-:-:S04]  /*1d640*/  ISETP.GT.AND P4, PT, R4, 0x20, PT ;  /* 0x000000200400780c */ /* 0x000fc80003f84270 */
[----:B-1----:R-:W-:-:S04]  /*1d650*/  SEL R6, RZ, 0x4, !P4 ;  /* 0x00000004ff067807 */ /* 0x002fc80006000000 */
[----:B------:R-:W-:-:S04]  /*1d660*/  SEL R6, R6, RZ, !P2 ;  /* 0x000000ff06067207 */ /* 0x000fc80005000000 */
[----:B------:R-:W-:Y:S01]  /*1d670*/  ISETP.NE.U32.AND P4, PT, R6, RZ, PT ;  /* 0x000000ff0600720c */ /* 0x000fe20003f85070 */
[----:B------:R-:W-:Y:S01]  /*1d680*/  IMAD.MOV.U32 R7, RZ, RZ, R16 ;  /* 0x000000ffff077224 */ /* 0x000fe200078e0010 */
[----:B------:R-:W-:Y:S01]  /*1d690*/  MOV R6, R15 ;  /* 0x0000000f00067202 */ /* 0x000fe20000000f00 */
[----:B--2---:R-:W2:Y:S01]  /*1d6a0*/  LDL.LU R16, [R1+0x60] ;  /* 0x0000600001107983 */ /* 0x004ea20000300800 */
[----:B------:R-:W-:-:S03]  /*1d6b0*/  IADD3 R9, P5, PT, R9, UR14, RZ ;  /* 0x0000000e09097c10 */ /* 0x000fc6000ffbe0ff */
[----:B------:R-:W2:Y:S01]  /*1d6c0*/  LDL.LU R15, [R1+0x64] ;  /* 0x00006400010f7983 */ /* 0x000ea20000300800 */
[----:B------:R-:W-:-:S05]  /*1d6d0*/  IADD3.X R14, PT, PT, R14, UR15, RZ, P5, !PT ;  /* 0x0000000f0e0e7c10 */ /* 0x000fca000affe4ff */
[----:B------:R1:W-:Y:S02]  /*1d6e0*/  LDGSTS.E [R5+0x8000], desc[UR28][R6.64], P4 ;  /* 0x0800000006057fae */ /* 0x0003e4000a1a101c */
[----:B-1----:R-:W-:Y:S02]  /*1d6f0*/  IMAD.MOV.U32 R6, RZ, RZ, R9 ;  /* 0x000000ffff067224 */ /* 0x002fe400078e0009 */
[----:B------:R-:W-:-:S05]  /*1d700*/  IMAD.MOV.U32 R7, RZ, RZ, R14 ;  /* 0x000000ffff077224 */ /* 0x000fca00078e000e */
[----:B------:R1:W-:Y:S01]  /*1d710*/  LDGSTS.E [R5+0x8200], desc[UR28][R6.64], P4 ;  /* 0x0820000006057fae */ /* 0x0003e2000a1a101c */
[----:B------:R-:W-:-:S03]  /*1d720*/  ISETP.GT.AND P4, PT, R4, 0x21, PT ;  /* 0x000000210400780c */ /* 0x000fc60003f84270 */
[----:B------:R-:W-:Y:S04]  /*1d730*/  STL [R1+0x44], R9 ;  /* 0x0000440901007387 */ /* 0x000fe80000100800 */
[----:B------:R1:W-:Y:S02]  /*1d740*/  STL [R1+0x40], R14 ;  /* 0x0000400e01007387 */ /* 0x0003e40000100800 */
[----:B-1----:R-:W-:Y:S02]  /*1d750*/  SEL R6, RZ, 0x4, !P4 ;  /* 0x00000004ff067807 */ /* 0x002fe40006000000 */
[----:B------:R-:W-:Y:S02]  /*1d760*/  IADD3 R12, P5, PT, R12, UR14, RZ ;  /* 0x0000000e0c0c7c10 */ /* 0x000fe4000ffbe0ff */
[----:B------:R-:W-:Y:S01]  /*1d770*/  SEL R6, R6, RZ, !P2 ;  /* 0x000000ff06067207 */ /* 0x000fe20005000000 */
[----:B------:R-:W2:Y:S01]  /*1d780*/  LDL.LU R14, [R1+0x68] ;  /* 0x00006800010e7983 */ /* 0x000ea20000300800 */
[----:B------:R-:W-:-:S03]  /*1d790*/  IADD3.X R13, PT, PT, R13, UR15, RZ, P5, !PT ;  /* 0x0000000f0d0d7c10 */ /* 0x000fc6000affe4ff */
[----:B------:R-:W2:Y:S01]  /*1d7a0*/  LDL.LU R9, [R1+0x6c] ;  /* 0x00006c0001097983 */ /* 0x000ea20000300800 */
[----:B------:R-:W-:Y:S01]  /*1d7b0*/  ISETP.NE.U32.AND P4, PT, R6, RZ, PT ;  /* 0x000000ff0600720c */ /* 0x000fe20003f85070 */
[----:B------:R-:W-:Y:S02]  /*1d7c0*/  IMAD.MOV.U32 R7, RZ, RZ, R13 ;  /* 0x000000ffff077224 */ /* 0x000fe400078e000d */
[----:B------:R-:W-:Y:S01]  /*1d7d0*/  STL [R1+0x4c], R12 ;  /* 0x00004c0c01007387 */ /* 0x000fe20000100800 */
[----:B------:R-:W-:-:S03]  /*1d7e0*/  MOV R6, R12 ;  /* 0x0000000c00067202 */ /* 0x000fc60000000f00 */
[----:B------:R1:W-:Y:S06]  /*1d7f0*/  STL [R1+0x48], R13 ;  /* 0x0000480d01007387 */ /* 0x0003ec0000100800 */
[----:B------:R3:W-:Y:S04]  /*1d800*/  LDGSTS.E [R5+0x8400], desc[UR28][R6.64], P4 ;  /* 0x0840000006057fae */ /* 0x0007e8000a1a101c */
[----:B-1----:R-:W2:Y:S04]  /*1d810*/  LDL.LU R13, [R1+0x70] ;  /* 0x00007000010d7983 */ /* 0x002ea80000300800 */
[----:B------:R-:W2:Y:S01]  /*1d820*/  LDL.LU R12, [R1+0x74] ;  /* 0x00007400010c7983 */ /* 0x000ea20000300800 */
[----:B---3--:R-:W-:-:S04]  /*1d830*/  IADD3 R8, P5, PT, R8, UR14, RZ ;  /* 0x0000000e08087c10 */ /* 0x008fc8000ffbe0ff */
[----:B----4-:R-:W-:Y:S01]  /*1d840*/  IADD3.X R18, PT, PT, R18, UR15, RZ, P5, !PT ;  /* 0x0000000f12127c10 */ /* 0x010fe2000affe4ff */
[----:B------:R-:W-:-:S04]  /*1d850*/  IMAD.MOV.U32 R6, RZ, RZ, R8 ;  /* 0x000000ffff067224 */ /* 0x000fc800078e0008 */
[----:B------:R-:W-:-:S05]  /*1d860*/  IMAD.MOV.U32 R7, RZ, RZ, R18 ;  /* 0x000000ffff077224 */ /* 0x000fca00078e0012 */
[----:B------:R1:W-:Y:S01]  /*1d870*/  LDGSTS.E [R5+0x8600], desc[UR28][R6.64], P4 ;  /* 0x0860000006057fae */ /* 0x0003e2000a1a101c */
[----:B------:R-:W-:Y:S02]  /*1d880*/  ISETP.GT.AND P4, PT, R4, 0x22, PT ;  /* 0x000000220400780c */ /* 0x000fe40003f84270 */
[----:B------:R-:W-:Y:S01]  /*1d890*/  IADD3 R11, P5, PT, R11, UR14, RZ ;  /* 0x0000000e0b0b7c10 */ /* 0x000fe2000ffbe0ff */
[----:B------:R3:W-:Y:S01]  /*1d8a0*/  STL [R1+0x54], R8 ;  /* 0x0000540801007387 */ /* 0x0007e20000100800 */
[----:B-1----:R-:W-:-:S03]  /*1d8b0*/  SEL R6, RZ, 0x4, !P4 ;  /* 0x00000004ff067807 */ /* 0x002fc60006000000 */
[----:B------:R-:W-:Y:S01]  /*1d8c0*/  STL [R1+0x50], R18 ;  /* 0x0000501201007387 */ /* 0x000fe20000100800 */
[----:B------:R-:W-:-:S03]  /*1d8d0*/  SEL R6, R6, RZ, !P2 ;  /* 0x000000ff06067207 */ /* 0x000fc60005000000 */
[----:B---3--:R-:W3:Y:S01]  /*1d8e0*/  LDL.LU R8, [R1+0x7c] ;  /* 0x00007c0001087983 */ /* 0x008ee20000300800 */
[----:B------:R-:W-:-:S03]  /*1d8f0*/  IADD3.X R17, PT, PT, R17, UR15, RZ, P5, !PT ;  /* 0x0000000f11117c10 */ /* 0x000fc6000affe4ff */
[----:B------:R1:W-:Y:S01]  /*1d900*/  STL [R1+0x5c], R11 ;  /* 0x00005c0b01007387 */ /* 0x0003e20000100800 */
[----:B------:R-:W-:Y:S02]  /*1d910*/  ISETP.NE.U32.AND P4, PT, R6, RZ, PT ;  /* 0x000000ff0600720c */ /* 0x000fe40003f85070 */
[----:B------:R-:W-:Y:S01]  /*1d920*/  MOV R6, R11 ;  /* 0x0000000b00067202 */ /* 0x000fe20000000f00 */
[----:B------:R-:W-:Y:S04]  /*1d930*/  STL [R1+0x58], R17 ;  /* 0x0000581101007387 */ /* 0x000fe80000100800 */
[----:B-1----:R-:W4:Y:S01]  /*1d940*/  LDL.LU R11, [R1+0x78] ;  /* 0x00007800010b7983 */ /* 0x002f220000300800 */
[----:B------:R-:W-:-:S05]  /*1d950*/  IMAD.MOV.U32 R7, RZ, RZ, R17 ;  /* 0x000000ffff077224 */ /* 0x000fca00078e0011 */
[----:B------:R1:W-:Y:S01]  /*1d960*/  LDGSTS.E [R5+0x8800], desc[UR28][R6.64], P4 ;  /* 0x0880000006057fae */ /* 0x0003e2000a1a101c */
[----:B--2---:R-:W-:-:S04]  /*1d970*/  IADD3 R15, P5, PT, R15, UR14, RZ ;  /* 0x0000000e0f0f7c10 */ /* 0x004fc8000ffbe0ff */
[----:B------:R-:W-:Y:S01]  /*1d980*/  IADD3.X R16, PT, PT, R16, UR15, RZ, P5, !PT ;  /* 0x0000000f10107c10 */ /* 0x000fe2000affe4ff */
[----:B------:R-:W-:Y:S01]  /*1d990*/  STL [R1+0x64], R15 ;  /* 0x0000640f01007387 */ /* 0x000fe20000100800 */
[----:B-1----:R-:W-:-:S03]  /*1d9a0*/  IMAD.MOV.U32 R6, RZ, RZ, R15 ;  /* 0x000000ffff067224 */ /* 0x002fc600078e000f */
[----:B------:R1:W-:Y:S01]  /*1d9b0*/  STL [R1+0x60], R16 ;  /* 0x0000601001007387 */ /* 0x0003e20000100800 */
[----:B------:R-:W-:-:S05]  /*1d9c0*/  IMAD.MOV.U32 R7, RZ, RZ, R16 ;  /* 0x000000ffff077224 */ /* 0x000fca00078e0010 */
[----:B------:R2:W-:Y:S04]  /*1d9d0*/  LDGSTS.E [R5+0x8a00], desc[UR28][R6.64], P4 ;  /* 0x08a0000006057fae */ /* 0x0005e8000a1a101c */
[----:B-1----:R-:W4:Y:S04]  /*1d9e0*/  LDL.LU R16, [R1+0x80] ;  /* 0x0000800001107983 */ /* 0x002f280000300800 */
[----:B------:R-:W4:Y:S01]  /*1d9f0*/  LDL.LU R15, [R1+0x84] ;  /* 0x00008400010f7983 */ /* 0x000f220000300800 */
[----:B------:R-:W-:-:S04]  /*1da00*/  ISETP.GT.AND P4, PT, R4, 0x23, PT ;  /* 0x000000230400780c */ /* 0x000fc80003f84270 */
[----:B--2---:R-:W-:-:S04]  /*1da10*/  SEL R6, RZ, 0x4, !P4 ;  /* 0x00000004ff067807 */ /* 0x004fc80006000000 */
[----:B------:R-:W-:-:S04]  /*1da20*/  SEL R6, R6, RZ, !P2 ;  /* 0x000000ff06067207 */ /* 0x000fc80005000000 */
[----:B------:R-:W-:Y:S02]  /*1da30*/  ISETP.NE.U32.AND P4, PT, R6, RZ, PT ;  /* 0x000000ff0600720c */ /* 0x000fe40003f85070 */
[----:B------:R-:W-:-:S04]  /*1da40*/  IADD3 R9, P5, PT, R9, UR14, RZ ;  /* 0x0000000e09097c10 */ /* 0x000fc8000ffbe0ff */
[----:B------:R-:W-:Y:S01]  /*1da50*/  IADD3.X R14, PT, PT, R14, UR15, RZ, P5, !PT ;  /* 0x0000000f0e0e7c10 */ /* 0x000fe2000affe4ff */
[----:B------:R-:W-:Y:S01]  /*1da60*/  STL [R1+0x6c], R9 ;  /* 0x00006c0901007387 */ /* 0x000fe20000100800 */
[----:B------:R-:W-:-:S03]  /*1da70*/  MOV R6, R9 ;  /* 0x0000000900067202 */ /* 0x000fc60000000f00 */
[----:B------:R1:W-:Y:S01]  /*1da80*/  STL [R1+0x68], R14 ;  /* 0x0000680e01007387 */ /* 0x0003e20000100800 */
[----:B------:R-:W-:-:S05]  /*1da90*/  IMAD.MOV.U32 R7, RZ, RZ, R14 ;  /* 0x000000ffff077224 */ /* 0x000fca00078e000e */
[----:B------:R2:W-:Y:S04]  /*1daa0*/  LDGSTS.E [R5+0x8c00], desc[UR28][R6.64], P4 ;  /* 0x08c0000006057fae */ /* 0x0005e8000a1a101c */
[----:B-1----:R-:W4:Y:S01]  /*1dab0*/  LDL.LU R14, [R1+0x88] ;  /* 0x00008800010e7983 */ /* 0x002f220000300800 */
[----:B------:R-:W-:-:S03]  /*1dac0*/  IADD3 R12, P5, PT, R12, UR14, RZ ;  /* 0x0000000e0c0c7c10 */ /* 0x000fc6000ffbe0ff */
[----:B------:R-:W4:Y:S01]  /*1dad0*/  LDL.LU R9, [R1+0x8c] ;  /* 0x00008c0001097983 */ /* 0x000f220000300800 */
[----:B------:R-:W-:-:S03]  /*1dae0*/  IADD3.X R13, PT, PT, R13, UR15, RZ, P5, !PT ;  /* 0x0000000f0d0d7c10 */ /* 0x000fc6000affe4ff */
[----:B------:R1:W-:Y:S01]  /*1daf0*/  STL [R1+0x74], R12 ;  /* 0x0000740c01007387 */ /* 0x0003e20000100800 */
[----:B--2---:R-:W-:-:S03]  /*1db00*/  IMAD.MOV.U32 R6, RZ, RZ, R12 ;  /* 0x000000ffff067224 */ /* 0x004fc600078e000c */
[----:B------:R2:W-:Y:S04]  /*1db10*/  STL [R1+0x70], R13 ;  /* 0x0000700d01007387 */ /* 0x0005e80000100800 */
[----:B------:R-:W4:Y:S04]  /*1db20*/  LDL.LU R18, [R1+0x90] ;  /* 0x0000900001127983 */ /* 0x000f280000300800 */
[----:B-1----:R-:W4:Y:S01]  /*1db30*/  LDL.LU R12, [R1+0x94] ;  /* 0x00009400010c7983 */ /* 0x002f220000300800 */
[----:B------:R-:W-:-:S03]  /*1db40*/  IMAD.MOV.U32 R7, RZ, RZ, R13 ;  /* 0x000000ffff077224 */ /* 0x000fc600078e000d */
[----:B--2---:R-:W2:Y:S04]  /*1db50*/  LDL.LU R13, [R1+0x9c] ;  /* 0x00009c00010d7983 */ /* 0x004ea80000300800 */
[----:B------:R1:W-:Y:S01]  /*1db60*/  LDGSTS.E [R5+0x8e00], desc[UR28][R6.64], P4 ;  /* 0x08e0000006057fae */ /* 0x0003e2000a1a101c */
[----:B---3--:R-:W-:-:S05]  /*1db70*/  IADD3 R8, P5, PT, R8, UR14, RZ ;  /* 0x0000000e08087c10 */ /* 0x008fca000ffbe0ff */
[----:B------:R-:W-:Y:S01]  /*1db80*/  STL [R1+0x7c], R8 ;  /* 0x00007c0801007387 */ /* 0x000fe20000100800 */
[----:B----4-:R-:W-:-:S05]  /*1db90*/  IADD3.X R11, PT, PT, R11, UR15, RZ, P5, !PT ;  /* 0x0000000f0b0b7c10 */ /* 0x010fca000affe4ff */
        /* <DEDUP_REMOVED lines=8> */
[----:B---3--:R-:W3:Y:S04]  /*1dc20*/  LDL.LU R11, [R1+0xa0] ;  /* 0x0000a000010b7983 */ /* 0x008ee80000300800 */
[----:B------:R-:W3:Y:S01]  /*1dc30*/  LDL.LU R8, [R1+0xa4] ;  /* 0x0000a40001087983 */ /* 0x000ee20000300800 */
[----:B------:R-:W-:-:S05]  /*1dc40*/  IADD3 R15, P5, PT, R15, UR14, RZ ;  /* 0x0000000e0f0f7c10 */ /* 0x000fca000ffbe0ff */
[----:B------:R1:W-:Y:S01]  /*1dc50*/  LDGSTS.E [R5+0x9000], desc[UR28][R6.64], P4 ;  /* 0x0900000006057fae */ /* 0x0003e2000a1a101c */
[----:B------:R-:W-:Y:S01]  /*1dc60*/  IADD3.X R16, PT, PT, R16, UR15, RZ, P5, !PT ;  /* 0x0000000f10107c10 */ /* 0x000fe2000affe4ff */
[----:B-1----:R-:W-:-:S04]  /*1dc70*/  IMAD.MOV.U32 R6, RZ, RZ, R15 ;  /* 0x000000ffff067224 */ /* 0x002fc800078e000f */
[----:B------:R-:W-:-:S05]  /*1dc80*/  IMAD.MOV.U32 R7, RZ, RZ, R16 ;  /* 0x000000ffff077224 */ /* 0x000fca00078e0010 */
[----:B------:R1:W-:Y:S01]  /*1dc90*/  LDGSTS.E [R5+0x9200], desc[UR28][R6.64], P4 ;  /* 0x0920000006057fae */ /* 0x0003e2000a1a101c */
[----:B------:R-:W-:-:S03]  /*1dca0*/  ISETP.GT.AND P4, PT, R4, 0x25, PT ;  /* 0x000000250400780c */ /* 0x000fc60003f84270 */
[----:B------:R-:W-:Y:S04]  /*1dcb0*/  STL [R1+0x84], R15 ;  /* 0x0000840f01007387 */ /* 0x000fe80000100800 */
[----:B------:R1:W-:Y:S02]  /*1dcc0*/  STL [R1+0x80], R16 ;  /* 0x0000801001007387 */ /* 0x0003e40000100800 */
[----:B-1----:R-:W-:-:S04]  /*1dcd0*/  SEL R6, RZ, 0x4, !P4 ;  /* 0x00000004ff067807 */ /* 0x002fc80006000000 */
[----:B------:R-:W-:Y:S01]  /*1dce0*/  SEL R6, R6, RZ, !P2 ;  /* 0x000000ff06067207 */ /* 0x000fe20005000000 */
[----:B------:R-:W3:Y:S04]  /*1dcf0*/  LDL.LU R16, [R1+0xa8] ;  /* 0x0000a80001107983 */ /* 0x000ee80000300800 */
[----:B------:R-:W3:Y:S01]  /*1dd00*/  LDL.LU R15, [R1+0xac] ;  /* 0x0000ac00010f7983 */ /* 0x000ee20000300800 */
[----:B------:R-:W-:Y:S02]  /*1dd10*/  IADD3 R9, P5, PT, R9, UR14, RZ ;  /* 0x0000000e09097c10 */ /* 0x000fe4000ffbe0ff */
[----:B------:R-:W-:Y:S02]  /*1dd20*/  ISETP.NE.U32.AND P4, PT, R6, RZ, PT ;  /* 0x000000ff0600720c */ /* 0x000fe40003f85070 */
[----:B------:R-:W-:Y:S01]  /*1dd30*/  IADD3.X R14, PT, PT, R14, UR15, RZ, P5, !PT ;  /* 0x0000000f0e0e7c10 */ /* 0x000fe2000affe4ff */
[----:B------:R-:W-:Y:S01]  /*1dd40*/  STL [R1+0x8c], R9 ;  /* 0x00008c0901007387 */ /* 0x000fe20000100800 */
[----:B------:R-:W-:-:S03]  /*1dd50*/  MOV R6, R9 ;  /* 0x0000000900067202 */ /* 0x000fc60000000f00 */
[----:B------:R1:W-:Y:S01]  /*1dd60*/  STL [R1+0x88], R14 ;  /* 0x0000880e01007387 */ /* 0x0003e20000100800 */
[----:B------:R-:W-:-:S05]  /*1dd70*/  IMAD.MOV.U32 R7, RZ, RZ, R14 ;  /* 0x000000ffff077224 */ /* 0x000fca00078e000e */
[----:B------:R2:W-:Y:S01]  /*1dd80*/  LDGSTS.E [R5+0x9400], desc[UR28][R6.64], P4 ;  /* 0x0940000006057fae */ /* 0x0005e2000a1a101c */
[----:B------:R-:W-:-:S03]  /*1dd90*/  IADD3 R12, P5, PT, R12, UR14, RZ ;  /* 0x0000000e0c0c7c10 */ /* 0x000fc6000ffbe0ff */
[----:B-1----:R-:W3:Y:S01]  /*1dda0*/  LDL.LU R14, [R1+0xb0] ;  /* 0x0000b000010e7983 */ /* 0x002ee20000300800 */
[----:B------:R-:W-:-:S03]  /*1ddb0*/  IADD3.X R18, PT, PT, R18, UR15, RZ, P5, !PT ;  /* 0x0000000f12127c10 */ /* 0x000fc6000affe4ff */
[----:B------:R-:W3:Y:S01]  /*1ddc0*/  LDL.LU R9, [R1+0xb4] ;  /* 0x0000b40001097983 */ /* 0x000ee20000300800 */
[----:B--2---:R-:W-:Y:S02]  /*1ddd0*/  IMAD.MOV.U32 R6, RZ, RZ, R12 ;  /* 0x000000ffff067224 */ /* 0x004fe400078e000c */
        /* <DEDUP_REMOVED lines=8> */
[----:B--2---:R-:W2:Y:S01]  /*1de60*/  LDL.LU R12, [R1+0xbc] ;  /* 0x0000bc00010c7983 */ /* 0x004ea20000300800 */
[----:B------:R-:W-:-:S03]  /*1de70*/  ISETP.NE.U32.AND P4, PT, R6, RZ, PT ;  /* 0x000000ff0600720c */ /* 0x000fc60003f85070 */
[----:B------:R1:W-:Y:S01]  /*1de80*/  STL [R1+0x9c], R13 ;  /* 0x00009c0d01007387 */ /* 0x0003e20000100800 */
[----:B------:R-:W-:Y:S02]  /*1de90*/  MOV R6, R13 ;  /* 0x0000000d00067202 */ /* 0x000fe40000000f00 */
[----:B----4-:R-:W-:-:S05]  /*1dea0*/  IADD3.X R17, PT, PT, R17, UR15, RZ, P5, !PT ;  /* 0x0000000f11117c10 */ /* 0x010fca000affe4ff */
[----:B------:R-:W-:Y:S04]  /*1deb0*/  STL [R1+0x98], R17 ;  /* 0x0000981101007387 */ /* 0x000fe80000100800 */
[----:B-1----:R-:W4:Y:S01]  /*1dec0*/  LDL.LU R13, [R1+0xb8] ;  /* 0x0000b800010d7983 */ /* 0x002f220000300800 */
[----:B------:R-:W-:-:S05]  /*1ded0*/  IMAD.MOV.U32 R7, RZ, RZ, R17 ;  /* 0x000000ffff077224 */ /* 0x000fca00078e0011 */
[----:B------:R1:W-:Y:S01]  /*1dee0*/  LDGSTS.E [R5+0x9800], desc[UR28][R6.64], P4 ;  /* 0x0980000006057fae */ /* 0x0003e2000a1a101c */
[----:B---3--:R-:W-:-:S04]  /*1def0*/  IADD3 R8, P5, PT, R8, UR14, RZ ;  /* 0x0000000e08087c10 */ /* 0x008fc8000ffbe0ff */
        /* <DEDUP_REMOVED lines=9> */
[----:B---3--:R-:W-:-:S04]  /*1df90*/  SEL R6, RZ, 0x4, !P4 ;  /* 0x00000004ff067807 */ /* 0x008fc80006000000 */
        /* <DEDUP_REMOVED lines=9> */
[----:B-1----:R-:W4:Y:S04]  /*1e030*/  LDL.LU R16, [R1+0xc8] ;  /* 0x0000c80001107983 */ /* 0x002f280000300800 */
[----:B------:R-:W4:Y:S01]  /*1e040*/  LDL.LU R15, [R1+0xcc] ;  /* 0x0000cc00010f7983 */ /* 0x000f220000300800 */
[----:B------:R-:W-:-:S04]  /*1e050*/  IADD3 R9, P5, PT, R9, UR14, RZ ;  /* 0x0000000e09097c10 */ /* 0x000fc8000ffbe0ff */
[----:B------:R-:W-:Y:S01]  /*1e060*/  IADD3.X R14, PT, PT, R14, UR15, RZ, P5, !PT ;  /* 0x0000000f0e0e7c10 */ /* 0x000fe2000affe4ff */
[----:B------:R1:W-:Y:S01]  /*1e070*/  STL [R1+0xb4], R9 ;  /* 0x0000b40901007387 */ /* 0x0003e20000100800 */
[----:B---3--:R-:W-:-:S03]  /*1e080*/  IMAD.MOV.U32 R6, RZ, RZ, R9 ;  /* 0x000000ffff067224 */ /* 0x008fc600078e0009 */
[----:B------:R3:W-:Y:S04]  /*1e090*/  STL [R1+0xb0], R14 ;  /* 0x0000b00e01007387 */ /* 0x0007e80000100800 */
[----:B------:R-:W4:Y:S04]  /*1e0a0*/  LDL.LU R18, [R1+0xd4] ;  /* 0x0000d40001127983 */ /* 0x000f280000300800 */
[----:B-1----:R-:W4:Y:S01]  /*1e0b0*/  LDL.LU R9, [R1+0xd8] ;  /* 0x0000d80001097983 */ /* 0x002f220000300800 */
[----:B------:R-:W-:-:S03]  /*1e0c0*/  IMAD.MOV.U32 R7, RZ, RZ, R14 ;  /* 0x000000ffff077224 */ /* 0x000fc600078e000e */
[----:B---3--:R-:W3:Y:S04]  /*1e0d0*/  LDL.LU R14, [R1+0xe0] ;  /* 0x0000e000010e7983 */ /* 0x008ee80000300800 */
[----:B------:R1:W-:Y:S01]  /*1e0e0*/  LDGSTS.E [R5+0x9e00], desc[UR28][R6.64], P4 ;  /* 0x09e0000006057fae */ /* 0x0003e2000a1a101c */
[----:B--2---:R-:W-:-:S05]  /*1e0f0*/  IADD3 R12, P5, PT, R12, UR14, RZ ;  /* 0x0000000e0c0c7c10 */ /* 0x004fca000ffbe0ff */
        /* <DEDUP_REMOVED lines=10> */
[----:B--2---:R-:W2:Y:S04]  /*1e1a0*/  LDL.LU R13, [R1+0xe4] ;  /* 0x0000e400010d7983 */ /* 0x004ea80000300800 */
[----:B------:R-:W2:Y:S01]  /*1e1b0*/  LDL.LU R12, [R1+0xe8] ;  /* 0x0000e800010c7983 */ /* 0x000ea20000300800 */
        /* <DEDUP_REMOVED lines=11> */
[----:B------:R-:W2:Y:S04]  /*1e270*/  LDL.LU R11, [R1+0xec] ;  /* 0x0000ec00010b7983 */ /* 0x000ea80000300800 */
[----:B------:R-:W2:Y:S01]  /*1e280*/  LDL.LU R8, [R1+0xf0] ;  /* 0x0000f00001087983 */ /* 0x000ea20000300800 */
[----:B------:R-:W-:Y:S02]  /*1e290*/  IADD3 R15, P5, PT, R15, UR14, RZ ;  /* 0x0000000e0f0f7c10 */ /* 0x000fe4000ffbe0ff */
[----:B------:R-:W-:Y:S02]  /*1e2a0*/  ISETP.NE.U32.AND P4, PT, R6, RZ, PT ;  /* 0x000000ff0600720c */ /* 0x000fe40003f85070 */
[----:B------:R-:W-:Y:S01]  /*1e2b0*/  IADD3.X R16, PT, PT, R16, UR15, RZ, P5, !PT ;  /* 0x0000000f10107c10 */ /* 0x000fe2000affe4ff */
[----:B------:R-:W-:Y:S01]  /*1e2c0*/  STL [R1+0xcc], R15 ;  /* 0x0000cc0f01007387 */ /* 0x000fe20000100800 */
[----:B------:R-:W-:-:S03]  /*1e2d0*/  MOV R6, R15 ;  /* 0x0000000f00067202 */ /* 0x000fc60000000f00 */
[----:B------:R1:W-:Y:S01]  /*1e2e0*/  STL [R1+0xc8], R16 ;  /* 0x0000c81001007387 */ /* 0x0003e20000100800 */
[----:B------:R-:W-:-:S05]  /*1e2f0*/  IMAD.MOV.U32 R7, RZ, RZ, R16 ;  /* 0x000000ffff077224 */ /* 0x000fca00078e0010 */
[----:B------:R3:W-:Y:S04]  /*1e300*/  LDGSTS.E [R5+0xa400], desc[UR28][R6.64], P4 ;  /* 0x0a40000006057fae */ /* 0x0007e8000a1a101c */
[----:B-1----:R-:W2:Y:S01]  /*1e310*/  LDL.LU R16, [R1+0xf4] ;  /* 0x0000f40001107983 */ /* 0x002ea20000300800 */
[----:B------:R-:W-:-:S03]  /*1e320*/  IADD3 R9, P5, PT, R9, UR14, RZ ;  /* 0x0000000e09097c10 */ /* 0x000fc6000ffbe0ff */
[----:B------:R-:W2:Y:S01]  /*1e330*/  LDL.LU R15, [R1+0xf8] ;  /* 0x0000f800010f7983 */ /* 0x000ea20000300800 */
[----:B------:R-:W-:Y:S01]  /*1e340*/  IADD3.X R18, PT, PT, R18, UR15, RZ, P5, !PT ;  /* 0x0000000f12127c10 */ /* 0x000fe2000affe4ff */
[----:B---3--:R-:W-:-:S04]  /*1e350*/  IMAD.MOV.U32 R6, RZ, RZ, R9 ;  /* 0x000000ffff067224 */ /* 0x008fc800078e0009 */
        /* <DEDUP_REMOVED lines=83> */
[----:B-1----:R-:W3:Y:S01]  /*1e890*/  LDL.LU R11, [R1+0x134] ;  /* 0x00013400010b7983 */ /* 0x002ee20000300800 */
[----:B------:R-:W-:-:S03]  /*1e8a0*/  IADD3 R15, P5, PT, R15, UR14, RZ ;  /* 0x0000000e0f0f7c10 */ /* 0x000fc6000ffbe0ff */
[----:B------:R-:W3:Y:S01]  /*1e8b0*/  LDL.LU R8, [R1+0x138] ;  /* 0x0001380001087983 */ /* 0x000ee20000300800 */
[----:B------:R-:W-:Y:S01]  /*1e8c0*/  IADD3.X R18, PT, PT, R18, UR15, RZ, P5, !PT ;  /* 0x0000000f12127c10 */ /* 0x000fe2000affe4ff */
[----:B--2---:R-:W-:-:S04]  /*1e8d0*/  IMAD.MOV.U32 R6, RZ, RZ, R15 ;  /* 0x000000ffff067224 */ /* 0x004fc800078e000f */
        /* <DEDUP_REMOVED lines=56> */
[----:B------:R-:W-:Y:S01]  /*1ec60*/  SEL R6, R6, RZ, !P2 ;  /* 0x000000ff06067207 */ /* 0x000fe20005000000 */
[----:B------:R-:W-:Y:S02]  /*1ec70*/  IMAD.MOV.U32 R7, RZ, RZ, R16 ;  /* 0x000000ffff077224 */ /* 0x000fe400078e0010 */
[----:B--2---:R-:W2:Y:S01]  /*1ec80*/  LDL.LU R16, [R1+0x164] ;  /* 0x0001640001107983 */ /* 0x004ea20000300800 */
[----:B------:R-:W-:Y:S02]  /*1ec90*/  ISETP.NE.U32.AND P4, PT, R6, RZ, PT ;  /* 0x000000ff0600720c */ /* 0x000fe40003f85070 */
[----:B------:R-:W-:Y:S02]  /*1eca0*/  MOV R6, R15 ;  /* 0x0000000f00067202 */ /* 0x000fe40000000f00 */
[----:B------:R-:W2:Y:S01]  /*1ecb0*/  LDL.LU R15, [R1+0x168] ;  /* 0x00016800010f7983 */ /* 0x000ea20000300800 */
[----:B------:R-:W-:-:S08]  /*1ecc0*/  IADD3 R9, P5, PT, R9, UR14, RZ ;  /* 0x0000000e09097c10 */ /* 0x000fd0000ffbe0ff */
[----:B------:R1:W-:Y:S01]  /*1ecd0*/  LDGSTS.E [R5+0xc000], desc[UR28][R6.64], P4 ;  /* 0x0c00000006057fae */ /* 0x0003e2000a1a101c */
[----:B------:R-:W-:-:S03]  /*1ece0*/  IADD3.X R14, PT, PT, R14, UR15, RZ, P5, !PT ;  /* 0x0000000f0e0e7c10 */ /* 0x000fc6000affe4ff */
[----:B------:R-:W-:Y:S01]  /*1ecf0*/  STL [R1+0x148], R9 ;  /* 0x0001480901007387 */ /* 0x000fe20000100800 */
[----:B-1----:R-:W-:Y:S02]  /*1ed00*/  IMAD.MOV.U32 R6, RZ, RZ, R9 ;  /* 0x000000ffff067224 */ /* 0x002fe400078e0009 */
[----:B------:R-:W-:Y:S01]  /*1ed10*/  IMAD.MOV.U32 R7, RZ, RZ, R14 ;  /* 0x000000ffff077224 */ /* 0x000fe200078e000e */
[----:B------:R1:W-:Y:S04]  /*1ed20*/  STL [R1+0x144], R14 ;  /* 0x0001440e01007387 */ /* 0x0003e80000100800 */
[----:B------:R1:W-:Y:S01]  /*1ed30*/  LDGSTS.E [R5+0xc200], desc[UR28][R6.64], P4 ;  /* 0x0c20000006057fae */ /* 0x0003e2000a1a101c */
[----:B------:R-:W-:-:S03]  /*1ed40*/  ISETP.GT.AND P4, PT, R4, 0x31, PT ;  /* 0x000000310400780c */ /* 0x000fc60003f84270 */
[----:B-1----:R-:W2:Y:S04]  /*1ed50*/  LDL.LU R14, [R1+0x16c] ;  /* 0x00016c00010e7983 */ /* 0x002ea80000300800 */
[----:B------:R-:W2:Y:S01]  /*1ed60*/  LDL.LU R9, [R1+0x170] ;  /* 0x0001700001097983 */ /* 0x000ea20000300800 */
[----:B------:R-:W-:-:S04]  /*1ed70*/  SEL R6, RZ, 0x4, !P4 ;  /* 0x00000004ff067807 */ /* 0x000fc80006000000 */
        /* <DEDUP_REMOVED lines=33> */
[----:B------:R-:W-:Y:S04]  /*1ef90*/  STL [R1+0x168], R15 ;  /* 0x0001680f01007387 */ /* 0x000fe80000100800 */
[----:B------:R2:W-:Y:S01]  /*1efa0*/  STL [R1+0x164], R16 ;  /* 0x0001641001007387 */ /* 0x0005e20000100800 */
[----:B-1----:R-:W-:Y:S02]  /*1efb0*/  IMAD.MOV.U32 R6, RZ, RZ, R15 ;  /* 0x000000ffff067224 */ /* 0x002fe400078e000f */
[----:B------:R-:W-:-:S05]  /*1efc0*/  IMAD.MOV.U32 R7, RZ, RZ, R16 ;  /* 0x000000ffff077224 */ /* 0x000fca00078e0010 */
[----:B------:R1:W-:Y:S04]  /*1efd0*/  LDGSTS.E [R5+0xca00], desc[UR28][R6.64], P4 ;  /* 0x0ca0000006057fae */ /* 0x0003e8000a1a101c */
[----:B--2---:R-:W2:Y:S04]  /*1efe0*/  LDL.LU R16, [R1+0x184] ;  /* 0x0001840001107983 */ /* 0x004ea80000300800 */
[----:B------:R-:W2:Y:S01]  /*1eff0*/  LDL.LU R15, [R1+0x188] ;  /* 0x00018800010f7983 */ /* 0x000ea20000300800 */
[----:B------:R-:W-:-:S04]  /*1f000*/  ISETP.GT.AND P4, PT, R4, 0x33, PT ;  /* 0x000000330400780c */ /* 0x000fc80003f84270 */
[----:B-1----:R-:W-:Y:S02]  /*1f010*/  SEL R6, RZ, 0x4, !P4 ;  /* 0x00000004ff067807 */ /* 0x002fe40006000000 */
[----:B------:R-:W-:Y:S02]  /*1f020*/  IADD3 R9, P5, PT, R9, UR14, RZ ;  /* 0x0000000e09097c10 */ /* 0x000fe4000ffbe0ff */
[----:B------:R-:W-:Y:S02]  /*1f030*/  SEL R6, R6, RZ, !P2 ;  /* 0x000000ff06067207 */ /* 0x000fe40005000000 */
[----:B------:R-:W-:Y:S01]  /*1f040*/  IADD3.X R14, PT, PT, R14, UR15, RZ, P5, !PT ;  /* 0x0000000f0e0e7c10 */ /* 0x000fe2000affe4ff */
[----:B------:R-:W-:Y:S01]  /*1f050*/  STL [R1+0x170], R9 ;  /* 0x0001700901007387 */ /* 0x000fe20000100800 */
[----:B------:R-:W-:Y:S02]  /*1f060*/  ISETP.NE.U32.AND P4, PT, R6, RZ, PT ;  /* 0x000000ff0600720c */ /* 0x000fe40003f85070 */
[----:B------:R-:W-:Y:S01]  /*1f070*/  MOV R6, R9 ;  /* 0x0000000900067202 */ /* 0x000fe20000000f00 */
[----:B------:R1:W-:Y:S01]  /*1f080*/  STL [R1+0x16c], R14 ;  /* 0x00016c0e01007387 */ /* 0x0003e20000100800 */
[----:B------:R-:W-:-:S03]  /*1f090*/  IMAD.MOV.U32 R7, RZ, RZ, R14 ;  /* 0x000000ffff077224 */ /* 0x000fc600078e000e */
[----:B-1----:R-:W2:Y:S04]  /*1f0a0*/  LDL.LU R14, [R1+0x18c] ;  /* 0x00018c00010e7983 */ /* 0x002ea80000300800 */
[----:B------:R-:W2:Y:S04]  /*1f0b0*/  LDL.LU R9, [R1+0x190] ;  /* 0x0001900001097983 */ /* 0x000ea80000300800 */
[----:B------:R1:W-:Y:S01]  /*1f0c0*/  LDGSTS.E [R5+0xcc00], desc[UR28][R6.64], P4 ;  /* 0x0cc0000006057fae */ /* 0x0003e2000a1a101c */
[----:B------:R-:W-:-:S04]  /*1f0d0*/  IADD3 R12, P5, PT, R12, UR14, RZ ;  /* 0x0000000e0c0c7c10 */ /* 0x000fc8000ffbe0ff */
[----:B------:R-:W-:Y:S01]  /*1f0e0*/  IADD3.X R13, PT, PT, R13, UR15, RZ, P5, !PT ;  /* 0x0000000f0d0d7c10 */ /* 0x000fe2000affe4ff */
[----:B------:R1:W-:Y:S02]  /*1f0f0*/  STL [R1+0x178], R12 ;  /* 0x0001780c01007387 */ /* 0x0003e40000100800 */
[----:B-1----:R-:W-:Y:S02]  /*1f100*/  IMAD.MOV.U32 R6, RZ, RZ, R12 ;  /* 0x000000ffff067224 */ /* 0x002fe400078e000c */
[----:B------:R1:W-:Y:S04]  /*1f110*/  STL [R1+0x174], R13 ;  /* 0x0001740d01007387 */ /* 0x0003e80000100800 */
[----:B------:R-:W2:Y:S04]  /*1f120*/  LDL.LU R18, [R1+0x194] ;  /* 0x0001940001127983 */ /* 0x000ea80000300800 */
[----:B------:R-:W2:Y:S01]  /*1f130*/  LDL.LU R12, [R1+0x198] ;  /* 0x00019800010c7983 */ /* 0x000ea20000300800 */
[----:B------:R-:W-:-:S03]  /*1f140*/  IMAD.MOV.U32 R7, RZ, RZ, R13 ;  /* 0x000000ffff077224 */ /* 0x000fc600078e000d */
[----:B-1----:R-:W2:Y:S04]  /*1f150*/  LDL.LU R13, [R1+0x1a0] ;  /* 0x0001a000010d7983 */ /* 0x002ea80000300800 */
[----:B------:R1:W-:Y:S01]  /*1f160*/  LDGSTS.E [R5+0xce00], desc[UR28][R6.64], P4 ;  /* 0x0ce0000006057fae */ /* 0x0003e2000a1a101c */
[----:B---3--:R-:W-:Y:S02]  /*1f170*/  IADD3 R8, P5, PT, R8, UR14, RZ ;  /* 0x0000000e08087c10 */ /* 0x008fe4000ffbe0ff */
[----:B------:R-:W-:-:S03]  /*1f180*/  ISETP.GT.AND P4, PT, R4, 0x34, PT ;  /* 0x000000340400780c */ /* 0x000fc60003f84270 */
[----:B------:R-:W-:Y:S01]  /*1f190*/  STL [R1+0x180], R8 ;  /* 0x0001800801007387 */ /* 0x000fe20000100800 */
[----:B-1----:R-:W-:-:S04]  /*1f1a0*/  SEL R6, RZ, 0x4, !P4 ;  /* 0x00000004ff067807 */ /* 0x002fc80006000000 */
[----:B------:R-:W-:-:S04]  /*1f1b0*/  SEL R6, R6, RZ, !P2 ;  /* 0x000000ff06067207 */ /* 0x000fc80005000000 */
[----:B------:R-:W-:Y:S02]  /*1f1c0*/  ISETP.NE.U32.AND P4, PT, R6, RZ, PT ;  /* 0x000000ff0600720c */ /* 0x000fe40003f85070 */
[----:B------:R-:W-:Y:S02]  /*1f1d0*/  MOV R6, R8 ;  /* 0x0000000800067202 */ /* 0x000fe40000000f00 */
[----:B----4-:R-:W-:-:S05]  /*1f1e0*/  IADD3.X R11, PT, PT, R11, UR15, RZ, P5, !PT ;  /* 0x0000000f0b0b7c10 */ /* 0x010fca000affe4ff */
[----:B------:R1:W-:Y:S04]  /*1f1f0*/  STL [R1+0x17c], R11 ;  /* 0x00017c0b01007387 */ /* 0x0003e80000100800 */
[----:B------:R-:W3:Y:S01]  /*1f200*/  LDL.LU R17, [R1+0x19c] ;  /* 0x00019c0001117983 */ /* 0x000ee20000300800 */
[----:B------:R-:W-:-:S03]  /*1f210*/  IMAD.MOV.U32 R7, RZ, RZ, R11 ;  /* 0x000000ffff077224 */ /* 0x000fc600078e000b */
[----:B-1----:R-:W4:Y:S04]  /*1f220*/  LDL.LU R11, [R1+0x1a4] ;  /* 0x0001a400010b7983 */ /* 0x002f280000300800 */
[----:B------:R-:W4:Y:S04]  /*1f230*/  LDL.LU R8, [R1+0x1a8] ;  /* 0x0001a80001087983 */ /* 0x000f280000300800 */
[----:B------:R1:W-:Y:S01]  /*1f240*/  LDGSTS.E [R5+0xd000], desc[UR28][R6.64], P4 ;  /* 0x0d00000006057fae */ /* 0x0003e2000a1a101c */
[----:B--2---:R-:W-:-:S04]  /*1f250*/  IADD3 R15, P5, PT, R15, UR14, RZ ;  /* 0x0000000e0f0f7c10 */ /* 0x004fc8000ffbe0ff */
[----:B------:R-:W-:Y:S01]  /*1f260*/  IADD3.X R16, PT, PT, R16, UR15, RZ, P5, !PT ;  /* 0x0000000f10107c10 */ /* 0x000fe2000affe4ff */
[----:B-1----:R-:W-:-:S04]  /*1f270*/  IMAD.MOV.U32 R6, RZ, RZ, R15 ;  /* 0x000000ffff067224 */ /* 0x002fc800078e000f */
[----:B------:R-:W-:-:S05]  /*1f280*/  IMAD.MOV.U32 R7, RZ, RZ, R16 ;  /* 0x000000ffff077224 */ /* 0x000fca00078e0010 */
[----:B------:R1:W-:Y:S01]  /*1f290*/  LDGSTS.E [R5+0xd200], desc[UR28][R6.64], P4 ;  /* 0x0d20000006057fae */ /* 0x0003e2000a1a101c */
[----:B------:R-:W-:-:S03]  /*1f2a0*/  ISETP.GT.AND P4, PT, R4, 0x35, PT ;  /* 0x000000350400780c */ /* 0x000fc60003f84270 */
[----:B------:R-:W-:Y:S04]  /*1f2b0*/  STL [R1+0x188], R15 ;  /* 0x0001880f01007387 */ /* 0x000fe80000100800 */
[----:B------:R2:W-:Y:S01]  /*1f2c0*/  STL [R1+0x184], R16 ;  /* 0x0001841001007387 */ /* 0x0005e20000100800 */
[----:B-1----:R-:W-:-:S04]  /*1f2d0*/  SEL R6, RZ, 0x4, !P4 ;  /* 0x00000004ff067807 */ /* 0x002fc80006000000 */
[----:B------:R-:W-:Y:S01]  /*1f2e0*/  SEL R6, R6, RZ, !P2 ;  /* 0x000000ff06067207 */ /* 0x000fe20005000000 */
[----:B--2---:R-:W2:Y:S01]  /*1f2f0*/  LDL.LU R16, [R1+0x1ac] ;  /* 0x0001ac0001107983 */ /* 0x004ea20000300800 */
[----:B------:R-:W-:-:S03]  /*1f300*/  IADD3 R9, P5, PT, R9, UR14, RZ ;  /* 0x0000000e09097c10 */ /* 0x000fc6000ffbe0ff */
[----:B------:R-:W2:Y:S01]  /*1f310*/  LDL.LU R15, [R1+0x1b0] ;  /* 0x0001b000010f7983 */ /* 0x000ea20000300800 */
[----:B------:R-:W-:-:S03]  /*1f320*/  IADD3.X R14, PT, PT, R14, UR15, RZ, P5, !PT ;  /* 0x0000000f0e0e7c10 */ /* 0x000fc6000affe4ff */
        /* <DEDUP_REMOVED lines=10> */
[----:B-1----:R-:W-:-:S04]  /*1f3d0*/  IMAD.MOV.U32 R6, RZ, RZ, R12 ;  /* 0x000000ffff067224 */ /* 0x002fc800078e000c */
[----:B------:R-:W-:-:S05]  /*1f3e0*/  IMAD.MOV.U32 R7, RZ, RZ, R18 ;  /* 0x000000ffff077224 */ /* 0x000fca00078e0012 */
[----:B------:R1:W-:Y:S01]  /*1f3f0*/  LDGSTS.E [R5+0xd600], desc[UR28][R6.64], P4 ;  /* 0x0d60000006057fae */ /* 0x0003e2000a1a101c */
[----:B------:R-:W-:Y:S02]  /*1f400*/  ISETP.GT.AND P4, PT, R4, 0x36, PT ;  /* 0x000000360400780c */ /* 0x000fe40003f84270 */
[----:B------:R-:W-:Y:S01]  /*1f410*/  IADD3 R13, P5, PT, R13, UR14, RZ ;  /* 0x0000000e0d0d7c10 */ /* 0x000fe2000ffbe0ff */
[----:B------:R1:W-:Y:S02]  /*1f420*/  STL [R1+0x198], R12 ;  /* 0x0001980c01007387 */ /* 0x0003e40000100800 */
[----:B-1----:R-:W-:Y:S02]  /*1f430*/  SEL R6, RZ, 0x4, !P4 ;  /* 0x00000004ff067807 */ /* 0x002fe40006000000 */
[----:B------:R-:W-:Y:S02]  /*1f440*/  STL [R1+0x194], R18 ;  /* 0x0001941201007387 */ /* 0x000fe40000100800 */
[----:B------:R-:W-:-:S02]  /*1f450*/  SEL R6, R6, RZ, !P2 ;  /* 0x000000ff06067207 */ /* 0x000fc40005000000 */
[----:B------:R-:W2:Y:S02]  /*1f460*/  LDL.LU R12, [R1+0x1c0] ;  /* 0x0001c000010c7983 */ /* 0x000ea40000300800 */
[----:B------:R-:W-:Y:S02]  /*1f470*/  ISETP.NE.U32.AND P4, PT, R6, RZ, PT ;  /* 0x000000ff0600720c */ /* 0x000fe40003f85070 */
[----:B------:R1:W-:Y:S01]  /*1f480*/  STL [R1+0x1a0], R13 ;  /* 0x0001a00d01007387 */ /* 0x0003e20000100800 */
[----:B------:R-:W-:Y:S02]  /*1f490*/  MOV R6, R13 ;  /* 0x0000000d00067202 */ /* 0x000fe40000000f00 */
[----:B---3--:R-:W-:-:S05]  /*1f4a0*/  IADD3.X R17, PT, PT, R17, UR15, RZ, P5, !PT ;  /* 0x0000000f11117c10 */ /* 0x008fca000affe4ff */
[----:B------:R-:W-:Y:S04]  /*1f4b0*/  STL [R1+0x19c], R17 ;  /* 0x00019c1101007387 */ /* 0x000fe80000100800 */
[----:B-1----:R-:W3:Y:S01]  /*1f4c0*/  LDL.LU R13, [R1+0x1bc] ;  /* 0x0001bc00010d7983 */ /* 0x002ee20000300800 */
[----:B----4-:R-:W-:Y:S01]  /*1f4d0*/  IADD3 R8, P5, PT, R8, UR14, RZ ;  /* 0x0000000e08087c10 */ /* 0x010fe2000ffbe0ff */
[----:B------:R-:W-:-:S03]  /*1f4e0*/  IMAD.MOV.U32 R7, RZ, RZ, R17 ;  /* 0x000000ffff077224 */ /* 0x000fc600078e0011 */
[----:B------:R-:W-:Y:S01]  /*1f4f0*/  IADD3.X R11, PT, PT, R11, UR15, RZ, P5, !PT ;  /* 0x0000000f0b0b7c10 */ /* 0x000fe2000affe4ff */
[----:B------:R-:W-:Y:S04]  /*1f500*/  STL [R1+0x1a8], R8 ;  /* 0x0001a80801007387 */ /* 0x000fe80000100800 */
[----:B------:R1:W-:Y:S04]  /*1f510*/  LDGSTS.E [R5+0xd800], desc[UR28][R6.64], P4 ;  /* 0x0d80000006057fae */ /* 0x0003e8000a1a101c */
[----:B------:R4:W-:Y:S01]  /*1f520*/  STL [R1+0x1a4], R11 ;  /* 0x0001a40b01007387 */ /* 0x0009e20000100800 */
[----:B-1----:R-:W-:-:S02]  /*1f530*/  IMAD.MOV.U32 R7, RZ, RZ, R11 ;  /* 0x000000ffff077224 */ /* 0x002fc400078e000b */
[----:B------:R-:W-:Y:S01]  /*1f540*/  IMAD.MOV.U32 R6, RZ, RZ, R8 ;  /* 0x000000ffff067224 */ /* 0x000fe200078e0008 */
[----:B----4-:R-:W4:Y:S04]  /*1f550*/  LDL.LU R11, [R1+0x1c4] ;  /* 0x0001c400010b7983 */ /* 0x010f280000300800 */
[----:B------:R-:W4:Y:S04]  /*1f560*/  LDL.LU R8, [R1+0x1c8] ;  /* 0x0001c80001087983 */ /* 0x000f280000300800 */
[----:B------:R1:W-:Y:S01]  /*1f570*/  LDGSTS.E [R5+0xda00], desc[UR28][R6.64], P4 ;  /* 0x0da0000006057fae */ /* 0x0003e2000a1a101c */
[----:B------:R-:W-:-:S04]  /*1f580*/  ISETP.GT.AND P4, PT, R4, 0x37, PT ;  /* 0x000000370400780c */ /* 0x000fc80003f84270 */
[----:B-1----:R-:W-:-:S04]  /*1f590*/  SEL R6, RZ, 0x4, !P4 ;  /* 0x00000004ff067807 */ /* 0x002fc80006000000 */
[----:B------:R-:W-:Y:S02]  /*1f5a0*/  SEL R6, R6, RZ, !P2 ;  /* 0x000000ff06067207 */ /* 0x000fe40005000000 */
[----:B--2---:R-:W-:Y:S02]  /*1f5b0*/  IADD3 R15, P5, PT, R15, UR14, RZ ;  /* 0x0000000e0f0f7c10 */ /* 0x004fe4000ffbe0ff */
[----:B------:R-:W-:Y:S02]  /*1f5c0*/  ISETP.NE.U32.AND P4, PT, R6, RZ, PT ;  /* 0x000000ff0600720c */ /* 0x000fe40003f85070 */
        /* <DEDUP_REMOVED lines=18> */
[----:B------:R-:W-:-:S04]  /*1f6f0*/  ISETP.GT.AND P4, PT, R4, 0x38, PT ;  /* 0x000000380400780c */ /* 0x000fc80003f84270 */
[----:B-1----:R-:W-:Y:S02]  /*1f700*/  SEL R6, RZ, 0x4, !P4 ;  /* 0x00000004ff067807 */ /* 0x002fe40006000000 */
[----:B------:R-:W-:Y:S02]  /*1f710*/  IADD3 R12, P5, PT, R12, UR14, RZ ;  /* 0x0000000e0c0c7c10 */ /* 0x000fe4000ffbe0ff */
[----:B------:R-:W-:-:S03]  /*1f720*/  SEL R6, R6, RZ, !P2 ;  /* 0x000000ff06067207 */ /* 0x000fc60005000000 */
[----:B------:R-:W-:Y:S01]  /*1f730*/  STL [R1+0x1c0], R12 ;  /* 0x0001c00c01007387 */ /* 0x000fe20000100800 */
[----:B------:R-:W-:Y:S02]  /*1f740*/  ISETP.NE.U32.AND P4, PT, R6, RZ, PT ;  /* 0x000000ff0600720c */ /* 0x000fe40003f85070 */
[----:B------:R-:W-:Y:S02]  /*1f750*/  MOV R6, R12 ;  /* 0x0000000c00067202 */ /* 0x000fe40000000f00 */
[----:B---3--:R-:W-:-:S05]  /*1f760*/  IADD3.X R13, PT, PT, R13, UR15, RZ, P5, !PT ;  /* 0x0000000f0d0d7c10 */ /* 0x008fca000affe4ff */
[----:B------:R1:W-:Y:S01]  /*1f770*/  STL [R1+0x1bc], R13 ;  /* 0x0001bc0d01007387 */ /* 0x0003e20000100800 */
[----:B------:R-:W-:-:S03]  /*1f780*/  IMAD.MOV.U32 R7, RZ, RZ, R13 ;  /* 0x000000ffff077224 */ /* 0x000fc600078e000d */
[----:B------:R-:W3:Y:S04]  /*1f790*/  LDL.LU R17, [R1+0x1dc] ;  /* 0x0001dc0001117983 */ /* 0x000ee80000300800 */
[----:B------:R4:W-:Y:S04]  /*1f7a0*/  LDGSTS.E [R5+0xe000], desc[UR28][R6.64], P4 ;  /* 0x0e00000006057fae */ /* 0x0009e8000a1a101c */
[----:B-1----:R-:W3:Y:S04]  /*1f7b0*/  LDL.LU R13, [R1+0x1e4] ;  /* 0x0001e400010d7983 */ /* 0x002ee80000300800 */
[----:B------:R-:W3:Y:S01]  /*1f7c0*/  LDL.LU R12, [R1+0x1e8] ;  /* 0x0001e800010c7983 */ /* 0x000ee20000300800 */
[----:B----4-:R-:W-:-:S04]  /*1f7d0*/  IADD3 R8, P5, PT, R8, UR14, RZ ;  /* 0x0000000e08087c10 */ /* 0x010fc8000ffbe0ff */
[----:B------:R-:W-:Y:S01]  /*1f7e0*/  IADD3.X R11, PT, PT, R11, UR15, RZ, P5, !PT ;  /* 0x0000000f0b0b7c10 */ /* 0x000fe2000affe4ff */
[----:B------:R-:W-:Y:S01]  /*1f7f0*/  STL [R1+0x1c8], R8 ;  /* 0x0001c80801007387 */ /* 0x000fe20000100800 */
[----:B------:R-:W-:-:S03]  /*1f800*/  IMAD.MOV.U32 R6, RZ, RZ, R8 ;  /* 0x000000ffff067224 */ /* 0x000fc600078e0008 */
[----:B------:R1:W-:Y:S01]  /*1f810*/  STL [R1+0x1c4], R11 ;  /* 0x0001c40b01007387 */ /* 0x0003e20000100800 */
[----:B------:R-:W-:-:S05]  /*1f820*/  IMAD.MOV.U32 R7, RZ, RZ, R11 ;  /* 0x000000ffff077224 */ /* 0x000fca00078e000b */
[----:B------:R4:W-:Y:S04]  /*1f830*/  LDGSTS.E [R5+0xe200], desc[UR28][R6.64], P4 ;  /* 0x0e20000006057fae */ /* 0x0009e8000a1a101c */
[----:B-1----:R-:W3:Y:S04]  /*1f840*/  LDL.LU R11, [R1+0x1ec] ;  /* 0x0001ec00010b7983 */ /* 0x002ee80000300800 */
[----:B------:R-:W3:Y:S01]  /*1f850*/  LDL.LU R8, [R1+0x1f0] ;  /* 0x0001f00001087983 */ /* 0x000ee20000300800 */
[----:B------:R-:W-:-:S04]  /*1f860*/  ISETP.GT.AND P4, PT, R4, 0x39, PT ;  /* 0x000000390400780c */ /* 0x000fc80003f84270 */
[----:B----4-:R-:W-:-:S04]  /*1f870*/  SEL R6, RZ, 0x4, !P4 ;  /* 0x00000004ff067807 */ /* 0x010fc80006000000 */
[----:B------:R-:W-:-:S04]  /*1f880*/  SEL R6, R6, RZ, !P2 ;  /* 0x000000ff06067207 */ /* 0x000fc80005000000 */
[----:B------:R-:W-:Y:S02]  /*1f890*/  ISETP.NE.U32.AND P4, PT, R6, RZ, PT ;  /* 0x000000ff0600720c */ /* 0x000fe40003f85070 */
[----:B------:R-:W-:-:S04]  /*1f8a0*/  IADD3 R15, P5, PT, R15, UR14, RZ ;  /* 0x0000000e0f0f7c10 */ /* 0x000fc8000ffbe0ff */
[----:B------:R-:W-:Y:S01]  /*1f8b0*/  IADD3.X R16, PT, PT, R16, UR15, RZ, P5, !PT ;  /* 0x0000000f10107c10 */ /* 0x000fe2000affe4ff */
[----:B------:R-:W-:Y:S01]  /*1f8c0*/  STL [R1+0x1d0], R15 ;  /* 0x0001d00f01007387 */ /* 0x000fe20000100800 */
[----:B------:R-:W-:-:S03]  /*1f8d0*/  MOV R6, R15 ;  /* 0x0000000f00067202 */ /* 0x000fc60000000f00 */
[----:B------:R-:W-:Y:S01]  /*1f8e0*/  IMAD.MOV.U32 R7, RZ, RZ, R16 ;  /* 0x000000ffff077224 */ /* 0x000fe200078e0010 */
[----:B------:R1:W-:Y:S04]  /*1f8f0*/  STL [R1+0x1cc], R16 ;  /* 0x0001cc1001007387 */ /* 0x0003e80000100800 */
[----:B------:R4:W-:Y:S01]  /*1f900*/  LDGSTS.E [R5+0xe400], desc[UR28][R6.64], P4 ;  /* 0x0e40000006057fae */ /* 0x0009e2000a1a101c */
[----:B------:R-:W-:-:S04]  /*1f910*/  IADD3 R9, P5, PT, R9, UR14, RZ ;  /* 0x0000000e09097c10 */ /* 0x000fc8000ffbe0ff */
[----:B------:R-:W-:Y:S01]  /*1f920*/  IADD3.X R18, PT, PT, R18, UR15, RZ, P5, !PT ;  /* 0x0000000f12127c10 */ /* 0x000fe2000affe4ff */
[----:B-1----:R-:W3:Y:S04]  /*1f930*/  LDL.LU R16, [R1+0x1f4] ;  /* 0x0001f40001107983 */ /* 0x002ee80000300800 */
[----:B------:R-:W3:Y:S01]  /*1f940*/  LDL.LU R15, [R1+0x1f8] ;  /* 0x0001f800010f7983 */ /* 0x000ee20000300800 */
[----:B----4-:R-:W-:Y:S02]  /*1f950*/  IMAD.MOV.U32 R6, RZ, RZ, R9 ;  /* 0x000000ffff067224 */ /* 0x010fe400078e0009 */
[----:B------:R-:W-:-:S05]  /*1f960*/  IMAD.MOV.U32 R7, RZ, RZ, R18 ;  /* 0x000000ffff077224 */ /* 0x000fca00078e0012 */
[----:B------:R1:W-:Y:S01]  /*1f970*/  LDGSTS.E [R5+0xe600], desc[UR28][R6.64], P4 ;  /* 0x0e60000006057fae */ /* 0x0003e2000a1a101c */
[----:B------:R-:W-:Y:S02]  /*1f980*/  ISETP.GT.AND P4, PT, R4, 0x3a, PT ;  /* 0x0000003a0400780c */ /* 0x000fe40003f84270 */
[----:B--2---:R-:W-:Y:S02]  /*1f990*/  IADD3 R14, P5, PT, R14, UR14, RZ ;  /* 0x0000000e0e0e7c10 */ /* 0x004fe4000ffbe0ff */
[----:B-1----:R-:W-:-:S04]  /*1f9a0*/  SEL R6, RZ, 0x4, !P4 ;  /* 0x00000004ff067807 */ /* 0x002fc80006000000 */
[----:B------:R-:W-:-:S04]  /*1f9b0*/  SEL R6, R6, RZ, !P2 ;  /* 0x000000ff06067207 */ /* 0x000fc80005000000 */
[----:B------:R-:W-:Y:S01]  /*1f9c0*/  ISETP.NE.U32.AND P4, PT, R6, RZ, PT ;  /* 0x000000ff0600720c */ /* 0x000fe20003f85070 */
[----:B------:R1:W-:Y:S01]  /*1f9d0*/  STL [R1+0x1d8], R9 ;  /* 0x0001d80901007387 */ /* 0x0003e20000100800 */
[----:B------:R-:W-:-:S03]  /*1f9e0*/  MOV R6, R14 ;  /* 0x0000000e00067202 */ /* 0x000fc60000000f00 */
[----:B------:R-:W-:Y:S04]  /*1f9f0*/  STL [R1+0x1d4], R18 ;  /* 0x0001d41201007387 */ /* 0x000fe80000100800 */
[----:B-1----:R-:W2:Y:S04]  /*1fa00*/  LDL.LU R9, [R1+0x200] ;  /* 0x0002000001097983 */ /* 0x002ea80000300800 */
[----:B------:R1:W-:Y:S01]  /*1fa10*/  STL [R1+0x1e0], R14 ;  /* 0x0001e00e01007387 */ /* 0x0003e20000100800 */
[----:B---3--:R-:W-:-:S05]  /*1fa20*/  IADD3.X R17, PT, PT, R17, UR15, RZ, P5, !PT ;  /* 0x0000000f11117c10 */ /* 0x008fca000affe4ff */
[----:B------:R-:W-:Y:S01]  /*1fa30*/  IMAD.MOV.U32 R7, RZ, RZ, R17 ;  /* 0x000000ffff077224 */ /* 0x000fe200078e0011 */
[----:B------:R-:W-:Y:S04]  /*1fa40*/  STL [R1+0x1dc], R17 ;  /* 0x0001dc1101007387 */ /* 0x000fe80000100800 */
[----:B-1----:R-:W3:Y:S01]  /*1fa50*/  LDL.LU R14, [R1+0x1fc] ;  /* 0x0001fc00010e7983 */ /* 0x002ee20000300800 */
[----:B------:R-:W-:-:S03]  /*1fa60*/  IADD3 R12, P5, PT, R12, UR14, RZ ;  /* 0x0000000e0c0c7c10 */ /* 0x000fc6000ffbe0ff */
[----:B------:R1:W-:Y:S01]  /*1fa70*/  LDGSTS.E [R5+0xe800], desc[UR28][R6.64], P4 ;  /* 0x0e80000006057fae */ /* 0x0003e2000a1a101c */
[----:B------:R-:W-:-:S03]  /*1fa80*/  IADD3.X R13, PT, PT, R13, UR15, RZ, P5, !PT ;  /* 0x0000000f0d0d7c10 */ /* 0x000fc6000affe4ff */
[----:B------:R-:W-:Y:S04]  /*1fa90*/  STL [R1+0x1e8], R12 ;  /* 0x0001e80c01007387 */ /* 0x000fe80000100800 */
[----:B------:R4:W-:Y:S01]  /*1faa0*/  STL [R1+0x1e4], R13 ;  /* 0x0001e40d01007387 */ /* 0x0009e20000100800 */
[----:B-1----:R-:W-:Y:S02]  /*1fab0*/  IMAD.MOV.U32 R6, RZ, RZ, R12 ;  /* 0x000000ffff067224 */ /* 0x002fe400078e000c */
[----:B------:R-:W-:Y:S02]  /*1fac0*/  IMAD.MOV.U32 R7, RZ, RZ, R13 ;  /* 0x000000ffff077224 */ /* 0x000fe400078e000d */
[----:B----4-:R-:W4:Y:S04]  /*1fad0*/  LDL.LU R13, [R1+0x204] ;  /* 0x00020400010d7983 */ /* 0x010f280000300800 */
[----:B------:R-:W4:Y:S04]  /*1fae0*/  LDL.LU R12, [R1+0x208] ;  /* 0x00020800010c7983 */ /* 0x000f280000300800 */
[----:B------:R1:W-:Y:S01]  /*1faf0*/  LDGSTS.E [R5+0xea00], desc[UR28][R6.64], P4 ;  /* 0x0ea0000006057fae */ /* 0x0003e2000a1a101c */
[----:B------:R-:W-:-:S02]  /*1fb00*/  ISETP.GT.AND P4, PT, R4, 0x3b, PT ;  /* 0x0000003b0400780c */ /* 0x000fc40003f84270 */
[----:B------:R-:W-:-:S04]  /*1fb10*/  IADD3 R8, P5, PT, R8, UR14, RZ ;  /* 0x0000000e08087c10 */ /* 0x000fc8000ffbe0ff */
[----:B------:R-:W-:Y:S02]  /*1fb20*/  IADD3.X R11, PT, PT, R11, UR15, RZ, P5, !PT ;  /* 0x0000000f0b0b7c10 */ /* 0x000fe4000affe4ff */
[----:B-1----:R-:W-:Y:S01]  /*1fb30*/  SEL R6, RZ, 0x4, !P4 ;  /* 0x00000004ff067807 */ /* 0x002fe20006000000 */
[----:B------:R-:W-:Y:S03]  /*1fb40*/  STL [R1+0x1f0], R8 ;  /* 0x0001f00801007387 */ /* 0x000fe60000100800 */
[----:B------:R-:W-:Y:S01]  /*1fb50*/  SEL R6, R6, RZ, !P2 ;  /* 0x000000ff06067207 */ /* 0x000fe20005000000 */
[----:B------:R1:W-:Y:S01]  /*1fb60*/  STL [R1+0x1ec], R11 ;  /* 0x0001ec0b01007387 */ /* 0x0003e20000100800 */
[----:B------:R-:W-:Y:S02]  /*1fb70*/  IMAD.MOV.U32 R7, RZ, RZ, R11 ;  /* 0x000000ffff077224 */ /* 0x000fe400078e000b */
[----:B------:R-:W-:-:S02]  /*1fb80*/  ISETP.NE.U32.AND P4, PT, R6, RZ, PT ;  /* 0x000000ff0600720c */ /* 0x000fc40003f85070 */
[----:B------:R-:W-:Y:S01]  /*1fb90*/  MOV R6, R8 ;  /* 0x0000000800067202 */ /* 0x000fe20000000f00 */
[----:B-1----:R-:W4:Y:S04]  /*1fba0*/  LDL.LU R11, [R1+0x20c] ;  /* 0x00020c00010b7983 */ /* 0x002f280000300800 */
[----:B------:R-:W4:Y:S06]  /*1fbb0*/  LDL.LU R8, [R1+0x210] ;  /* 0x0002100001087983 */ /* 0x000f2c0000300800 */
[----:B------:R1:W-:Y:S01]  /*1fbc0*/  LDGSTS.E [R5+0xec00], desc[UR28][R6.64], P4 ;  /* 0x0ec0000006057fae */ /* 0x0003e2000a1a101c */
[----:B------:R-:W-:-:S04]  /*1fbd0*/  IADD3 R15, P5, PT, R15, UR14, RZ ;  /* 0x0000000e0f0f7c10 */ /* 0x000fc8000ffbe0ff */
[----:B------:R-:W-:Y:S01]  /*1fbe0*/  IADD3.X R16, PT, PT, R16, UR15, RZ, P5, !PT ;  /* 0x0000000f10107c10 */ /* 0x000fe2000affe4ff */
[----:B------:R1:W-:Y:S04]  /*1fbf0*/  STL [R1+0x1f8], R15 ;  /* 0x0001f80f01007387 */ /* 0x0003e80000100800 */
[----:B------:R2:W-:Y:S04]  /*1fc00*/  STL [R1+0x1f4], R16 ;  /* 0x0001f41001007387 */ /* 0x0005e80000100800 */
[----:B------:R-:W4:Y:S01]  /*1fc10*/  LDL.LU R18, [R1+0x214] ;  /* 0x0002140001127983 */ /* 0x000f220000300800 */
[----:B-1----:R-:W-:-:S03]  /*1fc20*/  IMAD.MOV.U32 R6, RZ, RZ, R15 ;  /* 0x000000ffff067224 */ /* 0x002fc600078e000f */
[----:B------:R-:W4:Y:S01]  /*1fc30*/  LDL.LU R17, [R1+0x218] ;  /* 0x0002180001117983 */ /* 0x000f220000300800 */
[----:B------:R-:W-:-:S03]  /*1fc40*/  IMAD.MOV.U32 R7, RZ, RZ, R16 ;  /* 0x000000ffff077224 */ /* 0x000fc600078e0010 */
[----:B------:R-:W4:Y:S04]  /*1fc50*/  LDL.LU R15, [R1+0x220] ;  /* 0x00022000010f7983 */ /* 0x000f280000300800 */
[----:B------:R1:W-:Y:S01]  /*1fc60*/  LDGSTS.E [R5+0xee00], desc[UR28][R6.64], P4 ;  /* 0x0ee0000006057fae */ /* 0x0003e2000a1a101c */
[----:B------:R-:W-:-:S04]  /*1fc70*/  ISETP.GT.AND P4, PT, R4, 0x3c, PT ;  /* 0x0000003c0400780c */ /* 0x000fc80003f84270 */
[----:B-1----:R-:W-:Y:S02]  /*1fc80*/  SEL R6, RZ, 0x4, !P4 ;  /* 0x00000004ff067807 */ /* 0x002fe40006000000 */
[----:B--2---:R-:W-:Y:S02]  /*1fc90*/  IADD3 R9, P5, PT, R9, UR14, RZ ;  /* 0x0000000e09097c10 */ /* 0x004fe4000ffbe0ff */
[----:B------:R-:W-:-:S04]  /*1fca0*/  SEL R6, R6, RZ, !P2 ;  /* 0x000000ff06067207 */ /* 0x000fc80005000000 */
[----:B------:R-:W-:Y:S01]  /*1fcb0*/  ISETP.NE.U32.AND P4, PT, R6, RZ, PT ;  /* 0x000000ff0600720c */ /* 0x000fe20003f85070 */
[----:B------:R-:W-:Y:S01]  /*1fcc0*/  STL [R1+0x200], R9 ;  /* 0x0002000901007387 */ /* 0x000fe20000100800 */
[----:B------:R-:W-:Y:S02]  /*1fcd0*/  MOV R6, R9 ;  /* 0x0000000900067202 */ /* 0x000fe40000000f00 */
[----:B---3--:R-:W-:-:S05]  /*1fce0*/  IADD3.X R14, PT, PT, R14, UR15, RZ, P5, !PT ;  /* 0x0000000f0e0e7c10 */ /* 0x008fca000affe4ff */
[----:B------:R1:W-:Y:S01]  /*1fcf0*/  STL [R1+0x1fc], R14 ;  /* 0x0001fc0e01007387 */ /* 0x0003e20000100800 */
[----:B------:R-:W-:-:S03]  /*1fd00*/  IMAD.MOV.U32 R7, RZ, RZ, R14 ;  /* 0x000000ffff077224 */ /* 0x000fc600078e000e */
[----:B------:R-:W2:Y:S04]  /*1fd10*/  LDL.LU R16, [R1+0x21c] ;  /* 0x00021c0001107983 */ /* 0x000ea80000300800 */
[----:B------:R3:W-:Y:S04]  /*1fd20*/  LDGSTS.E [R5+0xf000], desc[UR28][R6.64], P4 ;  /* 0x0f00000006057fae */ /* 0x0007e8000a1a101c */
[----:B-1----:R-:W2:Y:S04]  /*1fd30*/  LDL.LU R14, [R1+0x224] ;  /* 0x00022400010e7983 */ /* 0x002ea80000300800 */
[----:B------:R-:W2:Y:S01]  /*1fd40*/  LDL.LU R9, [R1+0x228] ;  /* 0x0002280001097983 */ /* 0x000ea20000300800 */
[----:B----4-:R-:W-:-:S04]  /*1fd50*/  IADD3 R12, P5, PT, R12, UR14, RZ ;  /* 0x0000000e0c0c7c10 */ /* 0x010fc8000ffbe0ff */
[----:B------:R-:W-:Y:S01]  /*1fd60*/  IADD3.X R13, PT, PT, R13, UR15, RZ, P5, !PT ;  /* 0x0000000f0d0d7c10 */ /* 0x000fe2000affe4ff */
[----:B---3--:R-:W-:-:S04]  /*1fd70*/  IMAD.MOV.U32 R6, RZ, RZ, R12 ;  /* 0x000000ffff067224 */ /* 0x008fc800078e000c */
[----:B------:R-:W-:-:S05]  /*1fd80*/  IMAD.MOV.U32 R7, RZ, RZ, R13 ;  /* 0x000000ffff077224 */ /* 0x000fca00078e000d */
[----:B------:R1:W-:Y:S01]  /*1fd90*/  LDGSTS.E [R5+0xf200], desc[UR28][R6.64], P4 ;  /* 0x0f20000006057fae */ /* 0x0003e2000a1a101c */
[----:B------:R-:W-:-:S03]  /*1fda0*/  ISETP.GT.AND P4, PT, R4, 0x3d, PT ;  /* 0x0000003d0400780c */ /* 0x000fc60003f84270 */
[----:B------:R-:W-:Y:S04]  /*1fdb0*/  STL [R1+0x208], R12 ;  /* 0x0002080c01007387 */ /* 0x000fe80000100800 */
[----:B------:R3:W-:Y:S01]  /*1fdc0*/  STL [R1+0x204], R13 ;  /* 0x0002040d01007387 */ /* 0x0007e20000100800 */
[----:B-1----:R-:W-:-:S04]  /*1fdd0*/  SEL R6, RZ, 0x4, !P4 ;  /* 0x00000004ff067807 */ /* 0x002fc80006000000 */
[----:B------:R-:W-:Y:S01]  /*1fde0*/  SEL R6, R6, RZ, !P2 ;  /* 0x000000ff06067207 */ /* 0x000fe20005000000 */
[----:B---3--:R-:W3:Y:S01]  /*1fdf0*/  LDL.LU R13, [R1+0x22c] ;  /* 0x00022c00010d7983 */ /* 0x008ee20000300800 */
[----:B------:R-:W-:-:S03]  /*1fe00*/  IADD3 R8, P5, PT, R8, UR14, RZ ;  /* 0x0000000e08087c10 */ /* 0x000fc6000ffbe0ff */
[----:B------:R-:W4:Y:S01]  /*1fe10*/  LDL.LU R12, [R1+0x230] ;  /* 0x00023000010c7983 */ /* 0x000f220000300800 */
[----:B------:R-:W-:-:S03]  /*1fe20*/  IADD3.X R11, PT, PT, R11, UR15, RZ, P5, !PT ;  /* 0x0000000f0b0b7c10 */ /* 0x000fc6000affe4ff */
[----:B------:R-:W-:Y:S01]  /*1fe30*/  STL [R1+0x210], R8 ;  /* 0x0002100801007387 */ /* 0x000fe20000100800 */
[----:B------:R-:W-:Y:S02]  /*1fe40*/  ISETP.NE.U32.AND P4, PT, R6, RZ, PT ;  /* 0x000000ff0600720c */ /* 0x000fe40003f85070 */
[----:B------:R-:W-:Y:S01]  /*1fe50*/  MOV R6, R8 ;  /* 0x0000000800067202 */ /* 0x000fe20000000f00 */
[----:B------:R1:W-:Y:S01]  /*1fe60*/  STL [R1+0x20c], R11 ;  /* 0x00020c0b01007387 */ /* 0x0003e20000100800 */
[----:B------:R-:W-:-:S03]  /*1fe70*/  IMAD.MOV.U32 R7, RZ, RZ, R11 ;  /* 0x000000ffff077224 */ /* 0x000fc600078e000b */
[----:B-1----:R-:W3:Y:S04]  /*1fe80*/  LDL.LU R11, [R1+0x234] ;  /* 0x00023400010b7983 */ /* 0x002ee80000300800 */
[----:B------:R-:W3:Y:S04]  /*1fe90*/  LDL.LU R8, [R1+0x238] ;  /* 0x0002380001087983 */ /* 0x000ee80000300800 */
[----:B------:R1:W-:Y:S01]  /*1fea0*/  LDGSTS.E [R5+0xf400], desc[UR28][R6.64], P4 ;  /* 0x0f40000006057fae */ /* 0x0003e2000a1a101c */
[----:B------:R-:W-:-:S04]  /*1feb0*/  IADD3 R17, P5, PT, R17, UR14, RZ ;  /* 0x0000000e11117c10 */ /* 0x000fc8000ffbe0ff */
[----:B------:R-:W-:Y:S01]  /*1fec0*/  IADD3.X R18, PT, PT, R18, UR15, RZ, P5, !PT ;  /* 0x0000000f12127c10 */ /* 0x000fe2000affe4ff */
[----:B-1----:R-:W-:Y:S01]  /*1fed0*/  IMAD.MOV.U32 R6, RZ, RZ, R17 ;  /* 0x000000ffff067224 */ /* 0x002fe200078e0011 */
[----:B------:R-:W-:-:S03]  /*1fee0*/  ISETP.GT.AND P5, PT, R4, 0x3e, PT ;  /* 0x0000003e0400780c */ /* 0x000fc60003fa4270 */
[----:B------:R-:W-:-:S05]  /*1fef0*/  IMAD.MOV.U32 R7, RZ, RZ, R18 ;  /* 0x000000ffff077224 */ /* 0x000fca00078e0012 */
[----:B------:R1:W-:Y:S01]  /*1ff00*/  LDGSTS.E [R5+0xf600], desc[UR28][R6.64], P4 ;  /* 0x0f60000006057fae */ /* 0x0003e2000a1a101c */
[----:B------:R-:W-:Y:S02]  /*1ff10*/  ISETP.GT.AND P4, PT, R4, 0x3f, PT ;  /* 0x0000003f0400780c */ /* 0x000fe40003f84270 */
[----:B------:R-:W-:-:S04]  /*1ff20*/  SEL R4, RZ, 0x4, !P5 ;  /* 0x00000004ff047807 */ /* 0x000fc80006800000 */
[----:B------:R-:W-:Y:S02]  /*1ff30*/  SEL R4, R4, RZ, !P2 ;  /* 0x000000ff04047207 */ /* 0x000fe40005000000 */
[----:B------:R-:W-:Y:S02]  /*1ff40*/  IADD3 R15, P6, PT, R15, UR14, RZ ;  /* 0x0000000e0f0f7c10 */ /* 0x000fe4000ffde0ff */
[----:B------:R-:W-:Y:S01]  /*1ff50*/  ISETP.NE.U32.AND P5, PT, R4, RZ, PT ;  /* 0x000000ff0400720c */ /* 0x000fe20003fa5070 */
[----:B------:R-:W-:Y:S01]  /*1ff60*/  STL [R1+0x218], R17 ;  /* 0x0002181101007387 */ /* 0x000fe20000100800 */
[----:B-1----:R-:W-:-:S03]  /*1ff70*/  MOV R6, R15 ;  /* 0x0000000f00067202 */ /* 0x002fc60000000f00 */
[----:B------:R-:W-:Y:S04]  /*1ff80*/  STL [R1+0x214], R18 ;  /* 0x0002141201007387 */ /* 0x000fe80000100800 */
[----:B------:R-:W-:Y:S01]  /*1ff90*/  STL [R1+0x220], R15 ;  /* 0x0002200f01007387 */ /* 0x000fe20000100800 */
[----:B--2---:R-:W-:-:S05]  /*1ffa0*/  IADD3.X R16, PT, PT, R16, UR15, RZ, P6, !PT ;  /* 0x0000000f10107c10 */ /* 0x004fca000b7fe4ff */
[----:B------:R-:W-:Y:S01]  /*1ffb0*/  IMAD.MOV.U32 R7, RZ, RZ, R16 ;  /* 0x000000ffff077224 */ /* 0x000fe200078e0010 */
[----:B------:R-:W-:Y:S01]  /*1ffc0*/  IADD3 R9, P6, PT, R9, UR14, RZ ;  /* 0x0000000e09097c10 */ /* 0x000fe2000ffde0ff */
[----:B------:R-:W-:Y:S03]  /*1ffd0*/  STL [R1+0x21c], R16 ;  /* 0x00021c1001007387 */ /* 0x000fe60000100800 */
[----:B------:R-:W-:Y:S01]  /*1ffe0*/  IADD3.X R14, PT, PT, R14, UR15, RZ, P6, !PT ;  /* 0x0000000f0e0e7c10 */ /* 0x000fe2000b7fe4ff */
[----:B------:R1:W-:Y:S04]  /*1fff0*/  STL [R1+0x228], R9 ;  /* 0x0002280901007387 */ /* 0x0003e80000100800 */
[----:B------:R2:W-:Y:S04]  /*20000*/  LDGSTS.E [R5+0xf800], desc[UR28][R6.64], P5 ;  /* 0x0f80000006057fae */ /* 0x0005e8000a9a101c */
[----:B------:R1:W-:Y:S04]  /*20010*/  STL [R1+0x224], R14 ;  /* 0x0002240e01007387 */ /* 0x0003e80000100800 */
[----:B------:R-:W3:Y:S01]  /*20020*/  LDL.LU R20, [R1+0x23c] ;  /* 0x00023c0001147983 */ /* 0x000ee20000300800 */
[----:B--2---:R-:W-:-:S03]  /*20030*/  IMAD.MOV.U32 R6, RZ, RZ, R9 ;  /* 0x000000ffff067224 */ /* 0x004fc600078e0009 */
[----:B-1----:R-:W2:Y:S04]  /*20040*/  LDL.LU R9, [R1+0x240] ;  /* 0x0002400001097983 */ /* 0x002ea80000300800 */
[----:B------:R-:W2:Y:S01]  /*20050*/  LDL.LU R19, [R1+0x25c] ;  /* 0x00025c0001137983 */ /* 0x000ea20000300800 */
[----:B------:R-:W-:-:S03]  /*20060*/  IMAD.MOV.U32 R7, RZ, RZ, R14 ;  /* 0x000000ffff077224 */ /* 0x000fc600078e000e */
[----:B------:R-:W2:Y:S04]  /*20070*/  LDL.LU R16, [R1+0x260] ;  /* 0x0002600001107983 */ /* 0x000ea80000300800 */
[----:B------:R1:W-:Y:S01]  /*20080*/  LDGSTS.E [R5+0xfa00], desc[UR28][R6.64], P5 ;  /* 0x0fa0000006057fae */ /* 0x0003e2000a9a101c */
[----:B----4-:R-:W-:-:S04]  /*20090*/  IADD3 R12, P5, PT, R12, UR14, RZ ;  /* 0x0000000e0c0c7c10 */ /* 0x010fc8000ffbe0ff */
[----:B---3--:R-:W-:Y:S01]  /*200a0*/  IADD3.X R13, PT, PT, R13, UR15, RZ, P5, !PT ;  /* 0x0000000f0d0d7c10 */ /* 0x008fe2000affe4ff */
[----:B------:R-:W-:Y:S04]  /*200b0*/  STL [R1+0x230], R12 ;  /* 0x0002300c01007387 */ /* 0x000fe80000100800 */
[----:B------:R3:W-:Y:S01]  /*200c0*/  STL [R1+0x22c], R13 ;  /* 0x00022c0d01007387 */ /* 0x0007e20000100800 */
[----:B------:R-:W-:-:S04]  /*200d0*/  IADD3 R8, P5, PT, R8, UR14, RZ ;  /* 0x0000000e08087c10 */ /* 0x000fc8000ffbe0ff */
[----:B------:R-:W-:Y:S01]  /*200e0*/  IADD3.X R11, PT, PT, R11, UR15, RZ, P5, !PT ;  /* 0x0000000f0b0b7c10 */ /* 0x000fe2000affe4ff */
[----:B------:R4:W-:Y:S04]  /*200f0*/  STL [R1+0x238], R8 ;  /* 0x0002380801007387 */ /* 0x0009e80000100800 */
[----:B------:R1:W-:Y:S04]  /*20100*/  STL [R1+0x234], R11 ;  /* 0x0002340b01007387 */ /* 0x0003e80000100800 */
[----:B------:R-:W2:Y:S04]  /*20110*/  LDL.LU R14, [R1+0x280] ;  /* 0x00028000010e7983 */ /* 0x000ea80000300800 */
[----:B------:R-:W2:Y:S04]  /*20120*/  LDL.LU R18, [R1+0x27c] ;  /* 0x00027c0001127983 */ /* 0x000ea80000300800 */
[----:B------:R-:W2:Y:S04]  /*20130*/  LDL.LU R17, [R1+0x29c] ;  /* 0x00029c0001117983 */ /* 0x000ea80000300800 */
[----:B------:R-:W2:Y:S01]  /*20140*/  LDL.LU R15, [R1+0x2a0] ;  /* 0x0002a000010f7983 */ /* 0x000ea20000300800 */
[----:B------:R-:W-:-:S04]  /*20150*/  SEL R4, RZ, 0x4, !P4 ;  /* 0x00000004ff047807 */ /* 0x000fc80006000000 */
[----:B------:R-:W-:-:S04]  /*20160*/  SEL R4, R4, RZ, !P2 ;  /* 0x000000ff04047207 */ /* 0x000fc80005000000 */
[----:B------:R-:W-:Y:S01]  /*20170*/  ISETP.NE.U32.AND P4, PT, R4, RZ, PT ;  /* 0x000000ff0400720c */ /* 0x000fe20003f85070 */
[----:B-1----:R-:W-:Y:S01]  /*20180*/  IMAD.MOV.U32 R7, RZ, RZ, R13 ;  /* 0x000000ffff077224 */ /* 0x002fe200078e000d */
[----:B------:R-:W-:Y:S01]  /*20190*/  MOV R6, R12 ;  /* 0x0000000c00067202 */ /* 0x000fe20000000f00 */
[----:B---3--:R-:W3:Y:S01]  /*201a0*/  LDL.LU R13, [R1+0x2bc] ;  /* 0x0002bc00010d7983 */ /* 0x008ee20000300800 */
[----:B------:R-:W-:-:S03]  /*201b0*/  IMAD R4, R169, -0x40, R10 ;  /* 0xffffffc0a9047824 */ /* 0x000fc600078e020a */
[----:B------:R-:W3:Y:S06]  /*201c0*/  LDL.LU R12, [R1+0x2c0] ;  /* 0x0002c000010c7983 */ /* 0x000eec0000300800 */
[----:B------:R1:W-:Y:S02]  /*201d0*/  LDGSTS.E [R5+0xfc00], desc[UR28][R6.64], P4 ;  /* 0x0fc0000006057fae */ /* 0x0003e4000a1a101c */
[----:B-1----:R-:W-:Y:S02]  /*201e0*/  IMAD.MOV.U32 R6, RZ, RZ, R8 ;  /* 0x000000ffff067224 */ /* 0x002fe400078e0008 */
[----:B----4-:R-:W1:Y:S01]  /*201f0*/  S2R R8, SR_TID.X ;  /* 0x0000000000087919 */ /* 0x010e620000002100 */
[----:B------:R-:W-:Y:S01]  /*20200*/  IMAD.MOV.U32 R7, RZ, RZ, R11 ;  /* 0x000000ffff077224 */ /* 0x000fe200078e000b */
[----:B------:R-:W-:Y:S01]  /*20210*/  UIADD3 UR18, UPT, UPT, UR18, 0x1, URZ ;  /* 0x0000000112127890 */ /* 0x000fe2000fffe0ff */
[----:B------:R-:W4:Y:S04]  /*20220*/  LDL.LU R11, [R1+0x2dc] ;  /* 0x0002dc00010b7983 */ /* 0x000f280000300800 */
[----:B------:R1:W-:Y:S01]  /*20230*/  LDGSTS.E [R5+0xfe00], desc[UR28][R6.64], P4 ;  /* 0x0fe0000006057fae */ /* 0x0003e2000a1a101c */
[----:B------:R-:W-:-:S03]  /*20240*/  UISETP.GT.AND UP1, UPT, UR18, 0x6, UPT ;  /* 0x000000061200788c */ /* 0x000fc6000bf24270 */
[----:B------:R-:W4:Y:S01]  /*20250*/  LDL.LU R10, [R1+0x2e0] ;  /* 0x0002e000010a7983 */ /* 0x000f220000300800 */
[----:B------:R-:W-:-:S03]  /*20260*/  USEL UR18, UR18, URZ, !UP1 ;  /* 0x000000ff12127287 */ /* 0x000fc6000c800000 */
[----:B------:R-:W0:Y:S01]  /*20270*/  LDGDEPBAR ;  /* 0x00000000000079af */ /* 0x000e220000000000 */
[----:B-1----:R-:W-:Y:S01]  /*20280*/  LOP3.LUT R5, R8, 0x3f, RZ, 0xc0, !PT ;  /* 0x0000003f08057812 */ /* 0x002fe200078ec0ff */
[----:B------:R-:W-:Y:S02]  /*20290*/  ULEA UR5, UR18, UR9, 0xe ;  /* 0x0000000912057291 */ /* 0x000fe4000f8e70ff */
[----:B------:R-:W4:Y:S01]  /*202a0*/  LDL.LU R8, [R1+0x300] ;  /* 0x0003000001087983 */ /* 0x000f220000300800 */
[----:B------:R-:W-:-:S04]  /*202b0*/  ISETP.GE.AND P4, PT, R5, R4, PT ;  /* 0x000000040500720c */ /* 0x000fc80003f86270 */
[----:B------:R-:W-:-:S04]  /*202c0*/  SEL R4, RZ, 0x4, P4 ;  /* 0x00000004ff047807 */ /* 0x000fc80002000000 */
[----:B------:R-:W-:-:S04]  /*202d0*/  SEL R4, R4, RZ, !P2 ;  /* 0x000000ff04047207 */ /* 0x000fc80005000000 */
[----:B------:R-:W-:Y:S02]  /*202e0*/  ISETP.NE.U32.AND P2, PT, R4, RZ, PT ;  /* 0x000000ff0400720c */ /* 0x000fe40003f45070 */
[----:B------:R-:W-:Y:S02]  /*202f0*/  IADD3 R6, PT, PT, R3, UR5, RZ ;  /* 0x0000000503067c10 */ /* 0x000fe4000fffe0ff */
[----:B--2---:R-:W-:-:S04]  /*20300*/  IADD3 R9, P4, PT, R9, UR12, RZ ;  /* 0x0000000c09097c10 */ /* 0x004fc8000ff9e0ff */
[----:B------:R-:W-:Y:S02]  /*20310*/  IADD3.X R20, PT, PT, R20, UR13, RZ, P4, !PT ;  /* 0x0000000d14147c10 */ /* 0x000fe4000a7fe4ff */
[----:B------:R-:W-:Y:S01]  /*20320*/  IADD3 R16, P5, PT, R16, UR12, RZ ;  /* 0x0000000c10107c10 */ /* 0x000fe2000ffbe0ff */
[----:B------:R1:W-:Y:S03]  /*20330*/  STL [R1+0x240], R9 ;  /* 0x0002400901007387 */ /* 0x0003e60000100800 */
[----:B------:R-:W-:Y:S01]  /*20340*/  IADD3.X R19, PT, PT, R19, UR13, RZ, P5, !PT ;  /* 0x0000000d13137c10 */ /* 0x000fe2000affe4ff */
[----:B------:R-:W-:Y:S01]  /*20350*/  STL [R1+0x23c], R20 ;  /* 0x00023c1401007387 */ /* 0x000fe20000100800 */
[----:B------:R-:W-:-:S03]  /*20360*/  IMAD.MOV.U32 R4, RZ, RZ, R9 ;  /* 0x000000ffff047224 */ /* 0x000fc600078e0009 */
[----:B------:R2:W-:Y:S01]  /*20370*/  STL [R1+0x260], R16 ;  /* 0x0002601001007387 */ /* 0x0005e20000100800 */
[----:B------:R-:W-:-:S03]  /*20380*/  IMAD.MOV.U32 R5, RZ, RZ, R20 ;  /* 0x000000ffff057224 */ /* 0x000fc600078e0014 */
[----:B------:R-:W-:Y:S04]  /*20390*/  STL [R1+0x25c], R19 ;  /* 0x00025c1301007387 */ /* 0x000fe80000100800 */
[----:B-1----:R-:W4:Y:S04]  /*203a0*/  LDL.LU R9, [R1+0x2fc] ;  /* 0x0002fc0001097983 */ /* 0x002f280000300800 */
[----:B------:R1:W-:Y:S02]  /*203b0*/  LDGSTS.E [R6+0x60000], desc[UR28][R4.64], P2 ;  /* 0x6000000004067fae */ /* 0x0003e400091a101c */
[----:B-1----:R-:W-:-:S02]  /*203c0*/  IMAD.MOV.U32 R4, RZ, RZ, R16 ;  /* 0x000000ffff047224 */ /* 0x002fc400078e0010 */
[----:B--2---:R-:W2:Y:S04]  /*203d0*/  LDL.LU R16, [R1+0x31c] ;  /* 0x00031c0001107983 */ /* 0x004ea80000300800 */
[----:B------:R-:W2:Y:S01]  /*203e0*/  LDL.LU R7, [R1+0x320] ;  /* 0x0003200001077983 */ /* 0x000ea20000300800 */
[----:B------:R-:W-:Y:S02]  /*203f0*/  MOV R5, R19 ;  /* 0x0000001300057202 */ /* 0x000fe40000000f00 */
[----:B------:R-:W-:-:S03]  /*20400*/  IADD3 R14, P4, PT, R14, UR12, RZ ;  /* 0x0000000c0e0e7c10 */ /* 0x000fc6000ff9e0ff */
[----:B------:R1:W-:Y:S01]  /*20410*/  LDGSTS.E [R6+0x60400], desc[UR28][R4.64], P2 ;  /* 0x6040000004067fae */ /* 0x0003e200091a101c */
[----:B------:R-:W-:-:S03]  /*20420*/  IADD3.X R18, PT, PT, R18, UR13, RZ, P4, !PT ;  /* 0x0000000d12127c10 */ /* 0x000fc6000a7fe4ff */
[----:B------:R3:W-:Y:S01]  /*20430*/  STL [R1+0x280], R14 ;  /* 0x0002800e01007387 */ /* 0x0007e20000100800 */
[----:B------:R-:W-:Y:S01]  /*20440*/  IADD3 R15, P4, PT, R15, UR12, RZ ;  /* 0x0000000c0f0f7c10 */ /* 0x000fe2000ff9e0ff */
[----:B-1----:R-:W-:Y:S02]  /*20450*/  IMAD.MOV.U32 R4, RZ, RZ, R14 ;  /* 0x000000ffff047224 */ /* 0x002fe400078e000e */
[----:B------:R-:W-:Y:S01]  /*20460*/  IMAD.MOV.U32 R5, RZ, RZ, R18 ;  /* 0x000000ffff057224 */ /* 0x000fe200078e0012 */
[----:B------:R-:W-:Y:S01]  /*20470*/  IADD3.X R17, PT, PT, R17, UR13, RZ, P4, !PT ;  /* 0x0000000d11117c10 */ /* 0x000fe2000a7fe4ff */
[----:B------:R-:W-:Y:S04]  /*20480*/  STL [R1+0x27c], R18 ;  /* 0x00027c1201007387 */ /* 0x000fe80000100800 */
[----:B---3--:R-:W3:Y:S04]  /*20490*/  LDL.LU R14, [R1+0x248] ;  /* 0x00024800010e7983 */ /* 0x008ee80000300800 */
[----:B------:R1:W-:Y:S04]  /*204a0*/  LDGSTS.E [R6+0x60800], desc[UR28][R4.64], P2 ;  /* 0x6080000004067fae */ /* 0x0003e800091a101c */
[----:B------:R1:W-:Y:S04]  /*204b0*/  STL [R1+0x2a0], R15 ;  /* 0x0002a00f01007387 */ /* 0x0003e80000100800 */
[----:B------:R-:W-:Y:S01]  /*204c0*/  STL [R1+0x29c], R17 ;  /* 0x00029c1101007387 */ /* 0x000fe20000100800 */
[----:B-1----:R-:W-:-:S03]  /*204d0*/  IMAD.MOV.U32 R4, RZ, RZ, R15 ;  /* 0x000000ffff047224 */ /* 0x002fc600078e000f */
[----:B------:R-:W3:Y:S01]  /*204e0*/  LDL.LU R15, [R1+0x244] ;  /* 0x00024400010f7983 */ /* 0x000ee20000300800 */
[----:B------:R-:W-:Y:S02]  /*204f0*/  IADD3 R12, P4, PT, R12, UR12, RZ ;  /* 0x0000000c0c0c7c10 */ /* 0x000fe4000ff9e0ff */
[----:B------:R-:W-:Y:S02]  /*20500*/  MOV R5, R17 ;  /* 0x0000001100057202 */ /* 0x000fe40000000f00 */
[----:B------:R-:W-:Y:S01]  /*20510*/  IADD3.X R13, PT, PT, R13, UR13, RZ, P4, !PT ;  /* 0x0000000d0d0d7c10 */ /* 0x000fe2000a7fe4ff */
[----:B------:R-:W-:Y:S04]  /*20520*/  STL [R1+0x2c0], R12 ;  /* 0x0002c00c01007387 */ /* 0x000fe80000100800 */
[----:B------:R1:W-:Y:S04]  /*20530*/  LDGSTS.E [R6+0x60c00], desc[UR28][R4.64], P2 ;  /* 0x60c0000004067fae */ /* 0x0003e800091a101c */
[----:B------:R4:W-:Y:S01]  /*20540*/  STL [R1+0x2bc], R13 ;  /* 0x0002bc0d01007387 */ /* 0x0009e20000100800 */
[----:B-1----:R-:W-:Y:S01]  /*20550*/  IMAD.MOV.U32 R5, RZ, RZ, R13 ;  /* 0x000000ffff057224 */ /* 0x002fe200078e000d */
[----:B----4-:R-:W-:Y:S01]  /*20560*/  IADD3 R10, P4, PT, R10, UR12, RZ ;  /* 0x0000000c0a0a7c10 */ /* 0x010fe2000ff9e0ff */
[----:B------:R-:W-:Y:S01]  /*20570*/  IMAD.MOV.U32 R4, RZ, RZ, R12 ;  /* 0x000000ffff047224 */ /* 0x000fe200078e000c */
[----:B------:R-:W4:Y:S04]  /*20580*/  LDL.LU R13, [R1+0x264] ;  /* 0x00026400010d7983 */ /* 0x000f280000300800 */
[----:B------:R-:W4:Y:S01]  /*20590*/  LDL.LU R12, [R1+0x268] ;  /* 0x00026800010c7983 */ /* 0x000f220000300800 */
[----:B------:R-:W-:-:S03]  /*205a0*/  IADD3.X R11, PT, PT, R11, UR13, RZ, P4, !PT ;  /* 0x0000000d0b0b7c10 */ /* 0x000fc6000a7fe4ff */
[----:B------:R1:W-:Y:S04]  /*205b0*/  STL [R1+0x2e0], R10 ;  /* 0x0002e00a01007387 */ /* 0x0003e80000100800 */
[----:B------:R1:W-:Y:S04]  /*205c0*/  LDGSTS.E [R6+0x61000], desc[UR28][R4.64], P2 ;  /* 0x6100000004067fae */ /* 0x0003e800091a101c */
[----:B------:R1:W-:Y:S01]  /*205d0*/  STL [R1+0x2dc], R11 ;  /* 0x0002dc0b01007387 */ /* 0x0003e20000100800 */
[----:B------:R-:W-:-:S03]  /*205e0*/  IADD3 R8, P4, PT, R8, UR12, RZ ;  /* 0x0000000c08087c10 */ /* 0x000fc6000ff9e0ff */
[----:B------:R-:W4:Y:S01]  /*205f0*/  LDL.LU R18, [R1+0x284] ;  /* 0x0002840001127983 */ /* 0x000f220000300800 */
[----:B-1----:R-:W-:-:S03]  /*20600*/  IMAD.MOV.U32 R4, RZ, RZ, R10 ;  /* 0x000000ffff047224 */ /* 0x002fc600078e000a */
[----:B------:R-:W4:Y:S01]  /*20610*/  LDL.LU R10, [R1+0x288] ;  /* 0x00028800010a7983 */ /* 0x000f220000300800 */
[----:B------:R-:W-:-:S03]  /*20620*/  MOV R5, R11 ;  /* 0x0000000b00057202 */ /* 0x000fc60000000f00 */
[----:B------:R-:W4:Y:S04]  /*20630*/  LDL.LU R11, [R1+0x2a8] ;  /* 0x0002a800010b7983 */ /* 0x000f280000300800 */
[----:B------:R-:W-:Y:S04]  /*20640*/  STL [R1+0x300], R8 ;  /* 0x0003000801007387 */ /* 0x000fe80000100800 */
[----:B------:R1:W-:Y:S02]  /*20650*/  LDGSTS.E [R6+0x61400], desc[UR28][R4.64], P2 ;  /* 0x6140000004067fae */ /* 0x0003e400091a101c */
[----:B-1----:R-:W-:Y:S01]  /*20660*/  IMAD.MOV.U32 R4, RZ, RZ, R8 ;  /* 0x000000ffff047224 */ /* 0x002fe200078e0008 */
[----:B------:R-:W-:-:S05]  /*20670*/  IADD3.X R9, PT, PT, R9, UR13, RZ, P4, !PT ;  /* 0x0000000d09097c10 */ /* 0x000fca000a7fe4ff */
[----:B------:R1:W-:Y:S01]  /*20680*/  STL [R1+0x2fc], R9 ;  /* 0x0002fc0901007387 */ /* 0x0003e20000100800 */
[----:B------:R-:W-:-:S03]  /*20690*/  IMAD.MOV.U32 R5, RZ, RZ, R9 ;  /* 0x000000ffff057224 */ /* 0x000fc600078e0009 */
[----:B------:R-:W4:Y:S04]  /*206a0*/  LDL.LU R17, [R1+0x2a4] ;  /* 0x0002a40001117983 */ /* 0x000f280000300800 */
[----:B------:R2:W-:Y:S04]  /*206b0*/  LDGSTS.E [R6+0x61800], desc[UR28][R4.64], P2 ;  /* 0x6180000004067fae */ /* 0x0005e800091a101c */
[----:B-1----:R-:W4:Y:S04]  /*206c0*/  LDL.LU R9, [R1+0x2c4] ;  /* 0x0002c40001097983 */ /* 0x002f280000300800 */
[----:B------:R-:W4:Y:S01]  /*206d0*/  LDL.LU R8, [R1+0x2c8] ;  /* 0x0002c80001087983 */ /* 0x000f220000300800 */
[----:B--2---:R-:W-:-:S04]  /*206e0*/  IADD3 R7, P4, PT, R7, UR12, RZ ;  /* 0x0000000c07077c10 */ /* 0x004fc8000ff9e0ff */
[----:B------:R-:W-:Y:S01]  /*206f0*/  IADD3.X R16, PT, PT, R16, UR13, RZ, P4, !PT ;  /* 0x0000000d10107c10 */ /* 0x000fe2000a7fe4ff */
[----:B------:R-:W-:Y:S01]  /*20700*/  STL [R1+0x320], R7 ;  /* 0x0003200701007387 */ /* 0x000fe20000100800 */
[----:B------:R-:W-:Y:S02]  /*20710*/  IMAD.MOV.U32 R4, RZ, RZ, R7 ;  /* 0x000000ffff047224 */ /* 0x000fe400078e0007 */
[----:B------:R-:W-:Y:S01]  /*20720*/  MOV R5, R16 ;  /* 0x0000001000057202 */ /* 0x000fe20000000f00 */
[----:B------:R1:W-:Y:S04]  /*20730*/  STL [R1+0x31c], R16 ;  /* 0x00031c1001007387 */ /* 0x0003e80000100800 */
[----:B------:R2:W-:Y:S04]  /*20740*/  LDGSTS.E [R6+0x61c00], desc[UR28][R4.64], P2 ;  /* 0x61c0000004067fae */ /* 0x0005e800091a101c */
[----:B-1----:R-:W4:Y:S04]  /*20750*/  LDL.LU R16, [R1+0x2e4] ;  /* 0x0002e40001107983 */ /* 0x002f280000300800 */
[----:B------:R-:W4:Y:S01]  /*20760*/  LDL.LU R7, [R1+0x2e8] ;  /* 0x0002e80001077983 */ /* 0x000f220000300800 */
[----:B---3--:R-:W-:-:S05]  /*20770*/  IADD3 R14, P4, PT, R14, UR12, RZ ;  /* 0x0000000c0e0e7c10 */ /* 0x008fca000ff9e0ff */
[----:B------:R-:W-:Y:S01]  /*20780*/  STL [R1+0x248], R14 ;  /* 0x0002480e01007387 */ /* 0x000fe20000100800 */
[----:B--2---:R-:W-:Y:S01]  /*20790*/  IMAD.MOV.U32 R4, RZ, RZ, R14 ;  /* 0x000000ffff047224 */ /* 0x004fe200078e000e */
[----:B------:R-:W-:-:S05]  /*207a0*/  IADD3.X R15, PT, PT, R15, UR13, RZ, P4, !PT ;  /* 0x0000000d0f0f7c10 */ /* 0x000fca000a7fe4ff */
[----:B------:R1:W-:Y:S01]  /*207b0*/  STL [R1+0x244], R15 ;  /* 0x0002440f01007387 */ /* 0x0003e20000100800 */
[----:B------:R-:W-:-:S03]  /*207c0*/  IMAD.MOV.U32 R5, RZ, RZ, R15 ;  /* 0x000000ffff057224 */ /* 0x000fc600078e000f */
[----:B-1----:R-:W2:Y:S04]  /*207d0*/  LDL.LU R15, [R1+0x304] ;  /* 0x00030400010f7983 */ /* 0x002ea80000300800 */
[----:B------:R-:W3:Y:S01]  /*207e0*/  LDL.LU R14, [R1+0x308] ;  /* 0x00030800010e7983 */ /* 0x000ee20000300800 */
[----:B------:R-:W-:-:S05]  /*207f0*/  LOP3.LUT R6, R3, 0x20, RZ, 0x3c, !PT ;  /* 0x0000002003067812 */ /* 0x000fca00078e3cff */
[----:B------:R-:W-:Y:S01]  /*20800*/  VIADD R6, R6, UR5 ;  /* 0x0000000506067c36 */ /* 0x000fe20008000000 */
[----:B----4-:R-:W-:-:S04]  /*20810*/  IADD3 R12, P4, PT, R12, UR12, RZ ;  /* 0x0000000c0c0c7c10 */ /* 0x010fc8000ff9e0ff */
[----:B------:R1:W-:Y:S01]  /*20820*/  LDGSTS.E [R6+0x60100], desc[UR28][R4.64], P2 ;  /* 0x6010000004067fae */ /* 0x0003e200091a101c */
[----:B------:R-:W-:-:S03]  /*20830*/  IADD3.X R13, PT, PT, R13, UR13, RZ, P4, !PT ;  /* 0x0000000d0d0d7c10 */ /* 0x000fc6000a7fe4ff */
[----:B------:R-:W-:Y:S04]  /*20840*/  STL [R1+0x268], R12 ;  /* 0x0002680c01007387 */ /* 0x000fe80000100800 */
[----:B------:R4:W-:Y:S01]  /*20850*/  STL [R1+0x264], R13 ;  /* 0x0002640d01007387 */ /* 0x0009e20000100800 */
[----:B-1----:R-:W-:Y:S01]  /*20860*/  IMAD.MOV.U32 R5, RZ, RZ, R13 ;  /* 0x000000ffff057224 */ /* 0x002fe200078e000d */
[----:B------:R-:W-:Y:S02]  /*20870*/  MOV R4, R12 ;  /* 0x0000000c00047202 */ /* 0x000fe40000000f00 */
[----:B----4-:R-:W4:Y:S01]  /*20880*/  LDL.LU R13, [R1+0x324] ;  /* 0x00032400010d7983 */ /* 0x010f220000300800 */
[----:B------:R-:W-:-:S03]  /*20890*/  IADD3 R10, P4, PT, R10, UR12, RZ ;  /* 0x0000000c0a0a7c10 */ /* 0x000fc6000ff9e0ff */
[----:B------:R-:W4:Y:S01]  /*208a0*/  LDL.LU R12, [R1+0x328] ;  /* 0x00032800010c7983 */ /* 0x000f220000300800 */
[----:B------:R-:W-:-:S03]  /*208b0*/  IADD3.X R18, PT, PT, R18, UR13, RZ, P4, !PT ;  /* 0x0000000d12127c10 */ /* 0x000fc6000a7fe4ff */
[----:B------:R1:W-:Y:S01]  /*208c0*/  LDGSTS.E [R6+0x60500], desc[UR28][R4.64], P2 ;  /* 0x6050000004067fae */ /* 0x0003e200091a101c */
[----:B------:R-:W-:-:S03]  /*208d0*/  IADD3 R11, P4, PT, R11, UR12, RZ ;  /* 0x0000000c0b0b7c10 */ /* 0x000fc6000ff9e0ff */
[----:B------:R1:W-:Y:S04]  /*208e0*/  STL [R1+0x288], R10 ;  /* 0x0002880a01007387 */ /* 0x0003e80000100800 */
[----:B------:R-:W-:Y:S01]  /*208f0*/  STL [R1+0x284], R18 ;  /* 0x0002841201007387 */ /* 0x000fe20000100800 */
[----:B-1----:R-:W-:Y:S02]  /*20900*/  IMAD.MOV.U32 R4, RZ, RZ, R10 ;  /* 0x000000ffff047224 */ /* 0x002fe400078e000a */
[----:B------:R-:W-:Y:S01]  /*20910*/  IMAD.MOV.U32 R5, RZ, RZ, R18 ;  /* 0x000000ffff057224 */ /* 0x000fe200078e0012 */
[----:B------:R-:W4:Y:S04]  /*20920*/  LDL.LU R10, [R1+0x250] ;  /* 0x00025000010a7983 */ /* 0x000f280000300800 */
[----:B------:R1:W-:Y:S04]  /*20930*/  LDGSTS.E [R6+0x60900], desc[UR28][R4.64], P2 ;  /* 0x6090000004067fae */ /* 0x0003e800091a101c */
[----:B------:R1:W-:Y:S02]  /*20940*/  STL [R1+0x2a8], R11 ;  /* 0x0002a80b01007387 */ /* 0x0003e40000100800 */
[----:B-1----:R-:W-:-:S02]  /*20950*/  MOV R4, R11 ;  /* 0x0000000b00047202 */ /* 0x002fc40000000f00 */
[----:B------:R-:W-:-:S05]  /*20960*/  IADD3.X R17, PT, PT, R17, UR13, RZ, P4, !PT ;  /* 0x0000000d11117c10 */ /* 0x000fca000a7fe4ff */
[----:B------:R-:W-:Y:S01]  /*20970*/  STL [R1+0x2a4], R17 ;  /* 0x0002a41101007387 */ /* 0x000fe20000100800 */
[----:B------:R-:W-:-:S03]  /*20980*/  IMAD.MOV.U32 R5, RZ, RZ, R17 ;  /* 0x000000ffff057224 */ /* 0x000fc600078e0011 */
[----:B------:R-:W4:Y:S01]  /*20990*/  LDL.LU R11, [R1+0x24c] ;  /* 0x00024c00010b7983 */ /* 0x000f220000300800 */
[----:B------:R-:W-:-:S03]  /*209a0*/  IADD3 R8, P4, PT, R8, UR12, RZ ;  /* 0x0000000c08087c10 */ /* 0x000fc6000ff9e0ff */
[----:B------:R1:W-:Y:S01]  /*209b0*/  LDGSTS.E [R6+0x60d00], desc[UR28][R4.64], P2 ;  /* 0x60d0000004067fae */ /* 0x0003e200091a101c */
[----:B------:R-:W-:-:S03]  /*209c0*/  IADD3.X R9, PT, PT, R9, UR13, RZ, P4, !PT ;  /* 0x0000000d09097c10 */ /* 0x000fc6000a7fe4ff */
[----:B------:R1:W-:Y:S04]  /*209d0*/  STL [R1+0x2c8], R8 ;  /* 0x0002c80801007387 */ /* 0x0003e80000100800 */
[----:B------:R1:W-:Y:S02]  /*209e0*/  STL [R1+0x2c4], R9 ;  /* 0x0002c40901007387 */ /* 0x0003e40000100800 */
[----:B-1----:R-:W-:Y:S02]  /*209f0*/  IMAD.MOV.U32 R4, RZ, RZ, R8 ;  /* 0x000000ffff047224 */ /* 0x002fe400078e0008 */
[----:B------:R-:W4:Y:S04]  /*20a00*/  LDL.LU R18, [R1+0x26c] ;  /* 0x00026c0001127983 */ /* 0x000f280000300800 */
[----:B------:R-:W4:Y:S01]  /*20a10*/  LDL.LU R8, [R1+0x270] ;  /* 0x0002700001087983 */ /* 0x000f220000300800 */
[----:B------:R-:W-:-:S03]  /*20a20*/  IMAD.MOV.U32 R5, RZ, RZ, R9 ;  /* 0x000000ffff057224 */ /* 0x000fc600078e0009 */
[----:B------:R-:W4:Y:S01]  /*20a30*/  LDL.LU R9, [R1+0x290] ;  /* 0x0002900001097983 */ /* 0x000f220000300800 */
[----:B------:R-:W-:-:S03]  /*20a40*/  IADD3 R7, P4, PT, R7, UR12, RZ ;  /* 0x0000000c07077c10 */ /* 0x000fc6000ff9e0ff */
[----:B------:R1:W-:Y:S01]  /*20a50*/  LDGSTS.E [R6+0x61100], desc[UR28][R4.64], P2 ;  /* 0x6110000004067fae */ /* 0x0003e200091a101c */
[----:B------:R-:W-:-:S03]  /*20a60*/  IADD3.X R16, PT, PT, R16, UR13, RZ, P4, !PT ;  /* 0x0000000d10107c10 */ /* 0x000fc6000a7fe4ff */
[----:B------:R-:W-:Y:S04]  /*20a70*/  STL [R1+0x2e8], R7 ;  /* 0x0002e80701007387 */ /* 0x000fe80000100800 */
[----:B------:R1:W-:Y:S04]  /*20a80*/  STL [R1+0x2e4], R16 ;  /* 0x0002e41001007387 */ /* 0x0003e80000100800 */
[----:B------:R-:W4:Y:S01]  /*20a90*/  LDL.LU R17, [R1+0x28c] ;  /* 0x00028c0001117983 */ /* 0x000f220000300800 */
[----:B-1----:R-:W-:Y:S01]  /*20aa0*/  MOV R4, R7 ;  /* 0x0000000700047202 */ /* 0x002fe20000000f00 */
[----:B------:R-:W-:-:S02]  /*20ab0*/  IMAD.MOV.U32 R5, RZ, RZ, R16 ;  /* 0x000000ffff057224 */ /* 0x000fc400078e0010 */
[----:B------:R-:W4:Y:S04]  /*20ac0*/  LDL.LU R16, [R1+0x2ac] ;  /* 0x0002ac0001107983 */ /* 0x000f280000300800 */
[----:B------:R-:W4:Y:S04]  /*20ad0*/  LDL.LU R7, [R1+0x2b0] ;  /* 0x0002b00001077983 */ /* 0x000f280000300800 */
[----:B------:R1:W-:Y:S01]  /*20ae0*/  LDGSTS.E [R6+0x61500], desc[UR28][R4.64], P2 ;  /* 0x6150000004067fae */ /* 0x0003e200091a101c */
[----:B---3--:R-:W-:-:S04]  /*20af0*/  IADD3 R14, P4, PT, R14, UR12, RZ ;  /* 0x0000000c0e0e7c10 */ /* 0x008fc8000ff9e0ff */
[----:B--2---:R-:W-:Y:S01]  /*20b00*/  IADD3.X R15, PT, PT, R15, UR13, RZ, P4, !PT ;  /* 0x0000000d0f0f7c10 */ /* 0x004fe2000a7fe4ff */
[----:B------:R-:W-:Y:S01]  /*20b10*/  STL [R1+0x308], R14 ;  /* 0x0003080e01007387 */ /* 0x000fe20000100800 */
[----:B-1----:R-:W-:-:S03]  /*20b20*/  IMAD.MOV.U32 R4, RZ, RZ, R14 ;  /* 0x000000ffff047224 */ /* 0x002fc600078e000e */
[----:B------:R1:W-:Y:S01]  /*20b30*/  STL [R1+0x304], R15 ;  /* 0x0003040f01007387 */ /* 0x0003e20000100800 */
[----:B------:R-:W-:-:S05]  /*20b40*/  IMAD.MOV.U32 R5, RZ, RZ, R15 ;  /* 0x000000ffff057224 */ /* 0x000fca00078e000f */
[----:B------:R2:W-:Y:S04]  /*20b50*/  LDGSTS.E [R6+0x61900], desc[UR28][R4.64], P2 ;  /* 0x6190000004067fae */ /* 0x0005e800091a101c */
[----:B-1----:R-:W3:Y:S04]  /*20b60*/  LDL.LU R15, [R1+0x2cc] ;  /* 0x0002cc00010f7983 */ /* 0x002ee80000300800 */
[----:B------:R-:W3:Y:S01]  /*20b70*/  LDL.LU R14, [R1+0x2d0] ;  /* 0x0002d000010e7983 */ /* 0x000ee20000300800 */
[----:B----4-:R-:W-:-:S04]  /*20b80*/  IADD3 R12, P4, PT, R12, UR12, RZ ;  /* 0x0000000c0c0c7c10 */ /* 0x010fc8000ff9e0ff */
[----:B------:R-:W-:Y:S01]  /*20b90*/  IADD3.X R13, PT, PT, R13, UR13, RZ, P4, !PT ;  /* 0x0000000d0d0d7c10 */ /* 0x000fe2000a7fe4ff */
[----:B------:R-:W-:Y:S01]  /*20ba0*/  STL [R1+0x328], R12 ;  /* 0x0003280c01007387 */ /* 0x000fe20000100800 */
[----:B--2---:R-:W-:-:S03]  /*20bb0*/  MOV R4, R12 ;  /* 0x0000000c00047202 */ /* 0x004fc60000000f00 */
[----:B------:R1:W-:Y:S01]  /*20bc0*/  STL [R1+0x324], R13 ;  /* 0x0003240d01007387 */ /* 0x0003e20000100800 */
[----:B------:R-:W-:-:S05]  /*20bd0*/  IMAD.MOV.U32 R5, RZ, RZ, R13 ;  /* 0x000000ffff057224 */ /* 0x000fca00078e000d */
[----:B------:R2:W-:Y:S04]  /*20be0*/  LDGSTS.E [R6+0x61d00], desc[UR28][R4.64], P2 ;  /* 0x61d0000004067fae */ /* 0x0005e800091a101c */
[----:B-1----:R-:W4:Y:S01]  /*20bf0*/  LDL.LU R13, [R1+0x2ec] ;  /* 0x0002ec00010d7983 */ /* 0x002f220000300800 */
[----:B------:R-:W-:-:S03]  /*20c00*/  IADD3 R10, P4, PT, R10, UR12, RZ ;  /* 0x0000000c0a0a7c10 */ /* 0x000fc6000ff9e0ff */
[----:B------:R-:W4:Y:S04]  /*20c10*/  LDL.LU R12, [R1+0x2f0] ;  /* 0x0002f000010c7983 */ /* 0x000f280000300800 */
[----:B------:R-:W-:Y:S01]  /*20c20*/  STL [R1+0x250], R10 ;  /* 0x0002500a01007387 */ /* 0x000fe20000100800 */
[----:B--2---:R-:W-:Y:S01]  /*20c30*/  LOP3.LUT R6, R3, 0x40, RZ, 0x3c, !PT ;  /* 0x0000004003067812 */ /* 0x004fe200078e3cff */
[----:B------:R-:W-:-:S04]  /*20c40*/  IMAD.MOV.U32 R4, RZ, RZ, R10 ;  /* 0x000000ffff047224 */ /* 0x000fc800078e000a */
[----:B------:R-:W-:Y:S01]  /*20c50*/  VIADD R6, R6, UR5 ;  /* 0x0000000506067c36 */ /* 0x000fe20008000000 */
[----:B------:R-:W-:-:S04]  /*20c60*/  IADD3.X R11, PT, PT, R11, UR13, RZ, P4, !PT ;  /* 0x0000000d0b0b7c10 */ /* 0x000fc8000a7fe4ff */
[----:B------:R-:W-:Y:S01]  /*20c70*/  MOV R5, R11 ;  /* 0x0000000b00057202 */ /* 0x000fe20000000f00 */
[----:B------:R1:W-:Y:S04]  /*20c80*/  STL [R1+0x24c], R11 ;  /* 0x00024c0b01007387 */ /* 0x0003e80000100800 */
[----:B------:R2:W-:Y:S04]  /*20c90*/  LDGSTS.E [R6+0x60200], desc[UR28][R4.64], P2 ;  /* 0x6020000004067fae */ /* 0x0005e800091a101c */
[----:B-1----:R-:W4:Y:S04]  /*20ca0*/  LDL.LU R11, [R1+0x30c] ;  /* 0x00030c00010b7983 */ /* 0x002f280000300800 */
[----:B------:R-:W4:Y:S01]  /*20cb0*/  LDL.LU R10, [R1+0x310] ;  /* 0x00031000010a7983 */ /* 0x000f220000300800 */
[----:B------:R-:W-:-:S04]  /*20cc0*/  IADD3 R8, P4, PT, R8, UR12, RZ ;  /* 0x0000000c08087c10 */ /* 0x000fc8000ff9e0ff */
[----:B------:R-:W-:Y:S02]  /*20cd0*/  IADD3.X R18, PT, PT, R18, UR13, RZ, P4, !PT ;  /* 0x0000000d12127c10 */ /* 0x000fe4000a7fe4ff */
[----:B------:R-:W-:Y:S01]  /*20ce0*/  IADD3 R9, P4, PT, R9, UR12, RZ ;  /* 0x0000000c09097c10 */ /* 0x000fe2000ff9e0ff */
[----:B--2---:R-:W-:Y:S01]  /*20cf0*/  IMAD.MOV.U32 R4, RZ, RZ, R8 ;  /* 0x000000ffff047224 */ /* 0x004fe200078e0008 */
[----:B------:R1:W-:Y:S01]  /*20d00*/  STL [R1+0x270], R8 ;  /* 0x0002700801007387 */ /* 0x0003e20000100800 */
[----:B------:R-:W-:-:S03]  /*20d10*/  IMAD.MOV.U32 R5, RZ, RZ, R18 ;  /* 0x000000ffff057224 */ /* 0x000fc600078e0012 */
[----:B------:R-:W-:Y:S04]  /*20d20*/  STL [R1+0x26c], R18 ;  /* 0x00026c1201007387 */ /* 0x000fe80000100800 */
[----:B------:R2:W-:Y:S01]  /*20d30*/  LDGSTS.E [R6+0x60600], desc[UR28][R4.64], P2 ;  /* 0x6060000004067fae */ /* 0x0005e200091a101c */
[----:B------:R-:W-:-:S03]  /*20d40*/  IADD3.X R17, PT, PT, R17, UR13, RZ, P4, !PT ;  /* 0x0000000d11117c10 */ /* 0x000fc6000a7fe4ff */
[----:B-1----:R-:W4:Y:S04]  /*20d50*/  LDL.LU R8, [R1+0x330] ;  /* 0x0003300001087983 */ /* 0x002f280000300800 */
[----:B------:R1:W-:Y:S01]  /*20d60*/  STL [R1+0x290], R9 ;  /* 0x0002900901007387 */ /* 0x0003e20000100800 */
[----:B--2---:R-:W-:-:S03]  /*20d70*/  IMAD.MOV.U32 R4, RZ, RZ, R9 ;  /* 0x000000ffff047224 */ /* 0x004fc600078e0009 */
[----:B------:R-:W-:Y:S04]  /*20d80*/  STL [R1+0x28c], R17 ;  /* 0x00028c1101007387 */ /* 0x000fe80000100800 */
[----:B-1----:R-:W2:Y:S01]  /*20d90*/  LDL.LU R9, [R1+0x32c] ;  /* 0x00032c0001097983 */ /* 0x002ea20000300800 */
[----:B------:R-:W-:Y:S02]  /*20da0*/  IADD3 R7, P4, PT, R7, UR12, RZ ;  /* 0x0000000c07077c10 */ /* 0x000fe4000ff9e0ff */
[----:B------:R-:W-:Y:S02]  /*20db0*/  MOV R5, R17 ;  /* 0x0000001100057202 */ /* 0x000fe40000000f00 */
[----:B------:R-:W-:Y:S01]  /*20dc0*/  IADD3.X R16, PT, PT, R16, UR13, RZ, P4, !PT ;  /* 0x0000000d10107c10 */ /* 0x000fe2000a7fe4ff */
[----:B------:R1:W-:Y:S04]  /*20dd0*/  STL [R1+0x2b0], R7 ;  /* 0x0002b00701007387 */ /* 0x0003e80000100800 */
[----:B------:R1:W-:Y:S04]  /*20de0*/  LDGSTS.E [R6+0x60a00], desc[UR28][R4.64], P2 ;  /* 0x60a0000004067fae */ /* 0x0003e800091a101c */
[----:B------:R3:W-:Y:S01]  /*20df0*/  STL [R1+0x2ac], R16 ;  /* 0x0002ac1001007387 */ /* 0x0007e20000100800 */
[----:B-1----:R-:W-:-:S03]  /*20e00*/  IMAD.MOV.U32 R4, RZ, RZ, R7 ;  /* 0x000000ffff047224 */ /* 0x002fc600078e0007 */
[----:B------:R-:W2:Y:S01]  /*20e10*/  LDL.LU R7, [R1+0x258] ;  /* 0x0002580001077983 */ /* 0x000ea20000300800 */
[----:B---3--:R-:W-:-:S04]  /*20e20*/  IADD3 R14, P4, PT, R14, UR12, RZ ;  /* 0x0000000c0e0e7c10 */ /* 0x008fc8000ff9e0ff */
[----:B------:R-:W-:Y:S01]  /*20e30*/  IADD3.X R15, PT, PT, R15, UR13, RZ, P4, !PT ;  /* 0x0000000d0f0f7c10 */ /* 0x000fe2000a7fe4ff */
[----:B------:R-:W-:Y:S04]  /*20e40*/  STL [R1+0x2d0], R14 ;  /* 0x0002d00e01007387 */ /* 0x000fe80000100800 */
[----:B------:R1:W-:Y:S04]  /*20e50*/  STL [R1+0x2cc], R15 ;  /* 0x0002cc0f01007387 */ /* 0x0003e80000100800 */
[----:B------:R-:W3:Y:S04]  /*20e60*/  LDL.LU R22, [R1+0x254] ;  /* 0x0002540001167983 */ /* 0x000ee80000300800 */
[----:B------:R-:W3:Y:S01]  /*20e70*/  LDL.LU R20, [R1+0x278] ;  /* 0x0002780001147983 */ /* 0x000ee20000300800 */
[----:B----4-:R-:W-:-:S04]  /*20e80*/  IADD3 R12, P4, PT, R12, UR12, RZ ;  /* 0x0000000c0c0c7c10 */ /* 0x010fc8000ff9e0ff */
[----:B------:R-:W-:Y:S01]  /*20e90*/  IADD3.X R13, PT, PT, R13, UR13, RZ, P4, !PT ;  /* 0x0000000d0d0d7c10 */ /* 0x000fe2000a7fe4ff */
[----:B------:R4:W-:Y:S04]  /*20ea0*/  STL [R1+0x2f0], R12 ;  /* 0x0002f00c01007387 */ /* 0x0009e80000100800 */
[----:B------:R1:W-:Y:S04]  /*20eb0*/  STL [R1+0x2ec], R13 ;  /* 0x0002ec0d01007387 */ /* 0x0003e80000100800 */
[----:B------:R-:W3:Y:S04]  /*20ec0*/  LDL.LU R21, [R1+0x274] ;  /* 0x0002740001157983 */ /* 0x000ee80000300800 */
[----:B------:R-:W3:Y:S04]  /*20ed0*/  LDL.LU R19, [R1+0x294] ;  /* 0x0002940001137983 */ /* 0x000ee80000300800 */
[----:B------:R-:W3:Y:S01]  /*20ee0*/  LDL.LU R18, [R1+0x298] ;  /* 0x0002980001127983 */ /* 0x000ee20000300800 */
[----:B------:R-:W-:-:S03]  /*20ef0*/  IMAD.MOV.U32 R5, RZ, RZ, R16 ;  /* 0x000000ffff057224 */ /* 0x000fc600078e0010 */
[----:B------:R-:W3:Y:S04]  /*20f00*/  LDL.LU R16, [R1+0x2b8] ;  /* 0x0002b80001107983 */ /* 0x000ee80000300800 */
[----:B------:R1:W-:Y:S02]  /*20f10*/  LDGSTS.E [R6+0x60e00], desc[UR28][R4.64], P2 ;  /* 0x60e0000004067fae */ /* 0x0003e400091a101c */
[----:B-1----:R-:W-:Y:S01]  /*20f20*/  IMAD.MOV.U32 R4, RZ, RZ, R14 ;  /* 0x000000ffff047224 */ /* 0x002fe200078e000e */
[----:B------:R-:W-:-:S05]  /*20f30*/  MOV R5, R15 ;  /* 0x0000000f00057202 */ /* 0x000fca0000000f00 */
[----:B------:R1:W-:Y:S02]  /*20f40*/  LDGSTS.E [R6+0x61200], desc[UR28][R4.64], P2 ;  /* 0x6120000004067fae */ /* 0x0003e400091a101c */
[----:B-1----:R-:W-:Y:S02]  /*20f50*/  IMAD.MOV.U32 R4, RZ, RZ, R12 ;  /* 0x000000ffff047224 */ /* 0x002fe400078e000c */
[----:B------:R-:W-:-:S05]  /*20f60*/  IMAD.MOV.U32 R5, RZ, RZ, R13 ;  /* 0x000000ffff057224 */ /* 0x000fca00078e000d */
[----:B------:R1:W-:Y:S01]  /*20f70*/  LDGSTS.E [R6+0x61600], desc[UR28][R4.64], P2 ;  /* 0x6160000004067fae */ /* 0x0003e200091a101c */
[----:B------:R-:W-:-:S04]  /*20f80*/  IADD3 R10, P4, PT, R10, UR12, RZ ;  /* 0x0000000c0a0a7c10 */ /* 0x000fc8000ff9e0ff */
[----:B------:R-:W-:Y:S01]  /*20f90*/  IADD3.X R11, PT, PT, R11, UR13, RZ, P4, !PT ;  /* 0x0000000d0b0b7c10 */ /* 0x000fe2000a7fe4ff */
[----:B------:R-:W-:Y:S04]  /*20fa0*/  STL [R1+0x310], R10 ;  /* 0x0003100a01007387 */ /* 0x000fe80000100800 */
[----:B------:R1:W-:Y:S04]  /*20fb0*/  STL [R1+0x30c], R11 ;  /* 0x00030c0b01007387 */ /* 0x0003e80000100800 */
[----:B------:R-:W3:Y:S04]  /*20fc0*/  LDL.LU R17, [R1+0x2b4] ;  /* 0x0002b40001117983 */ /* 0x000ee80000300800 */
[----:B------:R-:W3:Y:S04]  /*20fd0*/  LDL.LU R15, [R1+0x2d4] ;  /* 0x0002d400010f7983 */ /* 0x000ee80000300800 */
[----:B------:R-:W3:Y:S01]  /*20fe0*/  LDL.LU R14, [R1+0x2d8] ;  /* 0x0002d800010e7983 */ /* 0x000ee20000300800 */
[----:B------:R-:W-:-:S03]  /*20ff0*/  IADD3 R8, P4, PT, R8, UR12, RZ ;  /* 0x0000000c08087c10 */ /* 0x000fc6000ff9e0ff */
[----:B----4-:R-:W4:Y:S01]  /*21000*/  LDL.LU R12, [R1+0x2f8] ;  /* 0x0002f800010c7983 */ /* 0x010f220000300800 */
[----:B-1----:R-:W-:Y:S01]  /*21010*/  IMAD.MOV.U32 R4, RZ, RZ, R10 ;  /* 0x000000ffff047224 */ /* 0x002fe200078e000a */
[----:B------:R-:W-:Y:S02]  /*21020*/  MOV R5, R11 ;  /* 0x0000000b00057202 */ /* 0x000fe40000000f00 */
[----:B------:R-:W-:Y:S04]  /*21030*/  STL [R1+0x330], R8 ;  /* 0x0003300801007387 */ /* 0x000fe80000100800 */
[----:B------:R1:W-:Y:S01]  /*21040*/  LDGSTS.E [R6+0x61a00], desc[UR28][R4.64], P2 ;  /* 0x61a0000004067fae */ /* 0x0003e200091a101c */
[----:B--2---:R-:W-:-:S05]  /*21050*/  IADD3.X R9, PT, PT, R9, UR13, RZ, P4, !PT ;  /* 0x0000000d09097c10 */ /* 0x004fca000a7fe4ff */
[----:B------:R2:W-:Y:S04]  /*21060*/  STL [R1+0x32c], R9 ;  /* 0x00032c0901007387 */ /* 0x0005e80000100800 */
[----:B------:R-:W4:Y:S04]  /*21070*/  LDL.LU R13, [R1+0x2f4] ;  /* 0x0002f400010d7983 */ /* 0x000f280000300800 */
[----:B------:R-:W4:Y:S04]  /*21080*/  LDL.LU R11, [R1+0x314] ;  /* 0x00031400010b7983 */ /* 0x000f280000300800 */
[----:B------:R-:W4:Y:S01]  /*21090*/  LDL.LU R10, [R1+0x318] ;  /* 0x00031800010a7983 */ /* 0x000f220000300800 */
[----:B-1----:R-:W-:-:S02]  /*210a0*/  IMAD.MOV.U32 R5, RZ, RZ, R9 ;  /* 0x000000ffff057224 */ /* 0x002fc400078e0009 */
[----:B------:R-:W-:Y:S01]  /*210b0*/  IMAD.MOV.U32 R4, RZ, RZ, R8 ;  /* 0x000000ffff047224 */ /* 0x000fe200078e0008 */
[----:B--2---:R-:W2:Y:S04]  /*210c0*/  LDL.LU R9, [R1+0x334] ;  /* 0x0003340001097983 */ /* 0x004ea80000300800 */
[----:B------:R-:W2:Y:S01]  /*210d0*/  LDL.LU R8, [R1+0x338] ;  /* 0x0003380001087983 */ /* 0x000ea20000300800 */
[----:B------:R-:W-:-:S03]  /*210e0*/  IADD3 R7, P4, PT, R7, UR12, RZ ;  /* 0x0000000c07077c10 */ /* 0x000fc6000ff9e0ff */
[----:B------:R1:W-:Y:S04]  /*210f0*/  LDGSTS.E [R6+0x61e00], desc[UR28][R4.64], P2 ;  /* 0x61e0000004067fae */ /* 0x0003e800091a101c */
[----:B------:R3:W-:Y:S01]  /*21100*/  STL [R1+0x258], R7 ;  /* 0x0002580701007387 */ /* 0x0007e20000100800 */
[----:B-1----:R-:W-:Y:S02]  /*21110*/  MOV R4, R7 ;  /* 0x0000000700047202 */ /* 0x002fe40000000f00 */
[----:B---3--:R-:W-:-:S05]  /*21120*/  IADD3.X R22, PT, PT, R22, UR13, RZ, P4, !PT ;  /* 0x0000000d16167c10 */ /* 0x008fca000a7fe4ff */
[----:B------:R3:W-:Y:S04]  /*21130*/  STL [R1+0x254], R22 ;  /* 0x0002541601007387 */ /* 0x0007e80000100800 */
[----:B------:R-:W3:Y:S01]  /*21140*/  LDL R7, [R1+0x33c] ;  /* 0x00033c0001077983 */ /* 0x000ee20000100800 */
[----:B------:R-:W-:Y:S02]  /*21150*/  LOP3.LUT R6, R3, 0x60, RZ, 0x3c, !PT ;  /* 0x0000006003067812 */ /* 0x000fe400078e3cff */
[----:B------:R-:W-:Y:S01]  /*21160*/  IADD3 R20, P4, PT, R20, UR12, RZ ;  /* 0x0000000c14147c10 */ /* 0x000fe2000ff9e0ff */
[----:B------:R-:W-:Y:S02]  /*21170*/  IMAD.MOV.U32 R5, RZ, RZ, R22 ;  /* 0x000000ffff057224 */ /* 0x000fe400078e0016 */
[----:B------:R-:W-:-:S05]  /*21180*/  VIADD R6, R6, UR5 ;  /* 0x0000000506067c36 */ /* 0x000fca0008000000 */
[----:B------:R1:W-:Y:S01]  /*21190*/  LDGSTS.E [R6+0x60300], desc[UR28][R4.64], P2 ;  /* 0x6030000004067fae */ /* 0x0003e200091a101c */
[----:B------:R-:W-:Y:S01]  /*211a0*/  IADD3.X R21, PT, PT, R21, UR13, RZ, P4, !PT ;  /* 0x0000000d15157c10 */ /* 0x000fe2000a7fe4ff */
[----:B-1----:R-:W-:-:S04]  /*211b0*/  IMAD.MOV.U32 R4, RZ, RZ, R20 ;  /* 0x000000ffff047224 */ /* 0x002fc800078e0014 */
[----:B------:R-:W-:Y:S01]  /*211c0*/  IMAD.MOV.U32 R5, RZ, RZ, R21 ;  /* 0x000000ffff057224 */ /* 0x000fe200078e0015 */
[----:B------:R-:W-:-:S04]  /*211d0*/  IADD3 R18, P4, PT, R18, UR12, RZ ;  /* 0x0000000c12127c10 */ /* 0x000fc8000ff9e0ff */
[----:B------:R1:W-:Y:S01]  /*211e0*/  LDGSTS.E [R6+0x60700], desc[UR28][R4.64], P2 ;  /* 0x6070000004067fae */ /* 0x0003e200091a101c */
[----:B------:R-:W-:Y:S02]  /*211f0*/  IADD3.X R19, PT, PT, R19, UR13, RZ, P4, !PT ;  /* 0x0000000d13137c10 */ /* 0x000fe4000a7fe4ff */
[----:B------:R-:W-:Y:S02]  /*21200*/  IADD3 R16, P4, PT, R16, UR12, RZ ;  /* 0x0000000c10107c10 */ /* 0x000fe4000ff9e0ff */
[----:B-1----:R-:W-:Y:S01]  /*21210*/  MOV R4, R18 ;  /* 0x0000001200047202 */ /* 0x002fe20000000f00 */
[----:B------:R-:W-:-:S05]  /*21220*/  IMAD.MOV.U32 R5, RZ, RZ, R19 ;  /* 0x000000ffff057224 */ /* 0x000fca00078e0013 */
[----:B------:R1:W-:Y:S02]  /*21230*/  LDGSTS.E [R6+0x60b00], desc[UR28][R4.64], P2 ;  /* 0x60b0000004067fae */ /* 0x0003e400091a101c */
[----:B-1----:R-:W-:Y:S02]  /*21240*/  IMAD.MOV.U32 R4, RZ, RZ, R16 ;  /* 0x000000ffff047224 */ /* 0x002fe400078e0010 */
[----:B------:R1:W-:Y:S04]  /*21250*/  STL [R1+0x278], R20 ;  /* 0x0002781401007387 */ /* 0x0003e80000100800 */
[----:B------:R1:W-:Y:S04]  /*21260*/  STL [R1+0x274], R21 ;  /* 0x0002741501007387 */ /* 0x0003e80000100800 */
[----:B------:R1:W-:Y:S04]  /*21270*/  STL [R1+0x298], R18 ;  /* 0x0002981201007387 */ /* 0x0003e80000100800 */
[----:B------:R1:W-:Y:S04]  /*21280*/  STL [R1+0x294], R19 ;  /* 0x0002941301007387 */ /* 0x0003e80000100800 */
[----:B------:R1:W-:Y:S01]  /*21290*/  STL [R1+0x2b8], R16 ;  /* 0x0002b81001007387 */ /* 0x0003e20000100800 */
[----:B------:R-:W-:-:S04]  /*212a0*/  UIADD3 UR17, UPT, UPT, UR17, 0x1, URZ ;  /* 0x0000000111117890 */ /* 0x000fc8000fffe0ff */
[----:B------:R-:W-:-:S04]  /*212b0*/  UISETP.GT.AND UP1, UPT, UR17, 0x1, UPT ;  /* 0x000000011100788c */ /* 0x000fc8000bf24270 */
[----:B------:R-:W-:Y:S02]  /*212c0*/  USEL UR5, URZ, 0x1, !UP1 ;  /* 0x00000001ff057887 */ /* 0x000fe4000c800000 */
[----:B------:R-:W-:Y:S02]  /*212d0*/  USEL UR17, UR17, URZ, !UP1 ;  /* 0x000000ff11117287 */ /* 0x000fe4000c800000 */
[----:B------:R-:W-:Y:S01]  /*212e0*/  ULOP3.LUT UR5, UR6, UR5, URZ, 0x3c, !UPT ;  /* 0x0000000506057292 */ /* 0x000fe2000f8e3cff */
[----:B------:R-:W-:-:S05]  /*212f0*/  IADD3.X R17, PT, PT, R17, UR13, RZ, P4, !PT ;  /* 0x0000000d11117c10 */ /* 0x000fca000a7fe4ff */
[----:B------:R-:W-:Y:S01]  /*21300*/  IMAD.MOV.U32 R5, RZ, RZ, R17 ;  /* 0x000000ffff057224 */ /* 0x000fe200078e0011 */
[----:B------:R-:W-:-:S04]  /*21310*/  IADD3 R14, P4, PT, R14, UR12, RZ ;  /* 0x0000000c0e0e7c10 */ /* 0x000fc8000ff9e0ff */
[----:B------:R1:W-:Y:S01]  /*21320*/  LDGSTS.E [R6+0x60f00], desc[UR28][R4.64], P2 ;  /* 0x60f0000004067fae */ /* 0x0003e200091a101c */
[----:B------:R-:W-:Y:S02]  /*21330*/  IADD3.X R15, PT, PT, R15, UR13, RZ, P4, !PT ;  /* 0x0000000d0f0f7c10 */ /* 0x000fe4000a7fe4ff */
[----:B----4-:R-:W-:Y:S02]  /*21340*/  IADD3 R12, P4, PT, R12, UR12, RZ ;  /* 0x0000000c0c0c7c10 */ /* 0x010fe4000ff9e0ff */
[----:B-1----:R-:W-:Y:S01]  /*21350*/  MOV R4, R14 ;  /* 0x0000000e00047202 */ /* 0x002fe20000000f00 */
[----:B------:R-:W-:-:S05]  /*21360*/  IMAD.MOV.U32 R5, RZ, RZ, R15 ;  /* 0x000000ffff057224 */ /* 0x000fca00078e000f */
[----:B------:R1:W-:Y:S01]  /*21370*/  LDGSTS.E [R6+0x61300], desc[UR28][R4.64], P2 ;  /* 0x6130000004067fae */ /* 0x0003e200091a101c */
[----:B------:R-:W-:Y:S02]  /*21380*/  IADD3.X R13, PT, PT, R13, UR13, RZ, P4, !PT ;  /* 0x0000000d0d0d7c10 */ /* 0x000fe4000a7fe4ff */
[----:B------:R-:W-:Y:S01]  /*21390*/  IADD3 R10, P4, PT, R10, UR12, RZ ;  /* 0x0000000c0a0a7c10 */ /* 0x000fe2000ff9e0ff */
[----:B-1----:R-:W-:Y:S02]  /*213a0*/  IMAD.MOV.U32 R4, RZ, RZ, R12 ;  /* 0x000000ffff047224 */ /* 0x002fe400078e000c */
[----:B------:R-:W-:Y:S01]  /*213b0*/  IMAD.MOV.U32 R5, RZ, RZ, R13 ;  /* 0x000000ffff057224 */ /* 0x000fe200078e000d */
[----:B------:R-:W-:Y:S01]  /*213c0*/  IADD3.X R11, PT, PT, R11, UR13, RZ, P4, !PT ;  /* 0x0000000d0b0b7c10 */ /* 0x000fe2000a7fe4ff */
[----:B------:R4:W-:Y:S01]  /*213d0*/  STL [R1+0x2b4], R17 ;  /* 0x0002b41101007387 */ /* 0x0009e20000100800 */
[----:B--2---:R-:W-:-:S03]  /*213e0*/  IADD3 R8, P4, PT, R8, UR12, RZ ;  /* 0x0000000c08087c10 */ /* 0x004fc6000ff9e0ff */
[----:B------:R1:W-:Y:S01]  /*213f0*/  LDGSTS.E [R6+0x61700], desc[UR28][R4.64], P2 ;  /* 0x6170000004067fae */ /* 0x0003e200091a101c */
[----:B------:R-:W-:-:S03]  /*21400*/  IADD3.X R9, PT, PT, R9, UR13, RZ, P4, !PT ;  /* 0x0000000d09097c10 */ /* 0x000fc6000a7fe4ff */
[----:B------:R4:W-:Y:S04]  /*21410*/  STL [R1+0x2d8], R14 ;  /* 0x0002d80e01007387 */ /* 0x0009e80000100800 */
[----:B------:R4:W-:Y:S01]  /*21420*/  STL [R1+0x2d4], R15 ;  /* 0x0002d40f01007387 */ /* 0x0009e20000100800 */
[----:B-1----:R-:W-:Y:S01]  /*21430*/  MOV R4, R10 ;  /* 0x0000000a00047202 */ /* 0x002fe20000000f00 */
[----:B------:R-:W-:Y:S02]  /*21440*/  IMAD.MOV.U32 R5, RZ, RZ, R11 ;  /* 0x000000ffff057224 */ /* 0x000fe400078e000b */
[----:B------:R4:W-:Y:S04]  /*21450*/  STL [R1+0x2f8], R12 ;  /* 0x0002f80c01007387 */ /* 0x0009e80000100800 */
[----:B------:R4:W-:Y:S04]  /*21460*/  STL [R1+0x2f4], R13 ;  /* 0x0002f40d01007387 */ /* 0x0009e80000100800 */
[----:B------:R4:W-:Y:S04]  /*21470*/  STL [R1+0x318], R10 ;  /* 0x0003180a01007387 */ /* 0x0009e80000100800 */
[----:B------:R4:W-:Y:S04]  /*21480*/  STL [R1+0x314], R11 ;  /* 0x0003140b01007387 */ /* 0x0009e80000100800 */
[----:B------:R1:W-:Y:S04]  /*21490*/  LDGSTS.E [R6+0x61b00], desc[UR28][R4.64], P2 ;  /* 0x61b0000004067fae */ /* 0x0003e800091a101c */
[----:B------:R4:W-:Y:S04]  /*214a0*/  STL [R1+0x338], R8 ;  /* 0x0003380801007387 */ /* 0x0009e80000100800 */
[----:B------:R4:W-:Y:S01]  /*214b0*/  STL [R1+0x334], R9 ;  /* 0x0003340901007387 */ /* 0x0009e20000100800 */
[----:B-1----:R-:W-:-:S02]  /*214c0*/  IMAD.MOV.U32 R4, RZ, RZ, R8 ;  /* 0x000000ffff047224 */ /* 0x002fc400078e0008 */
[----:B------:R-:W-:-:S05]  /*214d0*/  IMAD.MOV.U32 R5, RZ, RZ, R9 ;  /* 0x000000ffff057224 */ /* 0x000fca00078e0009 */
[----:B------:R1:W-:Y:S01]  /*214e0*/  LDGSTS.E [R6+0x61f00], desc[UR28][R4.64], P2 ;  /* 0x61f0000004067fae */ /* 0x0003e200091a101c */
[----:B---3--:R-:W-:-:S03]  /*214f0*/  ISETP.NE.U32.AND P2, PT, R169, R7, PT ;  /* 0x00000007a900720c */ /* 0x008fc60003f45070 */
[----:B------:R-:W0:Y:S01]  /*21500*/  LDGDEPBAR ;  /* 0x00000000000079af */ /* 0x000e220000000000 */
[----:B------:R-:W-:Y:S01]  /*21510*/  IADD3 R169, PT, PT, R169, 0x1, RZ ;  /* 0x00000001a9a97810 */ /* 0x000fe20007ffe0ff */
[----:B-1----:R-:W-:-:S08]  /*21520*/  IMAD.U32 R4, RZ, RZ, UR6 ;  /* 0x00000006ff047e24 */ /* 0x002fd0000f8e00ff */
[----:B----4-:R-:W-:Y:S05]  /*21530*/  @P2 BRA `(.L_x_11) ;  /* 0xffffff9000382947 */ /* 0x010fea000383ffff */
.L_x_8:
[----:B-----5:R-:W1:Y:S01]  /*21540*/  LDC R3, c[0x0][0x3b4] ;  /* 0x0000ed00ff037b82 */ /* 0x020e620000000800 */
[----:B------:R-:W2:Y:S01]  /*21550*/  LDCU UR5, c[0x0][0x3b8] ;  /* 0x00007700ff0577ac */ /* 0x000ea20008000800 */
[----:B------:R-:W3:Y:S01]  /*21560*/  LDCU.128 UR12, c[0x0][0x390] ;  /* 0x00007200ff0c77ac */ /* 0x000ee20008000c00 */
[----:B------:R-:W-:Y:S05]  /*21570*/  @!P1 BRA `(.L_x_12) ;  /* 0x0000000000109947 */ /* 0x000fea0003800000 */
[----:B------:R-:W-:-:S06]  /*21580*/  USHF.L.U32 UR6, UR6, 0x1f, URZ ;  /* 0x0000001f06067899 */ /* 0x000fcc00080006ff */
[----:B------:R-:W-:-:S04]  /*21590*/  IMAD.U32 R0, RZ, RZ, UR6 ;  /* 0x00000006ff007e24 */ /* 0x000fc8000f8e00ff */
[----:B------:R-:W4:Y:S02]  /*215a0*/  SYNCS.PHASECHK.TRANS64.TRYWAIT P0, [UR4], R0 ;  /* 0x00000000ff0075a7 */ /* 0x000f240008001104 */
[----:B----4-:R-:W-:Y:S05]  /*215b0*/  @!P0 BRA `(.L_x_13) ;  /* 0x0000002400fc8947 */ /* 0x010fea0003800000 */
.L_x_12:
[----:B------:R-:W4:Y:S01]  /*215c0*/  LDL.LU R146, [R1+0x4] ;  /* 0x0000040001927983 */ /* 0x000f220000300800 */
[----:B------:R-:W-:-:S04]  /*215d0*/  DEPBAR.LE SB0, 0x0 ;  /* 0x000080000000791a */ /* 0x000fc80000000000 */
[----:B------:R-:W5:Y:S04]  /*215e0*/  LDL.LU R144, [R1+0xc] ;  /* 0x00000c0001907983 */ /* 0x000f680000300800 */
[----:B---3--:R-:W3:Y:S01]  /*215f0*/  LDL.LU R142, [R1+0xd0] ;  /* 0x0000d000018e7983 */ /* 0x008ee20000300800 */
[----:B------:R-:W-:Y:S06]  /*21600*/  BAR.SYNC.DEFER_BLOCKING 0x0 ;  /* 0x0000000000007b1d */ /* 0x000fec0000010000 */
[----:B------:R-:W2:Y:S02]  /*21610*/  @!P3 SYNCS.CCTL.IV [UR9+0x7c000] ;  /* 0x07c00000ff00b9b1 */ /* 0x000ea40008000009 */
[----:B--2---:R-:W-:Y:S06]  /*21620*/  BAR.SYNC.DEFER_BLOCKING 0x0 ;  /* 0x0000000000007b1d */ /* 0x004fec0000010000 */
[----:B------:R-:W2:Y:S01]  /*21630*/  LDTM.x128 R4, tmem[UR11] ;  /* 0x0000000b000479ee */ /* 0x000ea200083c0000 */
[----:B------:R-:W1:Y:S01]  /*21640*/  @!P3 SYNCS.CCTL.IV [UR9+0x7c008] ;  /* 0x07c00800ff00b9b1 */ /* 0x000e620008000009 */
[----:B------:R-:W-:Y:S01]  /*21650*/  NOP ;  /* 0x0000000000007918 */ /* 0x000fe20000000000 */
[C---:B----4-:R-:W-:Y:S01]  /*21660*/  VIADD R2, R146.reuse, 0x1 ;  /* 0x0000000192027836 */ /* 0x050fe20000000000 */
[C---:B------:R-:W-:Y:S01]  /*21670*/  IADD3 R134, PT, PT, R146.reuse, 0x2, RZ ;  /* 0x0000000292867810 */ /* 0x040fe20007ffe0ff */
[C---:B------:R-:W-:Y:S01]  /*21680*/  IMAD R137, R146.reuse, UR5, RZ ;  /* 0x0000000592897c24 */ /* 0x040fe2000f8e02ff */
[C---:B------:R-:W-:Y:S01]  /*21690*/  ISETP.GE.AND P6, PT, R146.reuse, UR15, PT ;  /* 0x0000000f92007c0c */ /* 0x040fe2000bfc6270 */
[----:B------:R-:W-:Y:S01]  /*216a0*/  VIADD R136, R146, 0x4 ;  /* 0x0000000492887836 */ /* 0x000fe20000000000 */
[C---:B-----5:R-:W-:Y:S01]  /*216b0*/  ISETP.GE.AND P2, PT, R144.reuse, UR14, PT ;  /* 0x0000000e90007c0c */ /* 0x060fe2000bf46270 */
[----:B-1----:R-:W-:Y:S01]  /*216c0*/  IMAD R0, R144, R3, RZ ;  /* 0x0000000390007224 */ /* 0x002fe200078e02ff */
[----:B------:R-:W-:Y:S01]  /*216d0*/  ISETP.GE.AND P4, PT, R2, UR15, PT ;  /* 0x0000000f02007c0c */ /* 0x000fe2000bf86270 */
[C---:B------:R-:W-:Y:S01]  /*216e0*/  VIADD R2, R146.reuse, 0x3 ;  /* 0x0000000392027836 */ /* 0x040fe20000000000 */
[----:B------:R-:W-:-:S02]  /*216f0*/  ISETP.LT.AND P2, PT, R146, UR15, !P2 ;  /* 0x0000000f92007c0c */ /* 0x000fc4000d741270 */
[----:B------:R-:W-:Y:S02]  /*21700*/  LEA R132, P0, R0, UR12, 0x2 ;  /* 0x0000000c00847c11 */ /* 0x000fe4000f8010ff */
[----:B------:R-:W-:Y:S02]  /*21710*/  ISETP.GE.AND P1, PT, R2, UR15, PT ;  /* 0x0000000f02007c0c */ /* 0x000fe4000bf26270 */
[----:B------:R-:W-:Y:S01]  /*21720*/  LEA.HI.X.SX32 R133, R0, UR13, 0x2, P0 ;  /* 0x0000000d00857c11 */ /* 0x000fe200080f16ff */
[----:B------:R-:W-:Y:S01]  /*21730*/  IMAD R0, R3, 0x80, R0 ;  /* 0x0000008003007824 */ /* 0x000fe200078e0200 */
[----:B------:R-:W-:Y:S02]  /*21740*/  ISETP.GE.AND P0, PT, R134, UR15, PT ;  /* 0x0000000f86007c0c */ /* 0x000fe4000bf06270 */
[C---:B------:R-:W-:Y:S01]  /*21750*/  IADD3 R141, PT, PT, R137.reuse, UR5, RZ ;  /* 0x00000005898d7c10 */ /* 0x040fe2000fffe0ff */
[----:B------:R-:W-:Y:S01]  /*21760*/  IMAD.WIDE R134, R137, 0x4, R132 ;  /* 0x0000000489867825 */ /* 0x000fe200078e0284 */
[----:B------:R-:W-:-:S02]  /*21770*/  LEA R2, P5, R0, UR12, 0x2 ;  /* 0x0000000c00027c11 */ /* 0x000fc4000f8a10ff */
[----:B------:R-:W-:Y:S01]  /*21780*/  ISETP.GE.AND P3, PT, R136, UR15, PT ;  /* 0x0000000f88007c0c */ /* 0x000fe2000bf66270 */
[----:B------:R-:W-:Y:S01]  /*21790*/  VIADD R143, R141, UR5 ;  /* 0x000000058d8f7c36 */ /* 0x000fe20008000000 */
[----:B--2---:R1:W-:Y:S01]  /*217a0*/  @P2 STG.E desc[UR28][R134.64], R4 ;  /* 0x0000000486002986 */ /* 0x0043e2000c10191c */
[----:B---3--:R-:W-:Y:S02]  /*217b0*/  ISETP.LT.AND P2, PT, R142, UR14, !P6 ;  /* 0x0000000e8e007c0c */ /* 0x008fe4000f741270 */
[----:B------:R-:W-:Y:S02]  /*217c0*/  ISETP.LT.AND P6, PT, R144, UR14, !P4 ;  /* 0x0000000e90007c0c */ /* 0x000fe4000e7c1270 */
[----:B------:R-:W-:Y:S01]  /*217d0*/  LEA.HI.X.SX32 R3, R0, UR13, 0x2, P5 ;  /* 0x0000000d00037c11 */ /* 0x000fe2000a8f16ff */
[----:B------:R-:W-:Y:S01]  /*217e0*/  VIADD R0, R146, 0x5 ;  /* 0x0000000592007836 */ /* 0x000fe20000000000 */
[----:B------:R-:W-:Y:S02]  /*217f0*/  ISETP.LT.AND P4, PT, R142, UR14, !P4 ;  /* 0x0000000e8e007c0c */ /* 0x000fe4000e781270 */
[----:B------:R-:W-:Y:S01]  /*21800*/  ISETP.LT.AND P5, PT, R144, UR14, !P0 ;  /* 0x0000000e90007c0c */ /* 0x000fe2000c7a1270 */
[----:B------:R-:W-:Y:S01]  /*21810*/  IMAD.WIDE R136, R137, 0x4, R2 ;  /* 0x0000000489887825 */ /* 0x000fe200078e0202 */
[----:B------:R-:W-:-:S02]  /*21820*/  ISETP.LT.AND P0, PT, R142, UR14, !P0 ;  /* 0x0000000e8e007c0c */ /* 0x000fc4000c701270 */
[----:B------:R-:W-:Y:S01]  /*21830*/  IADD3 R145, PT, PT, R143, UR5, RZ ;  /* 0x000000058f917c10 */ /* 0x000fe2000fffe0ff */
[C---:B-1----:R-:W-:Y:S01]  /*21840*/  IMAD.WIDE R134, R141.reuse, 0x4, R132 ;  /* 0x000000048d867825 */ /* 0x042fe200078e0284 */
[----:B------:R1:W-:Y:S01]  /*21850*/  @P2 STG.E desc[UR28][R136.64], R68 ;  /* 0x0000004488002986 */ /* 0x0003e2000c10191c */
[----:B------:R-:W-:Y:S02]  /*21860*/  ISETP.GE.AND P2, PT, R0, UR15, PT ;  /* 0x0000000f00007c0c */ /* 0x000fe4000bf46270 */
[----:B------:R-:W-:Y:S01]  /*21870*/  IMAD.WIDE R138, R141, 0x4, R2 ;  /* 0x000000048d8a7825 */ /* 0x000fe200078e0202 */
[----:B------:R2:W-:Y:S01]  /*21880*/  @P6 STG.E desc[UR28][R134.64], R5 ;  /* 0x0000000586006986 */ /* 0x0005e2000c10191c */
[----:B------:R-:W-:Y:S02]  /*21890*/  ISETP.LT.AND P6, PT, R144, UR14, !P1 ;  /* 0x0000000e90007c0c */ /* 0x000fe4000cfc1270 */
[----:B------:R-:W-:Y:S01]  /*218a0*/  IMAD.WIDE R140, R143, 0x4, R132 ;  /* 0x000000048f8c7825 */ /* 0x000fe200078e0284 */
[----:B------:R3:W-:Y:S01]  /*218b0*/  @P4 STG.E desc[UR28][R138.64], R69 ;  /* 0x000000458a004986 */ /* 0x0007e2000c10191c */
[----:B------:R-:W-:-:S02]  /*218c0*/  ISETP.LT.AND P1, PT, R142, UR14, !P1 ;  /* 0x0000000e8e007c0c */ /* 0x000fc4000cf21270 */
[----:B------:R-:W-:Y:S01]  /*218d0*/  VIADD R0, R146, 0x6 ;  /* 0x0000000692007836 */ /* 0x000fe20000000000 */
[----:B------:R-:W-:Y:S01]  /*218e0*/  @P5 STG.E desc[UR28][R140.64], R6 ;  /* 0x000000068c005986 */ /* 0x000fe2000c10191c */
[----:B-1----:R-:W-:Y:S01]  /*218f0*/  IMAD.WIDE R136, R143, 0x4, R2 ;  /* 0x000000048f887825 */ /* 0x002fe200078e0202 */
[----:B------:R-:W-:Y:S02]  /*21900*/  ISETP.LT.AND P5, PT, R144, UR14, !P3 ;  /* 0x0000000e90007c0c */ /* 0x000fe4000dfa1270 */
[----:B------:R-:W-:Y:S01]  /*21910*/  ISETP.LT.AND P3, PT, R142, UR14, !P3 ;  /* 0x0000000e8e007c0c */ /* 0x000fe2000df61270 */
[C---:B--2---:R-:W-:Y:S01]  /*21920*/  IMAD.WIDE R4, R145.reuse, 0x4, R132 ;  /* 0x0000000491047825 */ /* 0x044fe200078e0284 */
[----:B------:R1:W-:Y:S01]  /*21930*/  @P0 STG.E desc[UR28][R136.64], R70 ;  /* 0x0000004688000986 */ /* 0x0003e2000c10191c */
[----:B------:R-:W-:Y:S02]  /*21940*/  ISETP.GE.AND P4, PT, R0, UR15, PT ;  /* 0x0000000f00007c0c */ /* 0x000fe4000bf86270 */
[----:B---3--:R-:W-:Y:S01]  /*21950*/  IMAD.WIDE R68, R145, 0x4, R2 ;  /* 0x0000000491447825 */ /* 0x008fe200078e0202 */
[----:B------:R2:W-:Y:S01]  /*21960*/  @P6 STG.E desc[UR28][R4.64], R7 ;  /* 0x0000000704006986 */ /* 0x0005e2000c10191c */
[----:B------:R-:W-:-:S02]  /*21970*/  ISETP.LT.AND P6, PT, R144, UR14, !P2 ;  /* 0x0000000e90007c0c */ /* 0x000fc4000d7c1270 */
[----:B------:R-:W-:Y:S01]  /*21980*/  VIADD R145, R145, UR5 ;  /* 0x0000000591917c36 */ /* 0x000fe20008000000 */
[----:B------:R3:W-:Y:S01]  /*21990*/  @P1 STG.E desc[UR28][R68.64], R71 ;  /* 0x0000004744001986 */ /* 0x0007e2000c10191c */
[----:B------:R-:W-:Y:S01]  /*219a0*/  VIADD R0, R146, 0x7 ;  /* 0x0000000792007836 */ /* 0x000fe20000000000 */
[----:B------:R-:W-:Y:S01]  /*219b0*/  ISETP.LT.AND P2, PT, R142, UR14, !P2 ;  /* 0x0000000e8e007c0c */ /* 0x000fe2000d741270 */
[C---:B------:R-:W-:Y:S01]  /*219c0*/  IMAD.WIDE R134, R145.reuse, 0x4, R132 ;  /* 0x0000000491867825 */ /* 0x040fe200078e0284 */
[C---:B------:R-:W-:Y:S02]  /*219d0*/  IADD3 R139, PT, PT, R145.reuse, UR5, RZ ;  /* 0x00000005918b7c10 */ /* 0x040fe4000fffe0ff */
[----:B------:R-:W-:Y:S01]  /*219e0*/  ISETP.GE.AND P0, PT, R0, UR15, PT ;  /* 0x0000000f00007c0c */ /* 0x000fe2000bf06270 */
[----:B-1----:R-:W-:Y:S01]  /*219f0*/  IMAD.WIDE R136, R145, 0x4, R2 ;  /* 0x0000000491887825 */ /* 0x002fe200078e0202 */
[----:B------:R1:W-:Y:S01]  /*21a00*/  @P5 STG.E desc[UR28][R134.64], R8 ;  /* 0x0000000886005986 */ /* 0x0003e2000c10191c */
[----:B------:R-:W-:-:S02]  /*21a10*/  ISETP.LT.AND P5, PT, R144, UR14, !P4 ;  /* 0x0000000e90007c0c */ /* 0x000fc4000e7a1270 */
[C---:B--2---:R-:W-:Y:S01]  /*21a20*/  IMAD.WIDE R4, R139.reuse, 0x4, R132 ;  /* 0x000000048b047825 */ /* 0x044fe200078e0284 */
[----:B------:R-:W-:Y:S01]  /*21a30*/  @P3 STG.E desc[UR28][R136.64], R72 ;  /* 0x0000004888003986 */ /* 0x000fe2000c10191c */
[----:B------:R-:W-:Y:S02]  /*21a40*/  ISETP.LT.AND P4, PT, R142, UR14, !P4 ;  /* 0x0000000e8e007c0c */ /* 0x000fe4000e781270 */
[C---:B---3--:R-:W-:Y:S01]  /*21a50*/  VIADD R71, R139.reuse, UR5 ;  /* 0x000000058b477c36 */ /* 0x048fe20008000000 */
[----:B------:R2:W-:Y:S01]  /*21a60*/  @P6 STG.E desc[UR28][R4.64], R9 ;  /* 0x0000000904006986 */ /* 0x0005e2000c10191c */
[----:B------:R-:W-:Y:S01]  /*21a70*/  VIADD R0, R146, 0x8 ;  /* 0x0000000892007836 */ /* 0x000fe20000000000 */
[----:B------:R-:W-:Y:S01]  /*21a80*/  ISETP.LT.AND P6, PT, R144, UR14, !P0 ;  /* 0x0000000e90007c0c */ /* 0x000fe2000c7c1270 */
[----:B------:R-:W-:Y:S01]  /*21a90*/  IMAD.WIDE R6, R139, 0x4, R2 ;  /* 0x000000048b067825 */ /* 0x000fe200078e0202 */
[C---:B-1----:R-:W-:Y:S02]  /*21aa0*/  IADD3 R135, PT, PT, R71.reuse, UR5, RZ ;  /* 0x0000000547877c10 */ /* 0x042fe4000fffe0ff */
[----:B------:R-:W-:Y:S01]  /*21ab0*/  ISETP.GE.AND P1, PT, R0, UR15, PT ;  /* 0x0000000f00007c0c */ /* 0x000fe2000bf26270 */
[----:B------:R-:W-:Y:S01]  /*21ac0*/  VIADD R0, R146, 0x9 ;  /* 0x0000000992007836 */ /* 0x000fe20000000000 */
[----:B------:R1:W-:Y:S01]  /*21ad0*/  @P2 STG.E desc[UR28][R6.64], R73 ;  /* 0x0000004906002986 */ /* 0x0003e2000c10191c */
[----:B------:R-:W-:Y:S01]  /*21ae0*/  IMAD.WIDE R68, R71, 0x4, R132 ;  /* 0x0000000447447825 */ /* 0x000fe200078e0284 */
[----:B------:R-:W-:-:S02]  /*21af0*/  ISETP.LT.AND P0, PT, R142, UR14, !P0 ;  /* 0x0000000e8e007c0c */ /* 0x000fc4000c701270 */
[----:B------:R-:W-:Y:S01]  /*21b00*/  ISETP.GE.AND P3, PT, R0, UR15, PT ;  /* 0x0000000f00007c0c */ /* 0x000fe2000bf66270 */
[----:B------:R-:W-:Y:S01]  /*21b10*/  IMAD.WIDE R70, R71, 0x4, R2 ;  /* 0x0000000447467825 */ /* 0x000fe200078e0202 */
[----:B------:R-:W-:Y:S01]  /*21b20*/  @P5 STG.E desc[UR28][R68.64], R10 ;  /* 0x0000000a44005986 */ /* 0x000fe2000c10191c */
[----:B------:R-:W-:Y:S02]  /*21b30*/  ISETP.LT.AND P5, PT, R144, UR14, !P1 ;  /* 0x0000000e90007c0c */ /* 0x000fe4000cfa1270 */
[C---:B--2---:R-:W-:Y:S01]  /*21b40*/  IMAD.WIDE R4, R135.reuse, 0x4, R132 ;  /* 0x0000000487047825 */ /* 0x044fe200078e0284 */
[----:B------:R2:W-:Y:S01]  /*21b50*/  @P4 STG.E desc[UR28][R70.64], R74 ;  /* 0x0000004a46004986 */ /* 0x0005e2000c10191c */
[----:B------:R-:W-:Y:S02]  /*21b60*/  ISETP.LT.AND P1, PT, R142, UR14, !P1 ;  /* 0x0000000e8e007c0c */ /* 0x000fe4000cf21270 */
[----:B-1----:R-:W-:Y:S01]  /*21b70*/  IMAD.WIDE R6, R135, 0x4, R2 ;  /* 0x0000000487067825 */ /* 0x002fe200078e0202 */
[----:B------:R1:W-:Y:S01]  /*21b80*/  @P6 STG.E desc[UR28][R4.64], R11 ;  /* 0x0000000b04006986 */ /* 0x0003e2000c10191c */
[----:B------:R-:W-:-:S02]  /*21b90*/  ISETP.LT.AND P6, PT, R144, UR14, !P3 ;  /* 0x0000000e90007c0c */ /* 0x000fc4000dfc1270 */
[----:B------:R-:W-:Y:S01]  /*21ba0*/  VIADD R135, R135, UR5 ;  /* 0x0000000587877c36 */ /* 0x000fe20008000000 */
[----:B------:R3:W-:Y:S01]  /*21bb0*/  @P0 STG.E desc[UR28][R6.64], R75 ;  /* 0x0000004b06000986 */ /* 0x0007e2000c10191c */
[----:B------:R-:W-:Y:S01]  /*21bc0*/  VIADD R0, R146, 0xa ;  /* 0x0000000a92007836 */ /* 0x000fe20000000000 */
[----:B------:R-:W-:Y:S01]  /*21bd0*/  ISETP.LT.AND P3, PT, R142, UR14, !P3 ;  /* 0x0000000e8e007c0c */ /* 0x000fe2000df61270 */
[C---:B------:R-:W-:Y:S01]  /*21be0*/  IMAD.WIDE R8, R135.reuse, 0x4, R132 ;  /* 0x0000000487087825 */ /* 0x040fe200078e0284 */
[C---:B--2---:R-:W-:Y:S02]  /*21bf0*/  IADD3 R71, PT, PT, R135.reuse, UR5, RZ ;  /* 0x0000000587477c10 */ /* 0x044fe4000fffe0ff */
[----:B------:R-:W-:Y:S01]  /*21c00*/  ISETP.GE.AND P2, PT, R0, UR15, PT ;  /* 0x0000000f00007c0c */ /* 0x000fe2000bf46270 */
[----:B------:R-:W-:Y:S01]  /*21c10*/  VIADD R0, R146, 0xb ;  /* 0x0000000b92007836 */ /* 0x000fe20000000000 */
[----:B------:R-:W-:Y:S01]  /*21c20*/  @P5 STG.E desc[UR28][R8.64], R12 ;  /* 0x0000000c08005986 */ /* 0x000fe2000c10191c */
[----:B------:R-:W-:Y:S01]  /*21c30*/  IMAD.WIDE R68, R135, 0x4, R2 ;  /* 0x0000000487447825 */ /* 0x000fe200078e0202 */
[----:B------:R-:W-:-:S02]  /*21c40*/  ISETP.LT.AND P5, PT, R144, UR14, !P2 ;  /* 0x0000000e90007c0c */ /* 0x000fc4000d7a1270 */
[----:B------:R-:W-:Y:S01]  /*21c50*/  ISETP.GE.AND P4, PT, R0, UR15, PT ;  /* 0x0000000f00007c0c */ /* 0x000fe2000bf86270 */
[C---:B-1----:R-:W-:Y:S01]  /*21c60*/  IMAD.WIDE R4, R71.reuse, 0x4, R132 ;  /* 0x0000000447047825 */ /* 0x042fe200078e0284 */
[----:B------:R1:W-:Y:S01]  /*21c70*/  @P1 STG.E desc[UR28][R68.64], R76 ;  /* 0x0000004c44001986 */ /* 0x0003e2000c10191c */
[----:B------:R-:W-:Y:S02]  /*21c80*/  ISETP.LT.AND P2, PT, R142, UR14, !P2 ;  /* 0x0000000e8e007c0c */ /* 0x000fe4000d741270 */
[C---:B------:R-:W-:Y:S01]  /*21c90*/  VIADD R11, R71.reuse, UR5 ;  /* 0x00000005470b7c36 */ /* 0x040fe20008000000 */
[----:B------:R2:W-:Y:S01]  /*21ca0*/  @P6 STG.E desc[UR28][R4.64], R13 ;  /* 0x0000000d04006986 */ /* 0x0005e2000c10191c */
[----:B------:R-:W-:Y:S01]  /*21cb0*/  VIADD R0, R146, 0xc ;  /* 0x0000000c92007836 */ /* 0x000fe20000000000 */
[----:B------:R-:W-:Y:S01]  /*21cc0*/  ISETP.LT.AND P6, PT, R144, UR14, !P4 ;  /* 0x0000000e90007c0c */ /* 0x000fe2000e7c1270 */
[----:B---3--:R-:W-:Y:S01]  /*21cd0*/  IMAD.WIDE R6, R71, 0x4, R2 ;  /* 0x0000000447067825 */ /* 0x008fe200078e0202 */
[----:B------:R-:W-:-:S02]  /*21ce0*/  ISETP.LT.AND P4, PT, R142, UR14, !P4 ;  /* 0x0000000e8e007c0c */ /* 0x000fc4000e781270 */
[----:B------:R-:W-:Y:S01]  /*21cf0*/  ISETP.GE.AND P0, PT, R0, UR15, PT ;  /* 0x0000000f00007c0c */ /* 0x000fe2000bf06270 */
[----:B------:R-:W-:Y:S01]  /*21d00*/  VIADD R0, R146, 0xd ;  /* 0x0000000d92007836 */ /* 0x000fe20000000000 */
[C---:B-1----:R-:W-:Y:S01]  /*21d10*/  IADD3 R69, PT, PT, R11.reuse, UR5, RZ ;  /* 0x000000050b457c10 */ /* 0x042fe2000fffe0ff */
[C---:B------:R-:W-:Y:S01]  /*21d20*/  IMAD.WIDE R8, R11.reuse, 0x4, R132 ;  /* 0x000000040b087825 */ /* 0x040fe200078e0284 */
[----:B------:R1:W-:Y:S02]  /*21d30*/  @P3 STG.E desc[UR28][R6.64], R77 ;  /* 0x0000004d06003986 */ /* 0x0003e4000c10191c */
[----:B------:R-:W-:Y:S01]  /*21d40*/  ISETP.GE.AND P1, PT, R0, UR15, PT ;  /* 0x0000000f00007c0c */ /* 0x000fe2000bf26270 */
[----:B------:R-:W-:Y:S01]  /*21d50*/  IMAD.WIDE R10, R11, 0x4, R2 ;  /* 0x000000040b0a7825 */ /* 0x000fe200078e0202 */
[----:B------:R3:W-:Y:S01]  /*21d60*/  @P5 STG.E desc[UR28][R8.64], R14 ;  /* 0x0000000e08005986 */ /* 0x0007e2000c10191c */
[----:B------:R-:W-:Y:S02]  /*21d70*/  ISETP.LT.AND P5, PT, R144, UR14, !P0 ;  /* 0x0000000e90007c0c */ /* 0x000fe4000c7a1270 */
[----:B--2---:R-:W-:Y:S01]  /*21d80*/  IMAD.WIDE R4, R69, 0x4, R132 ;  /* 0x0000000445047825 */ /* 0x004fe200078e0284 */
[----:B------:R2:W-:Y:S01]  /*21d90*/  @P2 STG.E desc[UR28][R10.64], R78 ;  /* 0x0000004e0a002986 */ /* 0x0005e2000c10191c */
[----:B------:R-:W-:-:S02]  /*21da0*/  ISETP.LT.AND P0, PT, R142, UR14, !P0 ;  /* 0x0000000e8e007c0c */ /* 0x000fc4000c701270 */
[----:B------:R-:W-:Y:S01]  /*21db0*/  VIADD R0, R146, 0xe ;  /* 0x0000000e92007836 */ /* 0x000fe20000000000 */
[----:B------:R4:W-:Y:S01]  /*21dc0*/  @P6 STG.E desc[UR28][R4.64], R15 ;  /* 0x0000000f04006986 */ /* 0x0009e2000c10191c */
[C---:B-1----:R-:W-:Y:S01]  /*21dd0*/  IMAD.WIDE R6, R69.reuse, 0x4, R2 ;  /* 0x0000000445067825 */ /* 0x042fe200078e0202 */
[----:B------:R-:W-:Y:S02]  /*21de0*/  ISETP.LT.AND P6, PT, R144, UR14, !P1 ;  /* 0x0000000e90007c0c */ /* 0x000fe4000cfc1270 */
[----:B------:R-:W-:Y:S01]  /*21df0*/  ISETP.GE.AND P3, PT, R0, UR15, PT ;  /* 0x0000000f00007c0c */ /* 0x000fe2000bf66270 */
[----:B------:R-:W-:Y:S01]  /*21e00*/  VIADD R69, R69, UR5 ;  /* 0x0000000545457c36 */ /* 0x000fe20008000000 */
[----:B------:R1:W-:Y:S01]  /*21e10*/  @P4 STG.E desc[UR28][R6.64], R79 ;  /* 0x0000004f06004986 */ /* 0x0003e2000c10191c */
[----:B------:R-:W-:Y:S01]  /*21e20*/  VIADD R0, R146, 0xf ;  /* 0x0000000f92007836 */ /* 0x000fe20000000000 */
[----:B------:R-:W-:Y:S01]  /*21e30*/  ISETP.LT.AND P1, PT, R142, UR14, !P1 ;  /* 0x0000000e8e007c0c */ /* 0x000fe2000cf21270 */
[C---:B---3--:R-:W-:Y:S01]  /*21e40*/  IMAD.WIDE R8, R69.reuse, 0x4, R132 ;  /* 0x0000000445087825 */ /* 0x048fe200078e0284 */
[----:B------:R-:W-:-:S02]  /*21e50*/  IADD3 R13, PT, PT, R69, UR5, RZ ;  /* 0x00000005450d7c10 */ /* 0x000fc4000fffe0ff */
[----:B------:R-:W-:Y:S01]  /*21e60*/  ISETP.GE.AND P2, PT, R0, UR15, PT ;  /* 0x0000000f00007c0c */ /* 0x000fe2000bf46270 */
[----:B--2---:R-:W-:Y:S01]  /*21e70*/  IMAD.WIDE R10, R69, 0x4, R2 ;  /* 0x00000004450a7825 */ /* 0x004fe200078e0202 */
[----:B------:R2:W-:Y:S01]  /*21e80*/  @P5 STG.E desc[UR28][R8.64], R16 ;  /* 0x0000001008005986 */ /* 0x0005e2000c10191c */
[----:B------:R-:W-:Y:S02]  /*21e90*/  ISETP.LT.AND P5, PT, R144, UR14, !P3 ;  /* 0x0000000e90007c0c */ /* 0x000fe4000dfa1270 */
[C---:B----4-:R-:W-:Y:S01]  /*21ea0*/  IMAD.WIDE R4, R13.reuse, 0x4, R132 ;  /* 0x000000040d047825 */ /* 0x050fe200078e0284 */
        /* <DEDUP_REMOVED lines=9> */
[C---:B--2---:R-:W-:Y:S01]  /*21f40*/  IMAD.WIDE R8, R13.reuse, 0x4, R132 ;  /* 0x000000040d087825 */ /* 0x044fe200078e0284 */
[C---:B------:R-:W-:Y:S02]  /*21f50*/  IADD3 R15, PT, PT, R13.reuse, UR5, RZ ;  /* 0x000000050d0f7c10 */ /* 0x040fe4000fffe0ff */
[----:B------:R-:W-:Y:S01]  /*21f60*/  ISETP.GE.AND P4, PT, R0, UR15, PT ;  /* 0x0000000f00007c0c */ /* 0x000fe2000bf86270 */
[----:B------:R-:W-:Y:S01]  /*21f70*/  VIADD R0, R146, 0x11 ;  /* 0x0000001192007836 */ /* 0x000fe20000000000 */
[----:B------:R2:W-:Y:S01]  /*21f80*/  @P5 STG.E desc[UR28][R8.64], R18 ;  /* 0x0000001208005986 */ /* 0x0005e2000c10191c */
[----:B---3--:R-:W-:Y:S01]  /*21f90*/  IMAD.WIDE R10, R13, 0x4, R2 ;  /* 0x000000040d0a7825 */ /* 0x008fe200078e0202 */
[----:B------:R-:W-:-:S02]  /*21fa0*/  ISETP.LT.AND P5, PT, R144, UR14, !P4 ;  /* 0x0000000e90007c0c */ /* 0x000fc4000e7a1270 */
[----:B------:R-:W-:Y:S01]  /*21fb0*/  ISETP.GE.AND P0, PT, R0, UR15, PT ;  /* 0x0000000f00007c0c */ /* 0x000fe2000bf06270 */
[C---:B-1----:R-:W-:Y:S01]  /*21fc0*/  IMAD.WIDE R4, R15.reuse, 0x4, R132 ;  /* 0x000000040f047825 */ /* 0x042fe200078e0284 */
[----:B------:R1:W-:Y:S01]  /*21fd0*/  @P3 STG.E desc[UR28][R10.64], R82 ;  /* 0x000000520a003986 */ /* 0x0003e2000c10191c */
[----:B------:R-:W-:Y:S02]  /*21fe0*/  ISETP.LT.AND P4, PT, R142, UR14, !P4 ;  /* 0x0000000e8e007c0c */ /* 0x000fe4000e781270 */
[C---:B----4-:R-:W-:Y:S01]  /*21ff0*/  IMAD.WIDE R6, R15.reuse, 0x4, R2 ;  /* 0x000000040f067825 */ /* 0x050fe200078e0202 */
[----:B------:R3:W-:Y:S01]  /*22000*/  @P6 STG.E desc[UR28][R4.64], R19 ;  /* 0x0000001304006986 */ /* 0x0007e2000c10191c */
[----:B------:R-:W-:Y:S02]  /*22010*/  ISETP.LT.AND P6, PT, R144, UR14, !P0 ;  /* 0x0000000e90007c0c */ /* 0x000fe4000c7c1270 */
[----:B------:R-:W-:Y:S01]  /*22020*/  VIADD R15, R15, UR5 ;  /* 0x000000050f0f7c36 */ /* 0x000fe20008000000 */
[----:B------:R4:W-:Y:S01]  /*22030*/  @P2 STG.E desc[UR28][R6.64], R83 ;  /* 0x0000005306002986 */ /* 0x0009e2000c10191c */
[----:B------:R-:W-:Y:S01]  /*22040*/  VIADD R0, R146, 0x12 ;  /* 0x0000001292007836 */ /* 0x000fe20000000000 */
[----:B------:R-:W-:Y:S01]  /*22050*/  ISETP.LT.AND P0, PT, R142, UR14, !P0 ;  /* 0x0000000e8e007c0c */ /* 0x000fe2000c701270 */
[C---:B--2---:R-:W-:Y:S01]  /*22060*/  IMAD.WIDE R8, R15.reuse, 0x4, R132 ;  /* 0x000000040f087825 */ /* 0x044fe200078e0284 */
[----:B------:R-:W-:-:S02]  /*22070*/  IADD3 R13, PT, PT, R15, UR5, RZ ;  /* 0x000000050f0d7c10 */ /* 0x000fc4000fffe0ff */
[----:B------:R-:W-:Y:S01]  /*22080*/  ISETP.GE.AND P1, PT, R0, UR15, PT ;  /* 0x0000000f00007c0c */ /* 0x000fe2000bf26270 */
[----:B------:R-:W-:Y:S01]  /*22090*/  VIADD R0, R146, 0x13 ;  /* 0x0000001392007836 */ /* 0x000fe20000000000 */
[----:B------:R2:W-:Y:S01]  /*220a0*/  @P5 STG.E desc[UR28][R8.64], R20 ;  /* 0x0000001408005986 */ /* 0x0005e2000c10191c */
[----:B-1----:R-:W-:Y:S01]  /*220b0*/  IMAD.WIDE R10, R15, 0x4, R2 ;  /* 0x000000040f0a7825 */ /* 0x002fe200078e0202 */
[----:B------:R-:W-:Y:S02]  /*220c0*/  ISETP.LT.AND P5, PT, R144, UR14, !P1 ;  /* 0x0000000e90007c0c */ /* 0x000fe4000cfa1270 */
[----:B------:R-:W-:Y:S01]  /*220d0*/  ISETP.GE.AND P3, PT, R0, UR15, PT ;  /* 0x0000000f00007c0c */ /* 0x000fe2000bf66270 */
[C---:B---3--:R-:W-:Y:S01]  /*220e0*/  IMAD.WIDE R4, R13.reuse, 0x4, R132 ;  /* 0x000000040d047825 */ /* 0x048fe200078e0284 */
[----:B------:R1:W-:Y:S01]  /*220f0*/  @P4 STG.E desc[UR28][R10.64], R84 ;  /* 0x000000540a004986 */ /* 0x0003e2000c10191c */
[----:B------:R-:W-:Y:S02]  /*22100*/  ISETP.LT.AND P1, PT, R142, UR14, !P1 ;  /* 0x0000000e8e007c0c */ /* 0x000fe4000cf21270 */
[----:B----4-:R-:W-:Y:S01]  /*22110*/  IMAD.WIDE R6, R13, 0x4, R2 ;  /* 0x000000040d067825 */ /* 0x010fe200078e0202 */
        /* <DEDUP_REMOVED lines=11> */
[----:B-1----:R-:W-:Y:S01]  /*221d0*/  IMAD.WIDE R10, R13, 0x4, R2 ;  /* 0x000000040d0a7825 */ /* 0x002fe200078e0202 */
[----:B------:R-:W-:-:S02]  /*221e0*/  ISETP.LT.AND P5, PT, R144, UR14, !P2 ;  /* 0x0000000e90007c0c */ /* 0x000fc4000d7a1270 */
[----:B------:R-:W-:Y:S01]  /*221f0*/  ISETP.GE.AND P4, PT, R0, UR15, PT ;  /* 0x0000000f00007c0c */ /* 0x000fe2000bf86270 */
[C---:B---3--:R-:W-:Y:S01]  /*22200*/  IMAD.WIDE R4, R15.reuse, 0x4, R132 ;  /* 0x000000040f047825 */ /* 0x048fe200078e0284 */
        /* <DEDUP_REMOVED lines=96> */
[----:B------:R-:W-:Y:S01]  /*22810*/  ISETP.LT.AND P4, PT, R142, UR14, !P4 ;  /* 0x0000000e8e007c0c */ /* 0x000fe2000e781270 */
[----:B------:R-:W-:Y:S01]  /*22820*/  VIADD R0, R146, 0x20 ;  /* 0x0000002092007836 */ /* 0x000fe20000000000 */
[----:B------:R4:W-:Y:S01]  /*22830*/  @P3 STG.E desc[UR28][R6.64], R97 ;  /* 0x0000006106003986 */ /* 0x0009e2000c10191c */
        /* <DEDUP_REMOVED lines=10> */
[C---:B------:R-:W-:Y:S02]  /*228e0*/  ISETP.LT.AND P0, PT, R142.reuse, UR14, !P0 ;  /* 0x0000000e8e007c0c */ /* 0x040fe4000c701270 */
        /* <DEDUP_REMOVED lines=201> */
[----:B------:R-:W-:Y:S01]  /*23580*/  VIADD R0, R146, 0x38 ;  /* 0x0000003892007836 */ /* 0x000fe20000000000 */
[----:B------:R4:W-:Y:S01]  /*23590*/  @P6 STG.E desc[UR28][R6.64], R121 ;  /* 0x0000007906006986 */ /* 0x0009e2000c10191c */
[----:B------:R-:W-:Y:S01]  /*235a0*/  VIADD R13, R13, UR5 ;  /* 0x000000050d0d7c36 */ /* 0x000fe20008000000 */
[----:B------:R-:W-:Y:S02]  /*235b0*/  ISETP.LT.AND P6, PT, R142, UR14, !P3 ;  /* 0x0000000e8e007c0c */ /* 0x000fe4000dfc1270 */
[----:B------:R-:W-:Y:S01]  /*235c0*/  ISETP.GE.AND P0, PT, R0, UR15, PT ;  /* 0x0000000f00007c0c */ /* 0x000fe2000bf06270 */
[----:B------:R-:W-:Y:S01]  /*235d0*/  VIADD R0, R146, 0x39 ;  /* 0x0000003992007836 */ /* 0x000fe20000000000 */
[C---:B------:R-:W-:Y:S01]  /*235e0*/  IADD3 R15, PT, PT, R13.reuse, UR5, RZ ;  /* 0x000000050d0f7c10 */ /* 0x040fe2000fffe0ff */
[----:B--2---:R-:W-:-:S03]  /*235f0*/  IMAD.WIDE R8, R13, 0x4, R132 ;  /* 0x000000040d087825 */ /* 0x004fc600078e0284 */
[----:B------:R-:W-:Y:S01]  /*23600*/  ISETP.GE.AND P1, PT, R0, UR15, PT ;  /* 0x0000000f00007c0c */ /* 0x000fe2000bf26270 */
[----:B-1----:R-:W-:Y:S01]  /*23610*/  IMAD.WIDE R10, R13, 0x4, R2 ;  /* 0x000000040d0a7825 */ /* 0x002fe200078e0202 */
[----:B------:R1:W-:Y:S01]  /*23620*/  @P5 STG.E desc[UR28][R8.64], R58 ;  /* 0x0000003a08005986 */ /* 0x0003e2000c10191c */
[----:B------:R-:W-:Y:S02]  /*23630*/  ISETP.LT.AND P5, PT, R144, UR14, !P0 ;  /* 0x0000000e90007c0c */ /* 0x000fe4000c7a1270 */
[C---:B---3--:R-:W-:Y:S01]  /*23640*/  IMAD.WIDE R4, R15.reuse, 0x4, R132 ;  /* 0x000000040f047825 */ /* 0x048fe200078e0284 */
[----:B------:R2:W-:Y:S01]  /*23650*/  @P2 STG.E desc[UR28][R10.64], R122 ;  /* 0x0000007a0a002986 */ /* 0x0005e2000c10191c */
[----:B------:R-:W-:Y:S02]  /*23660*/  ISETP.LT.AND P0, PT, R142, UR14, !P0 ;  /* 0x0000000e8e007c0c */ /* 0x000fe4000c701270 */
[----:B------:R-:W-:Y:S01]  /*23670*/  VIADD R0, R146, 0x3a ;  /* 0x0000003a92007836 */ /* 0x000fe20000000000 */
[----:B------:R3:W-:Y:S01]  /*23680*/  @P4 STG.E desc[UR28][R4.64], R59 ;  /* 0x0000003b04004986 */ /* 0x0007e2000c10191c */
[----:B----4-:R-:W-:Y:S01]  /*23690*/  IMAD.WIDE R6, R15, 0x4, R2 ;  /* 0x000000040f067825 */ /* 0x010fe200078e0202 */
[----:B------:R-:W-:-:S02]  /*236a0*/  ISETP.LT.AND P4, PT, R144, UR14, !P1 ;  /* 0x0000000e90007c0c */ /* 0x000fc4000cf81270 */
[----:B------:R-:W-:Y:S01]  /*236b0*/  ISETP.GE.AND P3, PT, R0, UR15, PT ;  /* 0x0000000f00007c0c */ /* 0x000fe2000bf66270 */
[----:B------:R-:W-:Y:S01]  /*236c0*/  VIADD R15, R15, UR5 ;  /* 0x000000050f0f7c36 */ /* 0x000fe20008000000 */
[----:B------:R4:W-:Y:S01]  /*236d0*/  @P6 STG.E desc[UR28][R6.64], R123 ;  /* 0x0000007b06006986 */ /* 0x0009e2000c10191c */
[----:B------:R-:W-:Y:S01]  /*236e0*/  VIADD R0, R146, 0x3b ;  /* 0x0000003b92007836 */ /* 0x000fe20000000000 */
[----:B------:R-:W-:Y:S01]  /*236f0*/  ISETP.LT.AND P6, PT, R142, UR14, !P1 ;  /* 0x0000000e8e007c0c */ /* 0x000fe2000cfc1270 */
[C---:B-1----:R-:W-:Y:S01]  /*23700*/  IMAD.WIDE R8, R15.reuse, 0x4, R132 ;  /* 0x000000040f087825 */ /* 0x042fe200078e0284 */
[C---:B------:R-:W-:Y:S02]  /*23710*/  IADD3 R13, PT, PT, R15.reuse, UR5, RZ ;  /* 0x000000050f0d7c10 */ /* 0x040fe4000fffe0ff */
[----:B------:R-:W-:Y:S01]  /*23720*/  ISETP.GE.AND P2, PT, R0, UR15, PT ;  /* 0x0000000f00007c0c */ /* 0x000fe2000bf46270 */
[----:B------:R-:W-:Y:S01]  /*23730*/  VIADD R0, R146, 0x3c ;  /* 0x0000003c92007836 */ /* 0x000fe20000000000 */
[----:B------:R1:W-:Y:S01]  /*23740*/  @P5 STG.E desc[UR28][R8.64], R60 ;  /* 0x0000003c08005986 */ /* 0x0003e2000c10191c */
[----:B--2---:R-:W-:Y:S01]  /*23750*/  IMAD.WIDE R10, R15, 0x4, R2 ;  /* 0x000000040f0a7825 */ /* 0x004fe200078e0202 */
[----:B------:R-:W-:-:S02]  /*23760*/  ISETP.LT.AND P5, PT, R144, UR14, !P3 ;  /* 0x0000000e90007c0c */ /* 0x000fc4000dfa1270 */
[----:B------:R-:W-:Y:S01]  /*23770*/  ISETP.GE.AND P1, PT, R0, UR15, PT ;  /* 0x0000000f00007c0c */ /* 0x000fe2000bf26270 */
[C---:B---3--:R-:W-:Y:S01]  /*23780*/  IMAD.WIDE R4, R13.reuse, 0x4, R132 ;  /* 0x000000040d047825 */ /* 0x048fe200078e0284 */
[----:B------:R-:W-:Y:S01]  /*23790*/  @P0 STG.E desc[UR28][R10.64], R124 ;  /* 0x0000007c0a000986 */ /* 0x000fe2000c10191c */
        /* <DEDUP_REMOVED lines=8> */
[C---:B-1----:R-:W-:Y:S01]  /*23820*/  IMAD.WIDE R8, R13.reuse, 0x4, R132 ;  /* 0x000000040d087825 */ /* 0x042fe200078e0284 */
[----:B------:R-:W-:-:S02]  /*23830*/  IADD3 R15, PT, PT, R13, UR5, RZ ;  /* 0x000000050d0f7c10 */ /* 0x000fc4000fffe0ff */
[----:B------:R-:W-:Y:S02]  /*23840*/  ISETP.LT.AND P6, PT, R144, UR14, !P1 ;  /* 0x0000000e90007c0c */ /* 0x000fe4000cfc1270 */
[----:B------:R-:W-:Y:S01]  /*23850*/  ISETP.GE.AND P0, PT, R0, UR15, PT ;  /* 0x0000000f00007c0c */ /* 0x000fe2000bf06270 */
[----:B------:R-:W-:Y:S01]  /*23860*/  VIADD R0, R146, 0x3e ;  /* 0x0000003e92007836 */ /* 0x000fe20000000000 */
[----:B------:R1:W-:Y:S01]  /*23870*/  @P5 STG.E desc[UR28][R8.64], R62 ;  /* 0x0000003e08005986 */ /* 0x0003e2000c10191c */
[----:B------:R-:W-:Y:S01]  /*23880*/  VIADD R17, R15, UR5 ;  /* 0x000000050f117c36 */ /* 0x000fe20008000000 */
[----:B------:R-:W-:Y:S01]  /*23890*/  ISETP.LT.AND P1, PT, R142, UR14, !P1 ;  /* 0x0000000e8e007c0c */ /* 0x000fe2000cf21270 */
[----:B--2---:R-:W-:Y:S01]  /*238a0*/  IMAD.WIDE R4, R13, 0x4, R2 ;  /* 0x000000040d047825 */ /* 0x004fe200078e0202 */
[----:B------:R-:W-:-:S03]  /*238b0*/  ISETP.GE.AND P5, PT, R0, UR15, PT ;  /* 0x0000000f00007c0c */ /* 0x000fc6000bfa6270 */
[C---:B---3--:R-:W-:Y:S01]  /*238c0*/  IMAD.WIDE R6, R15.reuse, 0x4, R132 ;  /* 0x000000040f067825 */ /* 0x048fe200078e0284 */
[----:B------:R2:W-:Y:S03]  /*238d0*/  @P3 STG.E desc[UR28][R4.64], R126 ;  /* 0x0000007e04003986 */ /* 0x0005e6000c10191c */
[----:B------:R-:W-:Y:S01]  /*238e0*/  IMAD.WIDE R10, R15, 0x4, R2 ;  /* 0x000000040f0a7825 */ /* 0x000fe200078e0202 */
[----:B------:R3:W-:Y:S01]  /*238f0*/  @P4 STG.E desc[UR28][R6.64], R63 ;  /* 0x0000003f06004986 */ /* 0x0007e2000c10191c */
[----:B------:R-:W-:Y:S02]  /*23900*/  ISETP.LT.AND P4, PT, R144, UR14, !P5 ;  /* 0x0000000e90007c0c */ /* 0x000fe4000ef81270 */
[----:B------:R-:W-:Y:S01]  /*23910*/  IMAD.WIDE R12, R17, 0x4, R132 ;  /* 0x00000004110c7825 */ /* 0x000fe200078e0284 */
[----:B------:R4:W-:Y:S01]  /*23920*/  @P2 STG.E desc[UR28][R10.64], R127 ;  /* 0x0000007f0a002986 */ /* 0x0009e2000c10191c */
[----:B------:R-:W-:-:S02]  /*23930*/  ISETP.LT.AND P5, PT, R142, UR14, !P5 ;  /* 0x0000000e8e007c0c */ /* 0x000fc4000efa1270 */
[----:B------:R-:W-:Y:S01]  /*23940*/  VIADD R0, R146, 0x3f ;  /* 0x0000003f92007836 */ /* 0x000fe20000000000 */
[----:B------:R5:W-:Y:S01]  /*23950*/  @P6 STG.E desc[UR28][R12.64], R64 ;  /* 0x000000400c006986 */ /* 0x000be2000c10191c */
[C---:B-1----:R-:W-:Y:S01]  /*23960*/  VIADD R9, R17.reuse, UR5 ;  /* 0x0000000511097c36 */ /* 0x042fe20008000000 */
[----:B------:R-:W-:Y:S01]  /*23970*/  ISETP.LT.AND P6, PT, R144, UR14, !P0 ;  /* 0x0000000e90007c0c */ /* 0x000fe2000c7c1270 */
[----:B--2---:R-:W-:Y:S01]  /*23980*/  IMAD.WIDE R4, R17, 0x4, R2 ;  /* 0x0000000411047825 */ /* 0x004fe200078e0202 */
[----:B------:R-:W-:Y:S02]  /*23990*/  ISETP.GE.AND P3, PT, R0, UR15, PT ;  /* 0x0000000f00007c0c */ /* 0x000fe4000bf66270 */
[----:B------:R-:W-:Y:S01]  /*239a0*/  ISETP.LT.AND P0, PT, R142, UR14, !P0 ;  /* 0x0000000e8e007c0c */ /* 0x000fe2000c701270 */
[C---:B---3--:R-:W-:Y:S01]  /*239b0*/  IMAD.WIDE R6, R9.reuse, 0x4, R132 ;  /* 0x0000000409067825 */ /* 0x048fe200078e0284 */
[C---:B------:R-:W-:Y:S01]  /*239c0*/  IADD3 R15, PT, PT, R9.reuse, UR5, RZ ;  /* 0x00000005090f7c10 */ /* 0x040fe2000fffe0ff */
[----:B------:R1:W-:Y:S01]  /*239d0*/  @P1 STG.E desc[UR28][R4.64], R128 ;  /* 0x0000008004001986 */ /* 0x0003e2000c10191c */
[----:B------:R-:W-:Y:S01]  /*239e0*/  ISETP.LT.AND P2, PT, R144, UR14, !P3 ;  /* 0x0000000e90007c0c */ /* 0x000fe2000df41270 */
[----:B------:R-:W-:Y:S01]  /*239f0*/  IMAD.WIDE R8, R9, 0x4, R2 ;  /* 0x0000000409087825 */ /* 0x000fe200078e0202 */
[----:B------:R-:W-:-:S03]  /*23a00*/  ISETP.LT.AND P3, PT, R142, UR14, !P3 ;  /* 0x0000000e8e007c0c */ /* 0x000fc6000df61270 */
[C---:B------:R-:W-:Y:S01]  /*23a10*/  VIADD R17, R15.reuse, UR5 ;  /* 0x000000050f117c36 */ /* 0x040fe20008000000 */
[----:B------:R1:W-:Y:S01]  /*23a20*/  @P6 STG.E desc[UR28][R6.64], R65 ;  /* 0x0000004106006986 */ /* 0x0003e2000c10191c */
[----:B----4-:R-:W-:-:S03]  /*23a30*/  IMAD.WIDE R10, R15, 0x4, R132 ;  /* 0x000000040f0a7825 */ /* 0x010fc600078e0284 */
[----:B------:R1:W-:Y:S01]  /*23a40*/  @P0 STG.E desc[UR28][R8.64], R129 ;  /* 0x0000008108000986 */ /* 0x0003e2000c10191c */
[----:B-----5:R-:W-:-:S03]  /*23a50*/  IMAD.WIDE R12, R15, 0x4, R2 ;  /* 0x000000040f0c7825 */ /* 0x020fc600078e0202 */
[----:B------:R1:W-:Y:S01]  /*23a60*/  @P4 STG.E desc[UR28][R10.64], R66 ;  /* 0x000000420a004986 */ /* 0x0003e2000c10191c */
[----:B------:R-:W-:-:S03]  /*23a70*/  IMAD.WIDE R132, R17, 0x4, R132 ;  /* 0x0000000411847825 */ /* 0x000fc600078e0284 */
[----:B------:R1:W-:Y:S01]  /*23a80*/  @P5 STG.E desc[UR28][R12.64], R130 ;  /* 0x000000820c005986 */ /* 0x0003e2000c10191c */
[----:B------:R-:W-:-:S03]  /*23a90*/  IMAD.WIDE R2, R17, 0x4, R2 ;  /* 0x0000000411027825 */ /* 0x000fc600078e0202 */
[----:B------:R1:W-:Y:S04]  /*23aa0*/  @P2 STG.E desc[UR28][R132.64], R67 ;  /* 0x0000004384002986 */ /* 0x0003e8000c10191c */
[----:B------:R1:W-:Y:S01]  /*23ab0*/  @P3 STG.E desc[UR28][R2.64], R131 ;  /* 0x0000008302003986 */ /* 0x0003e2000c10191c */
[----:B------:R-:W-:Y:S06]  /*23ac0*/  BAR.SYNC.DEFER_BLOCKING 0x0 ;  /* 0x0000000000007b1d */ /* 0x000fec0000010000 */
[----:B------:R-:W-:Y:S05]  /*23ad0*/  BRA.U UP0, `(.L_x_14) ;  /* 0x0000000100a07547 */ /* 0x000fea000b800000 */
[----:B------:R-:W2:Y:S01]  /*23ae0*/  S2UR UR5, SR_CgaCtaId ;  /* 0x00000000000579c3 */ /* 0x000ea20000008800 */
[----:B------:R-:W-:Y:S01]  /*23af0*/  NOP ;  /* 0x0000000000007918 */ /* 0x000fe20000000000 */
[----:B------:R-:W-:Y:S01]  /*23b00*/  UMOV UR4, 0x50 ;  /* 0x0000005000047882 */ /* 0x000fe20000000000 */
[----:B------:R-:W-:Y:S02]  /*23b10*/  IMAD.U32 R0, RZ, RZ, UR10 ;  /* 0x0000000aff007e24 */ /* 0x000fe4000f8e00ff */
[----:B-1----:R-:W-:Y:S02]  /*23b20*/  HFMA2 R7, -RZ, RZ, 0, 5.9604644775390625e-08 ;  /* 0x00000001ff077431 */ /* 0x002fe400000001ff */
[----:B------:R-:W-:Y:S01]  /*23b30*/  IMAD.MOV.U32 R3, RZ, RZ, 0xff ;  /* 0x000000ffff037424 */ /* 0x000fe200078e00ff */
[----:B------:R-:W-:-:S04]  /*23b40*/  LOP3.LUT R0, R0, 0xffff, RZ, 0xc0, !PT ;  /* 0x0000ffff00007812 */ /* 0x000fc800078ec0ff */
[----:B------:R-:W-:-:S05]  /*23b50*/  SHF.R.U32.HI R0, RZ, 0x5, R0 ;  /* 0x00000005ff007819 */ /* 0x000fca0000011600 */
[----:B------:R-:W-:Y:S01]  /*23b60*/  VIADD R2, R0, 0x10 ;  /* 0x0000001000027836 */ /* 0x000fe20000000000 */
[----:B------:R-:W-:Y:S01]  /*23b70*/  SHF.L.U32 R0, R3, R0, RZ ;  /* 0x0000000003007219 */ /* 0x000fe200000006ff */
[----:B--2---:R-:W-:-:S03]  /*23b80*/  ULEA UR6, UR5, UR4, 0x18 ;  /* 0x0000000405067291 */ /* 0x004fc6000f8ec0ff */
[----:B------:R-:W-:-:S04]  /*23b90*/  SHF.L.U32 R3, R7, R2, RZ ;  /* 0x0000000207037219 */ /* 0x000fc800000006ff */
[----:B------:R-:W-:Y:S02]  /*23ba0*/  LOP3.LUT R0, R3, R0, RZ, 0xfc, !PT ;  /* 0x0000000003007212 */ /* 0x000fe400078efcff */
[----:B------:R-:W1:Y:S02]  /*23bb0*/  LDS R5, [UR6] ;  /* 0x00000006ff057984 */ /* 0x000e640008000800 */
[C---:B------:R-:W-:Y:S02]  /*23bc0*/  LOP3.LUT R2, R0.reuse, 0xffff, RZ, 0xc0, !PT ;  /* 0x0000ffff00027812 */ /* 0x040fe400078ec0ff */
[----:B-1----:R-:W-:-:S04]  /*23bd0*/  LOP3.LUT R3, R0, 0xffff, R5, 0x80, !PT ;  /* 0x0000ffff00037812 */ /* 0x002fc800078e8005 */
[----:B------:R-:W-:-:S13]  /*23be0*/  ISETP.NE.AND P0, PT, R3, R2, PT ;  /* 0x000000020300720c */ /* 0x000fda0003f05270 */
[----:B------:R-:W-:Y:S05]  /*23bf0*/  @P0 BRA `(.L_x_15) ;  /* 0x0000000000500947 */ /* 0x000fea0003800000 */
[----:B------:R-:W-:Y:S02]  /*23c00*/  SHF.R.U32.HI R5, RZ, 0x10, R5 ;  /* 0x00000010ff057819 */ /* 0x000fe40000011605 */
[----:B------:R-:W-:-:S04]  /*23c10*/  SHF.R.U32.HI R2, RZ, 0x10, R0 ;  /* 0x00000010ff027819 */ /* 0x000fc80000011600 */
[----:B------:R-:W-:-:S04]  /*23c20*/  LOP3.LUT R5, R5, R2, RZ, 0xc0, !PT ;  /* 0x0000000205057212 */ /* 0x000fc800078ec0ff */
[----:B------:R-:W-:-:S13]  /*23c30*/  ISETP.NE.AND P0, PT, R5, R2, PT ;  /* 0x000000020500720c */ /* 0x000fda0003f05270 */
[----:B------:R-:W-:Y:S05]  /*23c40*/  @P0 BRA `(.L_x_16) ;  /* 0x0000000000300947 */ /* 0x000fea0003800000 */
[----:B------:R-:W-:Y:S01]  /*23c50*/  R2UR UR4, R0 ;  /* 0x00000000000472ca */ /* 0x000fe200000e0000 */
[----:B------:R-:W-:Y:S01]  /*23c60*/  VOTEU.ANY UR5, UPT, PT ;  /* 0x0000000000057886 */ /* 0x000fe200038e0100 */
[----:B------:R-:W1:Y:S01]  /*23c70*/  S2R R0, SR_LANEID ;  /* 0x0000000000007919 */ /* 0x000e620000000000 */
[----:B------:R-:W-:-:S10]  /*23c80*/  UFLO.U32 UR5, UR5 ;  /* 0x00000005000572bd */ /* 0x000fd400080e0000 */
[----:B------:R-:W-:-:S06]  /*23c90*/  ULOP3.LUT UR4, URZ, UR4, URZ, 0x33, !UPT ;  /* 0x00000004ff047292 */ /* 0x000fcc000f8e33ff */
[----:B------:R-:W-:-:S04]  /*23ca0*/  IMAD.U32 R2, RZ, RZ, UR4 ;  /* 0x00000004ff027e24 */ /* 0x000fc8000f8e00ff */
[----:B------:R-:W2:Y:S02]  /*23cb0*/  REDUX UR7, R2 ;  /* 0x00000000020773c4 */ /* 0x000ea40000000000 */
[----:B------:R3:W-:Y:S01]  /*23cc0*/  UTCATOMSWS.AND URZ, UR4 ;  /* 0x0000000400ff79e3 */ /* 0x0007e20008000000 */
[----:B-1----:R-:W-:Y:S01]  /*23cd0*/  ISETP.EQ.U32.AND P0, PT, R0, UR5, PT ;  /* 0x0000000500007c0c */ /* 0x002fe2000bf02070 */
[----:B--2---:R-:W-:-:S12]  /*23ce0*/  IMAD.U32 R0, RZ, RZ, UR7 ;  /* 0x00000007ff007e24 */ /* 0x004fd8000f8e00ff */
[----:B------:R3:W-:Y:S01]  /*23cf0*/  @P0 ATOMS.AND RZ, [UR6], R0 ;  /* 0x00000000ffff098c */ /* 0x0007e2000a800006 */
[----:B------:R-:W-:Y:S05]  /*23d00*/  BRA `(.L_x_14) ;  /* 0x0000000000147947 */ /* 0x000fea0003800000 */
.L_x_16:
[----:B------:R-:W-:-:S07]  /*23d10*/  MOV R2, 0x23d30 ;  /* 0x00023d3000027802 */ /* 0x000fce0000000f00 */
[----:B------:R-:W-:Y:S05]  /*23d20*/  CALL.REL.NOINC `($__internal_0_$__cuda_sm10x_tcgen05_guardrail_trap_col_being_dealloced_not_returned_by_alloc) ;  /* 0x00000000002c7944 */ /* 0x000fea0003c00000 */
[----:B------:R-:W-:Y:S05]  /*23d30*/  BRA `(.L_x_14) ;  /* 0x0000000000087947 */ /* 0x000fea0003800000 */
.L_x_15:
[----:B------:R-:W-:-:S07]  /*23d40*/  MOV R2, 0x23d60 ;  /* 0x00023d6000027802 */ /* 0x000fce0000000f00 */
[----:B------:R-:W-:Y:S05]  /*23d50*/  CALL.REL.NOINC `($__internal_2_$__cuda_sm10x_tcgen05_guardrail_trap_unallocated_columns_being_dealloced) ;  /* 0x0000000000387944 */ /* 0x000fea0003c00000 */
.L_x_14:
[----:B------:R-:W-:Y:S01]  /*23d60*/  NOP ;  /* 0x0000000000007918 */ /* 0x000fe20000000000 */
[----:B---3--:R-:W-:Y:S05]  /*23d70*/  EXIT ;  /* 0x000000000000794d */ /* 0x008fea0003800000 */
.L_x_9:
[----:B------:R-:W2:Y:S02]  /*23d80*/  SYNCS.PHASECHK.TRANS64.TRYWAIT P2, [UR4], R4 ;  /* 0x00000004ff0075a7 */ /* 0x000ea40008041104 */
[----:B--2---:R-:W-:Y:S05]  /*23d90*/  @!P2 BRA `(.L_x_9) ;  /* 0xfffffffc00f8a947 */ /* 0x004fea000383ffff */
[----:B------:R-:W-:Y:S05]  /*23da0*/  BRA `(.L_x_17) ;  /* 0xffffff6800387947 */ /* 0x000fea000383ffff */
.L_x_13:
[----:B------:R-:W4:Y:S02]  /*23db0*/  SYNCS.PHASECHK.TRANS64.TRYWAIT P0, [UR4], R0 ;  /* 0x00000000ff0075a7 */ /* 0x000f240008001104 */
[----:B----4-:R-:W-:Y:S05]  /*23dc0*/  @!P0 BRA `(.L_x_13) ;  /* 0xfffffffc00f88947 */ /* 0x010fea000383ffff */
[----:B------:R-:W-:Y:S05]  /*23dd0*/  BRA `(.L_x_12) ;  /* 0xffffffd400f87947 */ /* 0x000fea000383ffff */
        .weak           $__internal_0_$__cuda_sm10x_tcgen05_guardrail_trap_col_being_dealloced_not_returned_by_alloc
        .type           $__internal_0_$__cuda_sm10x_tcgen05_guardrail_trap_col_being_dealloced_not_returned_by_alloc,@function
        .size           $__internal_0_$__cuda_sm10x_tcgen05_guardrail_trap_col_being_dealloced_not_returned_by_alloc,($__internal_1_$__cuda_sm10x_tcgen05_guardrail_trap_phase_invalid_during_alloc - $__internal_0_$__cuda_sm10x_tcgen05_guardrail_trap_col_being_dealloced_not_returned_by_alloc)
$__internal_0_$__cuda_sm10x_tcgen05_guardrail_trap_col_being_dealloced_not_returned_by_alloc:
[----:B------:R-:W-:Y:S05]  /*23de0*/  BPT.TRAP 0x1 ;  /* 0x000000040000795c */ /* 0x000fea0000300000 */
[----:B------:R-:W-:-:S04]  /*23df0*/  MOV R3, 0x0 ;  /* 0x0000000000037802 */ /* 0x000fc80000000f00 */
[----:B------:R-:W-:Y:S05]  /*23e00*/  RET.REL.NODEC R2 `(matmul_kernel) ;  /* 0xfffffdc0027c7950 */ /* 0x000fea0003c3ffff */
        .weak           $__internal_1_$__cuda_sm10x_tcgen05_guardrail_trap_phase_invalid_during_alloc
        .type           $__internal_1_$__cuda_sm10x_tcgen05_guardrail_trap_phase_invalid_during_alloc,@function
        .size           $__internal_1_$__cuda_sm10x_tcgen05_guardrail_trap_phase_invalid_during_alloc,($__internal_2_$__cuda_sm10x_tcgen05_guardrail_trap_unallocated_columns_being_dealloced - $__internal_1_$__cuda_sm10x_tcgen05_guardrail_trap_phase_invalid_during_alloc)
$__internal_1_$__cuda_sm10x_tcgen05_guardrail_trap_phase_invalid_during_alloc:
[----:B------:R-:W-:Y:S05]  /*23e10*/  BPT.TRAP 0x1 ;  /* 0x000000040000795c */ /* 0x000fea0000300000 */
[----:B------:R-:W-:-:S04]  /*23e20*/  IMAD.MOV.U32 R3, RZ, RZ, 0x0 ;  /* 0x00000000ff037424 */ /* 0x000fc800078e00ff */
[----:B------:R-:W-:Y:S05]  /*23e30*/  RET.REL.NODEC R2 `(matmul_kernel) ;  /* 0xfffffdc002707950 */ /* 0x000fea0003c3ffff */
        .weak           $__internal_2_$__cuda_sm10x_tcgen05_guardrail_trap_unallocated_columns_being_dealloced
        .type           $__internal_2_$__cuda_sm10x_tcgen05_guardrail_trap_unallocated_columns_being_dealloced,@function
        .size           $__internal_2_$__cuda_sm10x_tcgen05_guardrail_trap_unallocated_columns_being_dealloced,(.L_x_21 - $__internal_2_$__cuda_sm10x_tcgen05_guardrail_trap_unallocated_columns_being_dealloced)
$__internal_2_$__cuda_sm10x_tcgen05_guardrail_trap_unallocated_columns_being_dealloced:
[----:B------:R-:W-:Y:S05]  /*23e40*/  BPT.TRAP 0x1 ;  /* 0x000000040000795c */ /* 0x000fea0000300000 */
[----:B------:R-:W-:-:S04]  /*23e50*/  IMAD.MOV.U32 R3, RZ, RZ, 0x0 ;  /* 0x00000000ff037424 */ /* 0x000fc800078e00ff */
[----:B------:R-:W-:Y:S05]  /*23e60*/  RET.REL.NODEC R2 `(matmul_kernel) ;  /* 0xfffffdc002647950 */ /* 0x000fea0003c3ffff */
.L_x_18:
[----:B------:R-:W-:-:S00]  /*23e70*/  BRA `(.L_x_18) ;  /* 0xfffffffc00fc7947 */ /* 0x000fc0000383ffff */
[----:B------:R-:W-:-:S00]  /*23e80*/  NOP ;  /* 0x0000000000007918 */ /* 0x000fc00000000000 */
[----:B------:R-:W-:-:S00]  /*23e90*/  NOP ;  /* 0x0000000000007918 */ /* 0x000fc00000000000 */
[----:B------:R-:W-:-:S00]  /*23ea0*/  NOP ;  /* 0x0000000000007918 */ /* 0x000fc00000000000 */
[----:B------:R-:W-:-:S00]  /*23eb0*/  NOP ;  /* 0x0000000000007918 */ /* 0x000fc00000000000 */
[----:B------:R-:W-:-:S00]  /*23ec0*/  NOP ;  /* 0x0000000000007918 */ /* 0x000fc00000000000 */
[----:B------:R-:W-:-:S00]  /*23ed0*/  NOP ;  /* 0x0000000000007918 */ /* 0x000fc00000000000 */
[----:B------:R-:W-:-:S00]  /*23ee0*/  NOP ;  /* 0x0000000000007918 */ /* 0x000fc00000000000 */
[----:B------:R-:W-:-:S00]  /*23ef0*/  NOP ;  /* 0x0000000000007918 */ /* 0x000fc00000000000 */
.L_x_21:


//--------------------- .nv.shared.matmul_kernel  --------------------------
	.section	.nv.shared.matmul_kernel,"aw",@nobits
	.sectionflags	@""
	.align	16
	.zero		1024


//--------------------- .nv.shared.reserved.0     --------------------------
	.section	.nv.shared.reserved.0,"aw",@nobits
	.align	8
	.weak		__nv_reservedSMEM_offset_0_alias
	.size		__nv_reservedSMEM_offset_0_alias, 0, 64
	.other		__nv_reservedSMEM_offset_0_alias,@"STO_CUDA_RESERVED_SHARED STV_DEFAULT"
__nv_reservedSMEM_offset_0_alias:
	.zero		0
.nv.shared.reserved.0:
	.zero		64
	.weak		__nv_reservedSMEM_allocation_phase
	.type		__nv_reservedSMEM_allocation_phase,@object
	.size		__nv_reservedSMEM_allocation_phase,(.L_0 - __nv_reservedSMEM_allocation_phase)
__nv_reservedSMEM_allocation_phase:
	.zero		1
.L_0:
	.zero		7
	.weak		__nv_reservedSMEM_devtool_atexit_pc
	.type		__nv_reservedSMEM_devtool_atexit_pc,@object
	.size		__nv_reservedSMEM_devtool_atexit_pc,(__nv_reservedSMEM_allocation_mask - __nv_reservedSMEM_devtool_atexit_pc)
__nv_reservedSMEM_devtool_atexit_pc:
	.zero		8
	.weak		__nv_reservedSMEM_allocation_mask
	.type		__nv_reservedSMEM_allocation_mask,@object
	.size		__nv_reservedSMEM_allocation_mask,(.L_2 - __nv_reservedSMEM_allocation_mask)
__nv_reservedSMEM_allocation_mask:
	.zero		4
.L_2:


//--------------------- .nv.constant0.matmul_kernel --------------------------
	.section	.nv.constant0.matmul_kernel,"a",@progbits
	.sectionflags	@""
	.align	4
.nv.constant0.matmul_kernel:
	.zero		976


//--------------------- SYMBOLS --------------------------

	.type		.nv.reservedSmem.offset0,@object
	.size		.nv.reservedSmem.offset0,0x4
	.type		.nv.reservedSmem.cap,@object
	.size		.nv.reservedSmem.cap,0x4
